	.target	sm_90a

	.elftype	@"ET_EXEC"


//--------------------- .note.nv.tkinfo           --------------------------
	.section	.note.nv.tkinfo,"",@"SHT_NOTE"
	.sectionflags	@"SHF_NOTE_NV_TKINFO"
	.tkinfo
        /*0018*/ 	.word	0x00000002
        /*0030*/ 	.string	""
        /*0030*/ 	.string	"ptxas"
        /*0030*/ 	.string	"Cuda compilation tools, release 13.0, V13.0.88"
        /*0030*/ 	.string	"Build cuda_13.0.r13.0/compiler.36424714_0"
        /*0030*/ 	.string	"-v  -suppress-debug-info  -lineinfo  -arch sm_90a "



//--------------------- .note.nv.cuinfo           --------------------------
	.section	.note.nv.cuinfo,"",@"SHT_NOTE"
	.sectionflags	@"SHF_NOTE_NV_CUINFO"
        /*0018*/ 	.short	0x0002
        /*001a*/ 	.short	0x005a
        /*001c*/ 	.short	0x0082
	.zero		2


//--------------------- .nv.info                  --------------------------
	.section	.nv.info,"",@"SHT_CUDA_INFO"
	.align	4


	//----- nvinfo : EIATTR_REGCOUNT
	.align		4
        /*0000*/ 	.byte	0x04, 0x2f
        /*0002*/ 	.short	(.L_1 - .L_0)
	.align		4
.L_0:
        /*0004*/ 	.word	index@(matmul_kernel)
        /*0008*/ 	.word	0x000000ff


	//----- nvinfo : EIATTR_FRAME_SIZE
	.align		4
.L_1:
        /*000c*/ 	.byte	0x04, 0x11
        /*000e*/ 	.short	(.L_3 - .L_2)
	.align		4
.L_2:
        /*0010*/ 	.word	index@(matmul_kernel)
        /*0014*/ 	.word	0x00001e68


	//----- nvinfo : EIATTR_MIN_STACK_SIZE
	.align		4
.L_3:
        /*0018*/ 	.byte	0x04, 0x12
        /*001a*/ 	.short	(.L_5 - .L_4)
	.align		4
.L_4:
        /*001c*/ 	.word	index@(matmul_kernel)
        /*0020*/ 	.word	0x00001e68
.L_5:


//--------------------- .nv.compat                --------------------------
	.section	.nv.compat,"",@"SHT_CUDA_COMPAT_INFO"
	.align	4
        /*0000*/ 	.byte	0x02, 0x09, 0x01, 0x00, 0x02, 0x02, 0x04, 0x00, 0x02, 0x05, 0x05, 0x00, 0x03, 0x07, 0x01, 0x01
        /*0010*/ 	.byte	0x02, 0x03, 0x00, 0x00, 0x02, 0x06, 0x01, 0x00, 0x04, 0x0b, 0x08, 0x00, 0x00, 0x00, 0x00, 0x00
        /*0020*/ 	.byte	0x00, 0x00, 0x00, 0x00


//--------------------- .nv.info.matmul_kernel    --------------------------
	.section	.nv.info.matmul_kernel,"",@"SHT_CUDA_INFO"
	.sectionflags	@""
	.align	4


	//----- nvinfo : EIATTR_CUDA_API_VERSION
	.align		4
        /*0000*/ 	.byte	0x04, 0x37
        /*0002*/ 	.short	(.L_7 - .L_6)
.L_6:
        /*0004*/ 	.word	0x00000082


	//----- nvinfo : EIATTR_KPARAM_INFO
	.align		4
.L_7:
        /*0008*/ 	.byte	0x04, 0x17
        /*000a*/ 	.short	(.L_9 - .L_8)
.L_8:
        /*000c*/ 	.word	0x00000000
        /*0010*/ 	.short	0x000d
        /*0012*/ 	.short	0x0048
        /*0014*/ 	.byte	0x00, 0xf4, 0x21, 0x00


	//----- nvinfo : EIATTR_KPARAM_INFO
	.align		4
.L_9:
        /*0018*/ 	.byte	0x04, 0x17
        /*001a*/ 	.short	(.L_11 - .L_10)
.L_10:
        /*001c*/ 	.word	0x00000000
        /*0020*/ 	.short	0x000c
        /*0022*/ 	.short	0x0040
        /*0024*/ 	.byte	0x00, 0xf4, 0x21, 0x00


	//----- nvinfo : EIATTR_KPARAM_INFO
	.align		4
.L_11:
        /*0028*/ 	.byte	0x04, 0x17
        /*002a*/ 	.short	(.L_13 - .L_12)
.L_12:
        /*002c*/ 	.word	0x00000000
        /*0030*/ 	.short	0x000b
        /*0032*/ 	.short	0x0038
        /*0034*/ 	.byte	0x00, 0xf0, 0x11, 0x00


	//----- nvinfo : EIATTR_KPARAM_INFO
	.align		4
.L_13:
        /*0038*/ 	.byte	0x04, 0x17
        /*003a*/ 	.short	(.L_15 - .L_14)
.L_14:
        /*003c*/ 	.word	0x00000000
        /*0040*/ 	.short	0x000a
        /*0042*/ 	.short	0x0034
        /*0044*/ 	.byte	0x00, 0xf0, 0x11, 0x00


	//----- nvinfo : EIATTR_KPARAM_INFO
	.align		4
.L_15:
        /*0048*/ 	.byte	0x04, 0x17
        /*004a*/ 	.short	(.L_17 - .L_16)
.L_16:
        /*004c*/ 	.word	0x00000000
        /*0050*/ 	.short	0x0009
        /*0052*/ 	.short	0x0030
        /*0054*/ 	.byte	0x00, 0xf0, 0x11, 0x00


	//----- nvinfo : EIATTR_KPARAM_INFO
	.align		4
.L_17:
        /*0058*/ 	.byte	0x04, 0x17
        /*005a*/ 	.short	(.L_19 - .L_18)
.L_18:
        /*005c*/ 	.word	0x00000000
        /*0060*/ 	.short	0x0008
        /*0062*/ 	.short	0x002c
        /*0064*/ 	.byte	0x00, 0xf0, 0x11, 0x00


	//----- nvinfo : EIATTR_KPARAM_INFO
	.align		4
.L_19:
        /*0068*/ 	.byte	0x04, 0x17
        /*006a*/ 	.short	(.L_21 - .L_20)
.L_20:
        /*006c*/ 	.word	0x00000000
        /*0070*/ 	.short	0x0007
        /*0072*/ 	.short	0x0028
        /*0074*/ 	.byte	0x00, 0xf0, 0x11, 0x00


	//----- nvinfo : EIATTR_KPARAM_INFO
	.align		4
.L_21:
        /*0078*/ 	.byte	0x04, 0x17
        /*007a*/ 	.short	(.L_23 - .L_22)
.L_22:
        /*007c*/ 	.word	0x00000000
        /*0080*/ 	.short	0x0006
        /*0082*/ 	.short	0x0024
        /*0084*/ 	.byte	0x00, 0xf0, 0x11, 0x00


	//----- nvinfo : EIATTR_KPARAM_INFO
	.align		4
.L_23:
        /*0088*/ 	.byte	0x04, 0x17
        /*008a*/ 	.short	(.L_25 - .L_24)
.L_24:
        /*008c*/ 	.word	0x00000000
        /*0090*/ 	.short	0x0005
        /*0092*/ 	.short	0x0020
        /*0094*/ 	.byte	0x00, 0xf0, 0x11, 0x00


	//----- nvinfo : EIATTR_KPARAM_INFO
	.align		4
.L_25:
        /*0098*/ 	.byte	0x04, 0x17
        /*009a*/ 	.short	(.L_27 - .L_26)
.L_26:
        /*009c*/ 	.word	0x00000000
        /*00a0*/ 	.short	0x0004
        /*00a2*/ 	.short	0x001c
        /*00a4*/ 	.byte	0x00, 0xf0, 0x11, 0x00


	//----- nvinfo : EIATTR_KPARAM_INFO
	.align		4
.L_27:
        /*00a8*/ 	.byte	0x04, 0x17
        /*00aa*/ 	.short	(.L_29 - .L_28)
.L_28:
        /*00ac*/ 	.word	0x00000000
        /*00b0*/ 	.short	0x0003
        /*00b2*/ 	.short	0x0018
        /*00b4*/ 	.byte	0x00, 0xf0, 0x11, 0x00


	//----- nvinfo : EIATTR_KPARAM_INFO
	.align		4
.L_29:
        /*00b8*/ 	.byte	0x04, 0x17
        /*00ba*/ 	.short	(.L_31 - .L_30)
.L_30:
        /*00bc*/ 	.word	0x00000000
        /*00c0*/ 	.short	0x0002
        /*00c2*/ 	.short	0x0010
        /*00c4*/ 	.byte	0x00, 0xf4, 0x21, 0x00


	//----- nvinfo : EIATTR_KPARAM_INFO
	.align		4
.L_31:
        /*00c8*/ 	.byte	0x04, 0x17
        /*00ca*/ 	.short	(.L_33 - .L_32)
.L_32:
        /*00cc*/ 	.word	0x00000000
        /*00d0*/ 	.short	0x0001
        /*00d2*/ 	.short	0x0008
        /*00d4*/ 	.byte	0x00, 0xf4, 0x21, 0x00


	//----- nvinfo : EIATTR_KPARAM_INFO
	.align		4
.L_33:
        /*00d8*/ 	.byte	0x04, 0x17
        /*00da*/ 	.short	(.L_35 - .L_34)
.L_34:
        /*00dc*/ 	.word	0x00000000
        /*00e0*/ 	.short	0x0000
        /*00e2*/ 	.short	0x0000
        /*00e4*/ 	.byte	0x00, 0xf4, 0x21, 0x00


	//----- nvinfo : EIATTR_SPARSE_MMA_MASK
	.align		4
.L_35:
        /*00e8*/ 	.byte	0x03, 0x50
        /*00ea*/ 	.short	0x0000


	//----- nvinfo : EIATTR_MAXREG_COUNT
	.align		4
        /*00ec*/ 	.byte	0x03, 0x1b
        /*00ee*/ 	.short	0x00ff


	//----- nvinfo : EIATTR_NUM_BARRIERS
	.align		4
        /*00f0*/ 	.byte	0x02, 0x4c
        /*00f2*/ 	.byte	0x01
	.zero		1


	//----- nvinfo : EIATTR_ANNOTATIONS
	.align		4
        /*00f4*/ 	.byte	0x04, 0x55
        /*00f6*/ 	.short	(.L_37 - .L_36)


	//   ....[0]....
.L_36:
        /*00f8*/ 	.word	0x00000001
        /*00fc*/ 	.byte	0xc0, 0x00, 0x00, 0x00, 0x01, 0x00, 0x00, 0x00, 0x20, 0x35, 0x00, 0x00, 0x01, 0x00, 0x00, 0x00
        /* <DEDUP_REMOVED lines=3726> */
        /*e9ec*/ 	.byte	0xb0, 0xb2, 0x04, 0x00, 0x01, 0x00, 0x00, 0x00, 0x30, 0xb3, 0x04, 0x00


	//----- nvinfo : EIATTR_MERCURY_ISA_VERSION
	.align		4
.L_37:
        /*e9f8*/ 	.byte	0x03, 0x5f
        /*e9fa*/ 	.short	0x0101


	//----- nvinfo : EIATTR_EXIT_INSTR_OFFSETS
	.align		4
        /*e9fc*/ 	.byte	0x04, 0x1c
        /*e9fe*/ 	.short	(.L_39 - .L_38)


	//   ....[0]....
.L_38:
        /*ea00*/ 	.word	0x0004b770


	//   ....[1]....
        /*ea04*/ 	.word	0x0004b790


	//----- nvinfo : EIATTR_REQNTID
	.align		4
.L_39:
        /*ea08*/ 	.byte	0x04, 0x10
        /*ea0a*/ 	.short	(.L_41 - .L_40)
.L_40:
        /*ea0c*/ 	.word	0x00000080
        /*ea10*/ 	.word	0x00000001
        /*ea14*/ 	.word	0x00000001


	//----- nvinfo : EIATTR_CBANK_PARAM_SIZE
	.align		4
.L_41:
        /*ea18*/ 	.byte	0x03, 0x19
        /*ea1a*/ 	.short	0x0050


	//----- nvinfo : EIATTR_PARAM_CBANK
	.align		4
        /*ea1c*/ 	.byte	0x04, 0x0a
        /*ea1e*/ 	.short	(.L_43 - .L_42)
	.align		4
.L_42:
        /*ea20*/ 	.word	index@(.nv.constant0.matmul_kernel)
        /*ea24*/ 	.short	0x0210
        /*ea26*/ 	.short	0x0050


	//----- nvinfo : EIATTR_SW_WAR
	.align		4
.L_43:
        /*ea28*/ 	.byte	0x04, 0x36
        /*ea2a*/ 	.short	(.L_45 - .L_44)
.L_44:
        /*ea2c*/ 	.word	0x00000008
.L_45:


//--------------------- .nv.callgraph             --------------------------
	.section	.nv.callgraph,"",@"SHT_CUDA_CALLGRAPH"
	.align	4
	.sectionentsize	8
	.align		4
        /*0000*/ 	.word	0x00000000
	.align		4
        /*0004*/ 	.word	0xffffffff
	.align		4
        /*0008*/ 	.word	0x00000000
	.align		4
        /*000c*/ 	.word	0xfffffffe
	.align		4
        /*0010*/ 	.word	0x00000000
	.align		4
        /*0014*/ 	.word	0xfffffffd
	.align		4
        /*0018*/ 	.word	0x00000000
	.align		4
        /*001c*/ 	.word	0xfffffffc


//--------------------- .text.matmul_kernel       --------------------------
	.section	.text.matmul_kernel,"ax",@progbits
	.align	128
        .global         matmul_kernel
        .type           matmul_kernel,@function
        .size           matmul_kernel,(.L_x_3 - matmul_kernel)
        .other          matmul_kernel,@"STO_CUDA_ENTRY STV_DEFAULT"
matmul_kernel:
.text.matmul_kernel:
[----:B------:R-:W1:Y:S08]  /*0000*/  LDC R1, c[0x0][0x28] ;  /* 0x00000a00ff017b82 */ /* 0x000e700000000800 */
[----:B------:R-:W2:Y:S01]  /*0010*/  LDC.64 R2, c[0x0][0x228] ;  /* 0x00008a00ff027b82 */ /* 0x000ea20000000a00 */
[----:B-1----:R-:W-:Y:S01]  /*0020*/  VIADD R1, R1, 0xffffe198 ;  /* 0xffffe19801017836 */ /* 0x002fe20000000000 */
[----:B------:R-:W1:Y:S01]  /*0030*/  S2R R7, SR_CTAID.X ;  /* 0x0000000000077919 */ /* 0x000e620000002500 */
[----:B------:R-:W-:Y:S01]  /*0040*/  ULDC.64 UR4, c[0x0][0x218] ;  /* 0x0000860000047ab9 */ /* 0x000fe20000000a00 */
[----:B------:R-:W-:Y:S01]  /*0050*/  ULDC.64 UR6, c[0x0][0x210] ;  /* 0x0000840000067ab9 */ /* 0x000fe20000000a00 */
[----:B------:R-:W-:Y:S01]  /*0060*/  UMOV UR8, 0x400 ;  /* 0x0000040000087882 */ /* 0x000fe20000000000 */
[----:B------:R-:W3:Y:S01]  /*0070*/  S2R R247, SR_TID.X ;  /* 0x0000000000f77919 */ /* 0x000ee20000002100 */
[----:B------:R-:W-:Y:S01]  /*0080*/  ULDC.64 UR34, c[0x0][0x208] ;  /* 0x0000820000227ab9 */ /* 0x000fe20000000a00 */
[----:B------:R-:W4:Y:S08]  /*0090*/  LDC R249, c[0x0][0x230] ;  /* 0x00008c00fff97b82 */ /* 0x000f300000000800 */
[----:B------:R-:W4:Y:S01]  /*00a0*/  LDC R252, c[0x0][0x230] ;  /* 0x00008c00fffc7b82 */ /* 0x000f220000000800 */
[----:B--2---:R-:W-:Y:S01]  /*00b0*/  IMAD.MOV.U32 R85, RZ, RZ, R3 ;  /* 0x000000ffff557224 */ /* 0x004fe200078e0003 */
[----:B------:R2:W-:Y:S01]  /*00c0*/  STL.64 [R1+0x13f0], R2 ;  /* 0x0013f00201007387 */ /* 0x0005e20000100a00 */
[----:B------:R-:W-:-:S02]  /*00d0*/  IMAD.MOV.U32 R93, RZ, RZ, R2 ;  /* 0x000000ffff5d7224 */ /* 0x000fc400078e0002 */
[----:B------:R-:W-:Y:S01]  /*00e0*/  VIADD R0, R85, 0xff ;  /* 0x000000ff55007836 */ /* 0x000fe20000000000 */
[----:B-1----:R-:W-:-:S04]  /*00f0*/  IABS R8, R7 ;  /* 0x0000000700087213 */ /* 0x002fc80000000000 */
[----:B--2---:R-:W-:Y:S02]  /*0100*/  SHF.R.S32.HI R3, RZ, 0x1f, R0 ;  /* 0x0000001fff037819 */ /* 0x004fe40000011400 */
[----:B---3--:R-:W-:Y:S02]  /*0110*/  LOP3.LUT R130, R247, 0x7f, RZ, 0xc0, !PT ;  /* 0x0000007ff7827812 */ /* 0x008fe400078ec0ff */
[----:B------:R-:W-:Y:S02]  /*0120*/  LEA.HI R3, R3, R0, RZ, 0x8 ;  /* 0x0000000003037211 */ /* 0x000fe400078f40ff */
[----:B------:R-:W-:Y:S02]  /*0130*/  LOP3.LUT R86, R247, 0x60, RZ, 0xc0, !PT ;  /* 0x00000060f7567812 */ /* 0x000fe400078ec0ff */
[----:B------:R-:W-:-:S05]  /*0140*/  SHF.R.S32.HI R3, RZ, 0x8, R3 ;  /* 0x00000008ff037819 */ /* 0x000fca0000011403 */
[----:B------:R-:W-:-:S05]  /*0150*/  IMAD.SHL.U32 R4, R3, 0x8, RZ ;  /* 0x0000000803047824 */ /* 0x000fca00078e00ff */
[-C--:B------:R-:W-:Y:S02]  /*0160*/  IABS R5, R4.reuse ;  /* 0x0000000400057213 */ /* 0x080fe40000000000 */
[----:B------:R-:W-:Y:S02]  /*0170*/  IABS R10, R4 ;  /* 0x00000004000a7213 */ /* 0x000fe40000000000 */
[----:B------:R-:W1:Y:S08]  /*0180*/  I2F.RP R0, R5 ;  /* 0x0000000500007306 */ /* 0x000e700000209400 */
[----:B-1----:R-:W1:Y:S02]  /*0190*/  MUFU.RCP R0, R0 ;  /* 0x0000000000007308 */ /* 0x002e640000001000 */
[----:B-1----:R-:W-:-:S02]  /*01a0*/  VIADD R2, R0, 0xffffffe ;  /* 0x0ffffffe00027836 */ /* 0x002fc40000000000 */
[----:B------:R-:W-:-:S04]  /*01b0*/  IMAD.MOV R0, RZ, RZ, -R10 ;  /* 0x000000ffff007224 */ /* 0x000fc800078e0a0a */
[----:B------:R1:W2:Y:S02]  /*01c0*/  F2I.FTZ.U32.TRUNC.NTZ R3, R2 ;  /* 0x0000000200037305 */ /* 0x0002a4000021f000 */
[----:B-1----:R-:W-:Y:S02]  /*01d0*/  IMAD.MOV.U32 R2, RZ, RZ, RZ ;  /* 0x000000ffff027224 */ /* 0x002fe400078e00ff */
[----:B--2---:R-:W-:-:S04]  /*01e0*/  IMAD.MOV R6, RZ, RZ, -R3 ;  /* 0x000000ffff067224 */ /* 0x004fc800078e0a03 */
[----:B------:R-:W-:Y:S02]  /*01f0*/  IMAD R9, R6, R5, RZ ;  /* 0x0000000506097224 */ /* 0x000fe400078e02ff */
[----:B------:R-:W-:Y:S01]  /*0200*/  IMAD.MOV.U32 R6, RZ, RZ, R8 ;  /* 0x000000ffff067224 */ /* 0x000fe200078e0008 */
[----:B------:R-:W-:Y:S01]  /*0210*/  IABS R8, R93 ;  /* 0x0000005d00087213 */ /* 0x000fe20000000000 */
[----:B------:R-:W-:-:S06]  /*0220*/  IMAD.HI.U32 R3, R3, R9, R2 ;  /* 0x0000000903037227 */ /* 0x000fcc00078e0002 */
[----:B------:R-:W-:-:S04]  /*0230*/  IMAD.HI.U32 R3, R3, R6, RZ ;  /* 0x0000000603037227 */ /* 0x000fc800078e00ff */
[----:B------:R-:W-:-:S05]  /*0240*/  IMAD R0, R3, R0, R6 ;  /* 0x0000000003007224 */ /* 0x000fca00078e0206 */
[----:B------:R-:W-:-:S13]  /*0250*/  ISETP.GT.U32.AND P1, PT, R5, R0, PT ;  /* 0x000000000500720c */ /* 0x000fda0003f24070 */
[----:B------:R-:W-:Y:S02]  /*0260*/  @!P1 IMAD.IADD R0, R0, 0x1, -R5 ;  /* 0x0000000100009824 */ /* 0x000fe400078e0a05 */
[----:B------:R-:W-:Y:S01]  /*0270*/  @!P1 VIADD R3, R3, 0x1 ;  /* 0x0000000103039836 */ /* 0x000fe20000000000 */
[----:B------:R-:W-:Y:S02]  /*0280*/  ISETP.NE.AND P1, PT, R4, RZ, PT ;  /* 0x000000ff0400720c */ /* 0x000fe40003f25270 */
[----:B------:R-:W-:Y:S02]  /*0290*/  ISETP.GE.U32.AND P0, PT, R0, R5, PT ;  /* 0x000000050000720c */ /* 0x000fe40003f06070 */
[----:B------:R-:W-:-:S04]  /*02a0*/  LOP3.LUT R0, R7, R4, RZ, 0x3c, !PT ;  /* 0x0000000407007212 */ /* 0x000fc800078e3cff */
[----:B------:R-:W-:Y:S01]  /*02b0*/  ISETP.GE.AND P2, PT, R0, RZ, PT ;  /* 0x000000ff0000720c */ /* 0x000fe20003f46270 */
[----:B------:R-:W-:-:S06]  /*02c0*/  VIADD R0, R93, 0x1ff ;  /* 0x000001ff5d007836 */ /* 0x000fcc0000000000 */
[----:B------:R-:W-:-:S04]  /*02d0*/  @P0 VIADD R3, R3, 0x1 ;  /* 0x0000000103030836 */ /* 0x000fc80000000000 */
[----:B------:R-:W-:Y:S01]  /*02e0*/  IMAD.MOV.U32 R2, RZ, RZ, R3 ;  /* 0x000000ffff027224 */ /* 0x000fe200078e0003 */
[----:B------:R-:W-:-:S03]  /*02f0*/  SHF.R.S32.HI R3, RZ, 0x1f, R0 ;  /* 0x0000001fff037819 */ /* 0x000fc60000011400 */
[----:B------:R-:W-:Y:S01]  /*0300*/  @!P2 IMAD.MOV R2, RZ, RZ, -R2 ;  /* 0x000000ffff02a224 */ /* 0x000fe200078e0a02 */
[----:B------:R-:W-:Y:S02]  /*0310*/  @!P1 LOP3.LUT R2, RZ, R4, RZ, 0x33, !PT ;  /* 0x00000004ff029212 */ /* 0x000fe400078e33ff */
[----:B------:R-:W-:Y:S02]  /*0320*/  LEA.HI R3, R3, R0, RZ, 0x9 ;  /* 0x0000000003037211 */ /* 0x000fe400078f48ff */
[----:B------:R-:W-:Y:S01]  /*0330*/  IABS R0, R85 ;  /* 0x0000005500007213 */ /* 0x000fe20000000000 */
[----:B------:R-:W-:Y:S02]  /*0340*/  IMAD.SHL.U32 R10, R2, 0x8, RZ ;  /* 0x00000008020a7824 */ /* 0x000fe400078e00ff */
[----:B------:R-:W-:-:S03]  /*0350*/  IMAD.MOV R2, RZ, RZ, -R2 ;  /* 0x000000ffff027224 */ /* 0x000fc600078e0a02 */
[----:B------:R-:W-:Y:S01]  /*0360*/  LEA.HI.SX32 R3, R3, -R10, 0x17 ;  /* 0x8000000a03037211 */ /* 0x000fe200078fbaff */
[----:B------:R-:W-:Y:S02]  /*0370*/  IMAD R12, R4, R2, R7 ;  /* 0x00000002040c7224 */ /* 0x000fe400078e0207 */
[----:B------:R-:W-:Y:S01]  /*0380*/  IMAD.MOV.U32 R2, RZ, RZ, RZ ;  /* 0x000000ffff027224 */ /* 0x000fe200078e00ff */
[----:B------:R-:W-:Y:S01]  /*0390*/  VIMNMX R11, R3, 0x8, PT ;  /* 0x00000008030b7848 */ /* 0x000fe20003fe0100 */
[----:B------:R-:W1:Y:S01]  /*03a0*/  I2F.RP R7, R0 ;  /* 0x0000000000077306 */ /* 0x000e620000209400 */
[----:B------:R-:W-:Y:S02]  /*03b0*/  IABS R4, R12 ;  /* 0x0000000c00047213 */ /* 0x000fe40000000000 */
[----:B------:R-:W-:-:S05]  /*03c0*/  IABS R9, R11 ;  /* 0x0000000b00097213 */ /* 0x000fca0000000000 */
[----:B------:R-:W2:Y:S08]  /*03d0*/  I2F.RP R5, R9 ;  /* 0x0000000900057306 */ /* 0x000eb00000209400 */
[----:B-1----:R-:W-:Y:S08]  /*03e0*/  MUFU.RCP R7, R7 ;  /* 0x0000000700077308 */ /* 0x002ff00000001000 */
[----:B--2---:R-:W1:Y:S02]  /*03f0*/  MUFU.RCP R5, R5 ;  /* 0x0000000500057308 */ /* 0x004e640000001000 */
[----:B-1----:R-:W-:-:S06]  /*0400*/  VIADD R3, R5, 0xffffffe ;  /* 0x0ffffffe05037836 */ /* 0x002fcc0000000000 */
[----:B------:R-:W1:Y:S02]  /*0410*/  F2I.FTZ.U32.TRUNC.NTZ R3, R3 ;  /* 0x0000000300037305 */ /* 0x000e64000021f000 */
[----:B-1----:R-:W-:-:S04]  /*0420*/  IMAD.MOV R6, RZ, RZ, -R3 ;  /* 0x000000ffff067224 */ /* 0x002fc800078e0a03 */
[----:B------:R-:W-:Y:S01]  /*0430*/  IMAD R5, R6, R9, RZ ;  /* 0x0000000906057224 */ /* 0x000fe200078e02ff */
[----:B------:R-:W-:-:S03]  /*0440*/  IABS R6, R11 ;  /* 0x0000000b00067213 */ /* 0x000fc60000000000 */
[----:B------:R-:W-:-:S04]  /*0450*/  IMAD.HI.U32 R3, R3, R5, R2 ;  /* 0x0000000503037227 */ /* 0x000fc800078e0002 */
[----:B------:R-:W-:Y:S02]  /*0460*/  IMAD.MOV R5, RZ, RZ, -R6 ;  /* 0x000000ffff057224 */ /* 0x000fe400078e0a06 */
[----:B------:R-:W-:-:S04]  /*0470*/  IMAD.HI.U32 R3, R3, R4, RZ ;  /* 0x0000000403037227 */ /* 0x000fc800078e00ff */
[----:B------:R-:W-:Y:S02]  /*0480*/  IMAD.MOV.U32 R2, RZ, RZ, R8 ;  /* 0x000000ffff027224 */ /* 0x000fe400078e0008 */
[----:B------:R-:W-:Y:S02]  /*0490*/  IMAD R4, R3, R5, R4 ;  /* 0x0000000503047224 */ /* 0x000fe400078e0204 */
[----:B------:R-:W1:Y:S01]  /*04a0*/  I2F.RP R8, R2 ;  /* 0x0000000200087306 */ /* 0x000e620000209400 */
[----:B------:R-:W-:Y:S02]  /*04b0*/  VIADD R5, R7, 0xffffffe ;  /* 0x0ffffffe07057836 */ /* 0x000fe40000000000 */
[----:B------:R-:W-:-:S05]  /*04c0*/  ISETP.GT.U32.AND P1, PT, R9, R4, PT ;  /* 0x000000040900720c */ /* 0x000fca0003f24070 */
[----:B------:R-:W-:Y:S08]  /*04d0*/  F2I.FTZ.U32.TRUNC.NTZ R5, R5 ;  /* 0x0000000500057305 */ /* 0x000ff0000021f000 */
[----:B------:R-:W-:Y:S01]  /*04e0*/  @!P1 IMAD.IADD R4, R4, 0x1, -R9 ;  /* 0x0000000104049824 */ /* 0x000fe200078e0a09 */
[----:B-1----:R-:W1:Y:S01]  /*04f0*/  MUFU.RCP R8, R8 ;  /* 0x0000000800087308 */ /* 0x002e620000001000 */
[----:B------:R-:W-:Y:S01]  /*0500*/  @!P1 VIADD R3, R3, 0x1 ;  /* 0x0000000103039836 */ /* 0x000fe20000000000 */
[----:B------:R-:W-:-:S02]  /*0510*/  ISETP.NE.AND P1, PT, R11, RZ, PT ;  /* 0x000000ff0b00720c */ /* 0x000fc40003f25270 */
[----:B------:R-:W-:Y:S02]  /*0520*/  ISETP.GE.U32.AND P0, PT, R4, R9, PT ;  /* 0x000000090400720c */ /* 0x000fe40003f06070 */
[----:B------:R-:W-:-:S04]  /*0530*/  LOP3.LUT R4, R12, R11, RZ, 0x3c, !PT ;  /* 0x0000000b0c047212 */ /* 0x000fc800078e3cff */
[----:B------:R-:W-:Y:S01]  /*0540*/  ISETP.GE.AND P2, PT, R4, RZ, PT ;  /* 0x000000ff0400720c */ /* 0x000fe20003f46270 */
[----:B------:R-:W-:Y:S02]  /*0550*/  IMAD.MOV.U32 R4, RZ, RZ, RZ ;  /* 0x000000ffff047224 */ /* 0x000fe400078e00ff */
[----:B-1----:R-:W-:Y:S01]  /*0560*/  VIADD R6, R8, 0xffffffe ;  /* 0x0ffffffe08067836 */ /* 0x002fe20000000000 */
[----:B------:R-:W-:-:S03]  /*0570*/  SHF.R.U32.HI R8, RZ, 0x5, R247 ;  /* 0x00000005ff087819 */ /* 0x000fc600000116f7 */
[----:B------:R-:W-:Y:S01]  /*0580*/  @P0 VIADD R3, R3, 0x1 ;  /* 0x0000000103030836 */ /* 0x000fe20000000000 */
[----:B------:R1:W2:Y:S01]  /*0590*/  F2I.FTZ.U32.TRUNC.NTZ R7, R6 ;  /* 0x0000000600077305 */ /* 0x0002a2000021f000 */
[----:B------:R-:W-:Y:S02]  /*05a0*/  SGXT.U32 R8, R8, 0x2 ;  /* 0x000000020808781a */ /* 0x000fe40000000000 */
[----:B------:R-:W-:Y:S02]  /*05b0*/  IMAD.MOV.U32 R152, RZ, RZ, R3 ;  /* 0x000000ffff987224 */ /* 0x000fe400078e0003 */
[----:B------:R-:W-:Y:S02]  /*05c0*/  IMAD.MOV R3, RZ, RZ, -R5 ;  /* 0x000000ffff037224 */ /* 0x000fe400078e0a05 */
[----:B------:R-:W-:Y:S01]  /*05d0*/  @!P2 IMAD.MOV R152, RZ, RZ, -R152 ;  /* 0x000000ffff98a224 */ /* 0x000fe200078e0a98 */
[----:B------:R-:W-:Y:S01]  /*05e0*/  @!P1 LOP3.LUT R152, RZ, R11, RZ, 0x33, !PT ;  /* 0x0000000bff989212 */ /* 0x000fe200078e33ff */
[----:B------:R-:W-:-:S02]  /*05f0*/  IMAD R3, R3, R0, RZ ;  /* 0x0000000003037224 */ /* 0x000fc400078e02ff */
[----:B-1----:R-:W-:Y:S02]  /*0600*/  IMAD.MOV.U32 R6, RZ, RZ, RZ ;  /* 0x000000ffff067224 */ /* 0x002fe400078e00ff */
[----:B------:R-:W-:Y:S02]  /*0610*/  IMAD.SHL.U32 R23, R152, 0x100, RZ ;  /* 0x0000010098177824 */ /* 0x000fe400078e00ff */
[----:B------:R-:W-:-:S03]  /*0620*/  IMAD.HI.U32 R4, R5, R3, R4 ;  /* 0x0000000305047227 */ /* 0x000fc600078e0004 */
[----:B------:R-:W-:Y:S01]  /*0630*/  LOP3.LUT R5, R23, R8, RZ, 0xfc, !PT ;  /* 0x0000000817057212 */ /* 0x000fe200078efcff */
[----:B--2---:R-:W-:Y:S02]  /*0640*/  IMAD.MOV R9, RZ, RZ, -R7 ;  /* 0x000000ffff097224 */ /* 0x004fe400078e0a07 */
[----:B------:R-:W-:Y:S01]  /*0650*/  IMAD.MOV R152, RZ, RZ, -R152 ;  /* 0x000000ffff987224 */ /* 0x000fe200078e0a98 */
[----:B------:R-:W-:Y:S01]  /*0660*/  LOP3.LUT R21, R5, 0xfc, RZ, 0xfc, !PT ;  /* 0x000000fc05157812 */ /* 0x000fe200078efcff */
[----:B------:R-:W-:Y:S01]  /*0670*/  IMAD.MOV.U32 R3, RZ, RZ, R9 ;  /* 0x000000ffff037224 */ /* 0x000fe200078e0009 */
[----:B------:R-:W-:Y:S01]  /*0680*/  IABS R9, R5 ;  /* 0x0000000500097213 */ /* 0x000fe20000000000 */
[----:B------:R-:W-:Y:S01]  /*0690*/  IMAD R152, R11, R152, R12 ;  /* 0x000000980b987224 */ /* 0x000fe200078e020c */
[----:B------:R-:W-:Y:S01]  /*06a0*/  IABS R15, R21 ;  /* 0x00000015000f7213 */ /* 0x000fe20000000000 */
[----:B------:R-:W-:Y:S01]  /*06b0*/  IMAD R3, R3, R2, RZ ;  /* 0x0000000203037224 */ /* 0x000fe200078e02ff */
[C---:B------:R-:W-:Y:S01]  /*06c0*/  LOP3.LUT R8, R5.reuse, 0x4, RZ, 0xfc, !PT ;  /* 0x0000000405087812 */ /* 0x040fe200078efcff */
[----:B------:R-:W-:Y:S01]  /*06d0*/  IMAD.IADD R152, R10, 0x1, R152 ;  /* 0x000000010a987824 */ /* 0x000fe200078e0298 */
[----:B------:R-:W-:Y:S01]  /*06e0*/  LOP3.LUT R13, R5, 0x8, RZ, 0xfc, !PT ;  /* 0x00000008050d7812 */ /* 0x000fe200078efcff */
[----:B------:R-:W-:Y:S01]  /*06f0*/  IMAD.HI.U32 R3, R7, R3, R6 ;  /* 0x0000000307037227 */ /* 0x000fe200078e0006 */
[----:B------:R-:W-:-:S02]  /*0700*/  IABS R11, R8 ;  /* 0x00000008000b7213 */ /* 0x000fc40000000000 */
[----:B------:R-:W-:Y:S01]  /*0710*/  ISETP.GE.AND P5, PT, R8, RZ, PT ;  /* 0x000000ff0800720c */ /* 0x000fe20003fa6270 */
[C---:B------:R-:W-:Y:S01]  /*0720*/  IMAD.HI.U32 R7, R4.reuse, R15, RZ ;  /* 0x0000000f04077227 */ /* 0x040fe200078e00ff */
[----:B------:R-:W-:Y:S02]  /*0730*/  IABS R12, R13 ;  /* 0x0000000d000c7213 */ /* 0x000fe40000000000 */
[C---:B------:R-:W-:Y:S01]  /*0740*/  LOP3.LUT R14, R5.reuse, 0xc, RZ, 0xfc, !PT ;  /* 0x0000000c050e7812 */ /* 0x040fe200078efcff */
[----:B------:R-:W-:Y:S01]  /*0750*/  IMAD.HI.U32 R6, R4, R9, RZ ;  /* 0x0000000904067227 */ /* 0x000fe200078e00ff */
[----:B------:R-:W-:Y:S02]  /*0760*/  LOP3.LUT R16, R5, 0x10, RZ, 0xfc, !PT ;  /* 0x0000001005107812 */ /* 0x000fe400078efcff */
[----:B------:R-:W-:Y:S01]  /*0770*/  ISETP.GE.AND P1, PT, R13, RZ, PT ;  /* 0x000000ff0d00720c */ /* 0x000fe20003f26270 */
[----:B------:R-:W-:Y:S01]  /*0780*/  IMAD.MOV R10, RZ, RZ, -R7 ;  /* 0x000000ffff0a7224 */ /* 0x000fe200078e0a07 */
[----:B------:R-:W-:Y:S01]  /*0790*/  IABS R13, R16 ;  /* 0x00000010000d7213 */ /* 0x000fe20000000000 */
[----:B------:R-:W-:Y:S01]  /*07a0*/  IMAD.MOV R8, RZ, RZ, -R6 ;  /* 0x000000ffff087224 */ /* 0x000fe200078e0a06 */
[C---:B------:R-:W-:Y:S01]  /*07b0*/  LOP3.LUT R18, R5.reuse, 0x14, RZ, 0xfc, !PT ;  /* 0x0000001405127812 */ /* 0x040fe200078efcff */
[----:B------:R-:W-:Y:S01]  /*07c0*/  IMAD R15, R0, R10, R15 ;  /* 0x0000000a000f7224 */ /* 0x000fe200078e020f */
[----:B------:R-:W-:Y:S01]  /*07d0*/  LOP3.LUT R20, R5, 0x18, RZ, 0xfc, !PT ;  /* 0x0000001805147812 */ /* 0x000fe200078efcff */
[----:B------:R-:W-:Y:S01]  /*07e0*/  IMAD.HI.U32 R6, R4, R11, RZ ;  /* 0x0000000b04067227 */ /* 0x000fe200078e00ff */
[----:B------:R-:W-:-:S02]  /*07f0*/  IABS R17, R18 ;  /* 0x0000001200117213 */ /* 0x000fc40000000000 */
[C---:B------:R-:W-:Y:S01]  /*0800*/  ISETP.GT.U32.AND P2, PT, R0.reuse, R15, PT ;  /* 0x0000000f0000720c */ /* 0x040fe20003f44070 */
[C---:B------:R-:W-:Y:S01]  /*0810*/  IMAD R7, R0.reuse, R8, R9 ;  /* 0x0000000800077224 */ /* 0x040fe200078e0209 */
[----:B------:R-:W-:Y:S01]  /*0820*/  IABS R19, R20 ;  /* 0x0000001400137213 */ /* 0x000fe20000000000 */
[----:B------:R-:W-:Y:S01]  /*0830*/  IMAD.MOV.U32 R9, RZ, RZ, R12 ;  /* 0x000000ffff097224 */ /* 0x000fe200078e000c */
[C---:B------:R-:W-:Y:S01]  /*0840*/  LOP3.LUT R22, R5.reuse, 0x20, RZ, 0xfc, !PT ;  /* 0x0000002005167812 */ /* 0x040fe200078efcff */
[----:B------:R-:W-:Y:S01]  /*0850*/  IMAD.MOV R8, RZ, RZ, -R6 ;  /* 0x000000ffff087224 */ /* 0x000fe200078e0a06 */
[----:B------:R-:W-:Y:S01]  /*0860*/  ISETP.GT.U32.AND P0, PT, R0, R7, PT ;  /* 0x000000070000720c */ /* 0x000fe20003f04070 */
[----:B------:R-:W-:Y:S01]  /*0870*/  IMAD.HI.U32 R6, R4, R9, RZ ;  /* 0x0000000904067227 */ /* 0x000fe200078e00ff */
[C---:B------:R-:W-:Y:S02]  /*0880*/  LOP3.LUT R26, R5.reuse, 0x38, RZ, 0xfc, !PT ;  /* 0x00000038051a7812 */ /* 0x040fe400078efcff */
[C---:B------:R-:W-:Y:S01]  /*0890*/  LOP3.LUT R24, R5.reuse, 0x34, RZ, 0xfc, !PT ;  /* 0x0000003405187812 */ /* 0x040fe200078efcff */
[C---:B------:R-:W-:Y:S01]  /*08a0*/  IMAD R8, R0.reuse, R8, R11 ;  /* 0x0000000800087224 */ /* 0x040fe200078e020b */
[----:B------:R-:W-:Y:S01]  /*08b0*/  IABS R11, R14 ;  /* 0x0000000e000b7213 */ /* 0x000fe20000000000 */
[----:B------:R-:W-:Y:S01]  /*08c0*/  IMAD.MOV R6, RZ, RZ, -R6 ;  /* 0x000000ffff067224 */ /* 0x000fe200078e0a06 */
[----:B------:R-:W-:Y:S01]  /*08d0*/  LOP3.LUT R28, R5, 0x3c, RZ, 0xfc, !PT ;  /* 0x0000003c051c7812 */ /* 0x000fe200078efcff */
[----:B------:R-:W-:Y:S01]  /*08e0*/  @!P2 IMAD.IADD R15, R15, 0x1, -R0 ;  /* 0x000000010f0fa824 */ /* 0x000fe200078e0a00 */
[C---:B------:R-:W-:Y:S01]  /*08f0*/  ISETP.GT.U32.AND P2, PT, R0.reuse, R8, PT ;  /* 0x000000080000720c */ /* 0x040fe20003f44070 */
[----:B------:R-:W-:Y:S01]  /*0900*/  IMAD R9, R0, R6, R9 ;  /* 0x0000000600097224 */ /* 0x000fe200078e0209 */
[----:B------:R-:W-:Y:S01]  /*0910*/  IABS R27, R26 ;  /* 0x0000001a001b7213 */ /* 0x000fe20000000000 */
[----:B------:R-:W-:Y:S01]  /*0920*/  IMAD.HI.U32 R6, R4, R11, RZ ;  /* 0x0000000b04067227 */ /* 0x000fe200078e00ff */
[----:B------:R-:W-:-:S02]  /*0930*/  ISETP.GT.U32.AND P6, PT, R0, R15, PT ;  /* 0x0000000f0000720c */ /* 0x000fc40003fc4070 */
[----:B------:R-:W-:Y:S01]  /*0940*/  IABS R29, R28 ;  /* 0x0000001c001d7213 */ /* 0x000fe20000000000 */
[----:B------:R-:W-:Y:S01]  /*0950*/  IMAD.HI.U32 R10, R4, R13, RZ ;  /* 0x0000000d040a7227 */ /* 0x000fe200078e00ff */
[C---:B------:R-:W-:Y:S02]  /*0960*/  LOP3.LUT R30, R5.reuse, 0x40, RZ, 0xfc, !PT ;  /* 0x00000040051e7812 */ /* 0x040fe400078efcff */
[C---:B------:R-:W-:Y:S01]  /*0970*/  LOP3.LUT R32, R5.reuse, 0x50, RZ, 0xfc, !PT ;  /* 0x0000005005207812 */ /* 0x040fe200078efcff */
[----:B------:R-:W-:Y:S01]  /*0980*/  IMAD.MOV R6, RZ, RZ, -R6 ;  /* 0x000000ffff067224 */ /* 0x000fe200078e0a06 */
[C---:B------:R-:W-:Y:S01]  /*0990*/  LOP3.LUT R36, R5.reuse, 0x58, RZ, 0xfc, !PT ;  /* 0x0000005805247812 */ /* 0x040fe200078efcff */
[----:B------:R-:W-:Y:S01]  /*09a0*/  IMAD.MOV R12, RZ, RZ, -R10 ;  /* 0x000000ffff0c7224 */ /* 0x000fe200078e0a0a */
[----:B------:R-:W-:Y:S01]  /*09b0*/  IABS R33, R32 ;  /* 0x0000002000217213 */ /* 0x000fe20000000000 */
[C---:B------:R-:W-:Y:S01]  /*09c0*/  IMAD R10, R0.reuse, R6, R11 ;  /* 0x00000006000a7224 */ /* 0x040fe200078e020b */
[----:B------:R-:W-:Y:S01]  /*09d0*/  LOP3.LUT R34, R5, 0x54, RZ, 0xfc, !PT ;  /* 0x0000005405227812 */ /* 0x000fe200078efcff */
[--C-:B------:R-:W-:Y:S01]  /*09e0*/  @!P0 IMAD.IADD R7, R7, 0x1, -R0.reuse ;  /* 0x0000000107078824 */ /* 0x100fe200078e0a00 */
[C---:B------:R-:W-:Y:S01]  /*09f0*/  ISETP.GT.U32.AND P0, PT, R0.reuse, R9, PT ;  /* 0x000000090000720c */ /* 0x040fe20003f04070 */
[C---:B------:R-:W-:Y:S01]  /*0a00*/  IMAD R11, R0.reuse, R12, R13 ;  /* 0x0000000c000b7224 */ /* 0x040fe200078e020d */
[----:B------:R-:W-:Y:S01]  /*0a10*/  ISETP.GT.U32.AND P3, PT, R0, R10, PT ;  /* 0x0000000a0000720c */ /* 0x000fe20003f64070 */
[--C-:B------:R-:W-:Y:S01]  /*0a20*/  @!P2 IMAD.IADD R8, R8, 0x1, -R0.reuse ;  /* 0x000000010808a824 */ /* 0x100fe200078e0a00 */
[C---:B------:R-:W-:Y:S01]  /*0a30*/  ISETP.GT.U32.AND P4, PT, R0.reuse, R7, PT ;  /* 0x000000070000720c */ /* 0x040fe20003f84070 */
[----:B------:R-:W-:Y:S01]  /*0a40*/  @!P6 IMAD.IADD R15, R15, 0x1, -R0 ;  /* 0x000000010f0fe824 */ /* 0x000fe200078e0a00 */
[----:B------:R-:W-:Y:S01]  /*0a50*/  ISETP.GT.U32.AND P2, PT, R0, R11, PT ;  /* 0x0000000b0000720c */ /* 0x000fe20003f44070 */
[----:B------:R-:W-:Y:S01]  /*0a60*/  IMAD.HI.U32 R6, R4, R17, RZ ;  /* 0x0000001104067227 */ /* 0x000fe200078e00ff */
[----:B------:R-:W-:-:S02]  /*0a70*/  ISETP.GT.U32.AND P6, PT, R0, R8, PT ;  /* 0x000000080000720c */ /* 0x000fc40003fc4070 */
[C---:B------:R-:W-:Y:S01]  /*0a80*/  LOP3.LUT R38, R5.reuse, 0x5c, RZ, 0xfc, !PT ;  /* 0x0000005c05267812 */ /* 0x040fe200078efcff */
[----:B------:R-:W-:Y:S01]  /*0a90*/  IMAD.HI.U32 R12, R4, R19, RZ ;  /* 0x00000013040c7227 */ /* 0x000fe200078e00ff */
[----:B------:R-:W-:Y:S02]  /*0aa0*/  LOP3.LUT R39, R5, 0x60, RZ, 0xfc, !PT ;  /* 0x0000006005277812 */ /* 0x000fe400078efcff */
[----:B------:R-:W-:Y:S01]  /*0ab0*/  IABS R35, R38 ;  /* 0x0000002600237213 */ /* 0x000fe20000000000 */
[--C-:B------:R-:W-:Y:S01]  /*0ac0*/  @!P0 IMAD.IADD R9, R9, 0x1, -R0.reuse ;  /* 0x0000000109098824 */ /* 0x100fe200078e0a00 */
[----:B------:R-:W-:Y:S01]  /*0ad0*/  ISETP.GE.AND P0, PT, R14, RZ, PT ;  /* 0x000000ff0e00720c */ /* 0x000fe20003f06270 */
[--C-:B------:R-:W-:Y:S01]  /*0ae0*/  @!P3 IMAD.IADD R10, R10, 0x1, -R0.reuse ;  /* 0x000000010a0ab824 */ /* 0x100fe200078e0a00 */
[----:B------:R-:W-:Y:S01]  /*0af0*/  ISETP.GE.AND P3, PT, R5, RZ, PT ;  /* 0x000000ff0500720c */ /* 0x000fe20003f66270 */
[----:B------:R-:W-:Y:S01]  /*0b00*/  @!P2 IMAD.IADD R11, R11, 0x1, -R0 ;  /* 0x000000010b0ba824 */ /* 0x000fe200078e0a00 */
[C---:B------:R-:W-:Y:S01]  /*0b10*/  ISETP.GT.U32.AND P2, PT, R0.reuse, R9, PT ;  /* 0x000000090000720c */ /* 0x040fe20003f44070 */
[----:B------:R-:W-:Y:S01]  /*0b20*/  IMAD.MOV R6, RZ, RZ, -R6 ;  /* 0x000000ffff067224 */ /* 0x000fe200078e0a06 */
[----:B------:R-:W-:Y:S01]  /*0b30*/  LOP3.LUT R40, R5, 0x64, RZ, 0xfc, !PT ;  /* 0x0000006405287812 */ /* 0x000fe200078efcff */
[----:B------:R-:W-:Y:S01]  /*0b40*/  @!P4 IMAD.IADD R7, R7, 0x1, -R0 ;  /* 0x000000010707c824 */ /* 0x000fe200078e0a00 */
[----:B------:R-:W-:Y:S01]  /*0b50*/  ISETP.GE.AND P4, PT, R21, RZ, PT ;  /* 0x000000ff1500720c */ /* 0x000fe20003f86270 */
[----:B------:R-:W-:Y:S01]  /*0b60*/  IMAD.MOV R13, RZ, RZ, -R12 ;  /* 0x000000ffff0d7224 */ /* 0x000fe200078e0a0c */
[----:B------:R-:W-:Y:S01]  /*0b70*/  LOP3.LUT R21, R5, 0x1c, RZ, 0xfc, !PT ;  /* 0x0000001c05157812 */ /* 0x000fe200078efcff */
[C---:B------:R-:W-:Y:S01]  /*0b80*/  IMAD R12, R0.reuse, R6, R17 ;  /* 0x00000006000c7224 */ /* 0x040fe200078e0211 */
[----:B------:R-:W-:Y:S01]  /*0b90*/  IABS R37, R39 ;  /* 0x0000002700257213 */ /* 0x000fe20000000000 */
[----:B------:R-:W-:Y:S01]  /*0ba0*/  IMAD R13, R0, R13, R19 ;  /* 0x0000000d000d7224 */ /* 0x000fe200078e0213 */
[----:B------:R-:W-:Y:S01]  /*0bb0*/  IABS R17, R21 ;  /* 0x0000001500117213 */ /* 0x000fe20000000000 */
[----:B------:R-:W-:Y:S01]  /*0bc0*/  @!P6 IMAD.IADD R8, R8, 0x1, -R0 ;  /* 0x000000010808e824 */ /* 0x000fe200078e0a00 */
[C---:B------:R-:W-:Y:S01]  /*0bd0*/  ISETP.GT.U32.AND P6, PT, R0.reuse, R11, PT ;  /* 0x0000000b0000720c */ /* 0x040fe20003fc4070 */
[----:B------:R-:W-:Y:S01]  /*0be0*/  @!P3 IMAD.MOV R7, RZ, RZ, -R7 ;  /* 0x000000ffff07b224 */ /* 0x000fe200078e0a07 */
[----:B------:R-:W-:Y:S01]  /*0bf0*/  ISETP.GT.U32.AND P3, PT, R0, R12, PT ;  /* 0x0000000c0000720c */ /* 0x000fe20003f64070 */
[----:B------:R-:W-:Y:S01]  /*0c00*/  IMAD.MOV.U32 R6, RZ, RZ, R15 ;  /* 0x000000ffff067224 */ /* 0x000fe200078e000f */
[----:B------:R-:W-:Y:S01]  /*0c10*/  IABS R19, R22 ;  /* 0x0000001600137213 */ /* 0x000fe20000000000 */
[----:B------:R-:W-:Y:S01]  /*0c20*/  @!P5 IMAD.MOV R8, RZ, RZ, -R8 ;  /* 0x000000ffff08d224 */ /* 0x000fe200078e0a08 */
[----:B------:R-:W-:Y:S01]  /*0c30*/  ISETP.GE.AND P5, PT, R16, RZ, PT ;  /* 0x000000ff1000720c */ /* 0x000fe20003fa6270 */
[----:B------:R-:W-:Y:S01]  /*0c40*/  @!P2 IMAD.IADD R9, R9, 0x1, -R0 ;  /* 0x000000010909a824 */ /* 0x000fe200078e0a00 */
[----:B------:R-:W-:Y:S01]  /*0c50*/  ISETP.GT.U32.AND P2, PT, R0, R13, PT ;  /* 0x0000000d0000720c */ /* 0x000fe20003f44070 */
[----:B------:R-:W-:Y:S01]  /*0c60*/  IMAD.HI.U32 R14, R4, R17, RZ ;  /* 0x00000011040e7227 */ /* 0x000fe200078e00ff */
[----:B------:R-:W-:-:S02]  /*0c70*/  LOP3.LUT R16, R5, 0x24, RZ, 0xfc, !PT ;  /* 0x0000002405107812 */ /* 0x000fc400078efcff */
[----:B------:R-:W-:Y:S01]  /*0c80*/  LOP3.LUT R42, R5, 0x7c, RZ, 0xfc, !PT ;  /* 0x0000007c052a7812 */ /* 0x000fe200078efcff */
[----:B------:R-:W-:Y:S01]  /*0c90*/  @!P4 IMAD.MOV R6, RZ, RZ, -R6 ;  /* 0x000000ffff06c224 */ /* 0x000fe200078e0a06 */
[----:B------:R-:W-:Y:S01]  /*0ca0*/  ISETP.GT.U32.AND P4, PT, R0, R10, PT ;  /* 0x0000000a0000720c */ /* 0x000fe20003f84070 */
[----:B------:R-:W-:Y:S01]  /*0cb0*/  IMAD.MOV R14, RZ, RZ, -R14 ;  /* 0x000000ffff0e7224 */ /* 0x000fe200078e0a0e */
[----:B------:R-:W-:Y:S01]  /*0cc0*/  IABS R43, R42 ;  /* 0x0000002a002b7213 */ /* 0x000fe20000000000 */
[--C-:B------:R-:W-:Y:S01]  /*0cd0*/  @!P6 IMAD.IADD R11, R11, 0x1, -R0.reuse ;  /* 0x000000010b0be824 */ /* 0x100fe200078e0a00 */
[----:B------:R-:W-:Y:S01]  /*0ce0*/  ISETP.GE.AND P6, PT, R20, RZ, PT ;  /* 0x000000ff1400720c */ /* 0x000fe20003fc6270 */
[--C-:B------:R-:W-:Y:S01]  /*0cf0*/  @!P3 IMAD.IADD R12, R12, 0x1, -R0.reuse ;  /* 0x000000010c0cb824 */ /* 0x100fe200078e0a00 */
[C---:B------:R-:W-:Y:S01]  /*0d00*/  LOP3.LUT R20, R5.reuse, 0x2c, RZ, 0xfc, !PT ;  /* 0x0000002c05147812 */ /* 0x040fe200078efcff */
[C---:B------:R-:W-:Y:S01]  /*0d10*/  IMAD R14, R0.reuse, R14, R17 ;  /* 0x0000000e000e7224 */ /* 0x040fe200078e0211 */
[----:B------:R-:W-:Y:S01]  /*0d20*/  LOP3.LUT R17, R5, 0x28, RZ, 0xfc, !PT ;  /* 0x0000002805117812 */ /* 0x000fe200078efcff */
[--C-:B------:R-:W-:Y:S01]  /*0d30*/  @!P2 IMAD.IADD R13, R13, 0x1, -R0.reuse ;  /* 0x000000010d0da824 */ /* 0x100fe200078e0a00 */
[C---:B------:R-:W-:Y:S01]  /*0d40*/  ISETP.GT.U32.AND P2, PT, R0.reuse, R12, PT ;  /* 0x0000000c0000720c */ /* 0x040fe20003f44070 */
[----:B------:R-:W-:Y:S01]  /*0d50*/  @!P5 IMAD.MOV R11, RZ, RZ, -R11 ;  /* 0x000000ffff0bd224 */ /* 0x000fe200078e0a0b */
[----:B------:R-:W-:Y:S01]  /*0d60*/  ISETP.GT.U32.AND P5, PT, R0, R14, PT ;  /* 0x0000000e0000720c */ /* 0x000fe20003fa4070 */
[----:B------:R-:W-:Y:S01]  /*0d70*/  @!P4 IMAD.IADD R10, R10, 0x1, -R0 ;  /* 0x000000010a0ac824 */ /* 0x000fe200078e0a00 */
[----:B------:R-:W-:Y:S01]  /*0d80*/  ISETP.GE.AND P4, PT, R18, RZ, PT ;  /* 0x000000ff1200720c */ /* 0x000fe20003f86270 */
[----:B------:R-:W-:Y:S01]  /*0d90*/  @!P1 IMAD.MOV R9, RZ, RZ, -R9 ;  /* 0x000000ffff099224 */ /* 0x000fe200078e0a09 */
[----:B------:R-:W-:Y:S01]  /*0da0*/  ISETP.GT.U32.AND P1, PT, R0, R13, PT ;  /* 0x0000000d0000720c */ /* 0x000fe20003f24070 */
[----:B------:R-:W-:Y:S01]  /*0db0*/  IMAD.HI.U32 R15, R4, R19, RZ ;  /* 0x00000013040f7227 */ /* 0x000fe200078e00ff */
[----:B------:R-:W-:-:S02]  /*0dc0*/  IABS R25, R20 ;  /* 0x0000001400197213 */ /* 0x000fc40000000000 */
[----:B------:R-:W-:Y:S01]  /*0dd0*/  ISETP.GE.AND P3, PT, R21, RZ, PT ;  /* 0x000000ff1500720c */ /* 0x000fe20003f66270 */
[----:B------:R-:W-:Y:S01]  /*0de0*/  IMAD.MOV R15, RZ, RZ, -R15 ;  /* 0x000000ffff0f7224 */ /* 0x000fe200078e0a0f */
[----:B------:R-:W-:Y:S01]  /*0df0*/  IABS R21, R17 ;  /* 0x0000001100157213 */ /* 0x000fe20000000000 */
[--C-:B------:R-:W-:Y:S01]  /*0e00*/  @!P2 IMAD.IADD R12, R12, 0x1, -R0.reuse ;  /* 0x000000010c0ca824 */ /* 0x100fe200078e0a00 */
[----:B------:R-:W-:Y:S01]  /*0e10*/  ISETP.GE.AND P2, PT, R16, RZ, PT ;  /* 0x000000ff1000720c */ /* 0x000fe20003f46270 */
[----:B------:R-:W-:Y:S01]  /*0e20*/  IMAD R15, R0, R15, R19 ;  /* 0x0000000f000f7224 */ /* 0x000fe200078e0213 */
[----:B------:R-:W-:Y:S01]  /*0e30*/  IABS R19, R16 ;  /* 0x0000001000137213 */ /* 0x000fe20000000000 */
[----:B------:R-:W-:Y:S01]  /*0e40*/  @!P5 IMAD.IADD R14, R14, 0x1, -R0 ;  /* 0x000000010e0ed824 */ /* 0x000fe200078e0a00 */
[----:B------:R-:W-:Y:S01]  /*0e50*/  ISETP.GE.AND P5, PT, R17, RZ, PT ;  /* 0x000000ff1100720c */ /* 0x000fe20003fa6270 */
[----:B------:R-:W-:Y:S01]  /*0e60*/  @!P4 IMAD.MOV R12, RZ, RZ, -R12 ;  /* 0x000000ffff0cc224 */ /* 0x000fe200078e0a0c */
[----:B------:R-:W-:Y:S01]  /*0e70*/  LOP3.LUT R44, R5, 0x80, RZ, 0xfc, !PT ;  /* 0x00000080052c7812 */ /* 0x000fe200078efcff */
[----:B------:R-:W-:Y:S01]  /*0e80*/  @!P1 IMAD.IADD R13, R13, 0x1, -R0 ;  /* 0x000000010d0d9824 */ /* 0x000fe200078e0a00 */
[----:B------:R-:W-:Y:S01]  /*0e90*/  ISETP.GT.U32.AND P4, PT, R0, R14, PT ;  /* 0x0000000e0000720c */ /* 0x000fe20003f84070 */
[----:B------:R-:W-:Y:S01]  /*0ea0*/  IMAD.HI.U32 R16, R4, R19, RZ ;  /* 0x0000001304107227 */ /* 0x000fe200078e00ff */
[----:B------:R-:W-:-:S02]  /*0eb0*/  ISETP.GT.U32.AND P1, PT, R0, R15, PT ;  /* 0x0000000f0000720c */ /* 0x000fc40003f24070 */
[----:B------:R-:W-:Y:S01]  /*0ec0*/  IABS R45, R44 ;  /* 0x0000002c002d7213 */ /* 0x000fe20000000000 */
[----:B------:R-:W-:Y:S01]  /*0ed0*/  IMAD.MOV R16, RZ, RZ, -R16 ;  /* 0x000000ffff107224 */ /* 0x000fe200078e0a10 */
[C---:B------:R-:W-:Y:S01]  /*0ee0*/  LOP3.LUT R46, R5.reuse, 0x8c, RZ, 0xfc, !PT ;  /* 0x0000008c052e7812 */ /* 0x040fe200078efcff */
[----:B------:R-:W-:Y:S01]  /*0ef0*/  IMAD.HI.U32 R18, R4, R25, RZ ;  /* 0x0000001904127227 */ /* 0x000fe200078e00ff */
[C---:B------:R-:W-:Y:S02]  /*0f00*/  LOP3.LUT R48, R5.reuse, 0x90, RZ, 0xfc, !PT ;  /* 0x0000009005307812 */ /* 0x040fe400078efcff */
[----:B------:R-:W-:Y:S01]  /*0f10*/  IABS R47, R46 ;  /* 0x0000002e002f7213 */ /* 0x000fe20000000000 */
[----:B------:R-:W-:Y:S01]  /*0f20*/  IMAD R16, R0, R16, R19 ;  /* 0x0000001000107224 */ /* 0x000fe200078e0213 */
[----:B------:R-:W-:Y:S01]  /*0f30*/  IABS R49, R48 ;  /* 0x0000003000317213 */ /* 0x000fe20000000000 */
[--C-:B------:R-:W-:Y:S01]  /*0f40*/  @!P4 IMAD.IADD R14, R14, 0x1, -R0.reuse ;  /* 0x000000010e0ec824 */ /* 0x100fe200078e0a00 */
[----:B------:R-:W-:Y:S01]  /*0f50*/  LOP3.LUT R50, R5, 0x94, RZ, 0xfc, !PT ;  /* 0x0000009405327812 */ /* 0x000fe200078efcff */
[----:B------:R-:W-:Y:S01]  /*0f60*/  @!P1 IMAD.IADD R15, R15, 0x1, -R0 ;  /* 0x000000010f0f9824 */ /* 0x000fe200078e0a00 */
[----:B------:R-:W-:Y:S01]  /*0f70*/  ISETP.GT.U32.AND P4, PT, R0, R16, PT ;  /* 0x000000100000720c */ /* 0x000fe20003f84070 */
[----:B------:R-:W-:Y:S01]  /*0f80*/  IMAD.MOV R18, RZ, RZ, -R18 ;  /* 0x000000ffff127224 */ /* 0x000fe200078e0a12 */
[----:B------:R-:W-:Y:S01]  /*0f90*/  IABS R51, R50 ;  /* 0x0000003200337213 */ /* 0x000fe20000000000 */
[----:B------:R-:W-:Y:S01]  /*0fa0*/  IMAD.HI.U32 R17, R4, R21, RZ ;  /* 0x0000001504117227 */ /* 0x000fe200078e00ff */
[----:B------:R-:W-:-:S02]  /*0fb0*/  ISETP.GT.U32.AND P1, PT, R0, R15, PT ;  /* 0x0000000f0000720c */ /* 0x000fc40003f24070 */
[C---:B------:R-:W-:Y:S01]  /*0fc0*/  LOP3.LUT R52, R5.reuse, 0xa0, RZ, 0xfc, !PT ;  /* 0x000000a005347812 */ /* 0x040fe200078efcff */
[----:B------:R-:W-:Y:S01]  /*0fd0*/  IMAD R18, R0, R18, R25 ;  /* 0x0000001200127224 */ /* 0x000fe200078e0219 */
[----:B------:R-:W-:Y:S01]  /*0fe0*/  IABS R25, R24 ;  /* 0x0000001800197213 */ /* 0x000fe20000000000 */
[----:B------:R-:W-:Y:S01]  /*0ff0*/  IMAD.MOV R17, RZ, RZ, -R17 ;  /* 0x000000ffff117224 */ /* 0x000fe200078e0a11 */
[----:B------:R-:W-:Y:S01]  /*1000*/  IABS R53, R52 ;  /* 0x0000003400357213 */ /* 0x000fe20000000000 */
[----:B------:R-:W-:Y:S01]  /*1010*/  @!P6 IMAD.MOV R13, RZ, RZ, -R13 ;  /* 0x000000ffff0de224 */ /* 0x000fe200078e0a0d */
[----:B------:R-:W-:Y:S01]  /*1020*/  ISETP.GE.AND P6, PT, R20, RZ, PT ;  /* 0x000000ff1400720c */ /* 0x000fe20003fc6270 */
[--C-:B------:R-:W-:Y:S01]  /*1030*/  @!P4 IMAD.IADD R16, R16, 0x1, -R0.reuse ;  /* 0x000000011010c824 */ /* 0x100fe200078e0a00 */
[----:B------:R-:W-:Y:S01]  /*1040*/  LOP3.LUT R20, R5, 0x30, RZ, 0xfc, !PT ;  /* 0x0000003005147812 */ /* 0x000fe200078efcff */
[C---:B------:R-:W-:Y:S01]  /*1050*/  IMAD R17, R0.reuse, R17, R21 ;  /* 0x0000001100117224 */ /* 0x040fe200078e0215 */
[C---:B------:R-:W-:Y:S01]  /*1060*/  ISETP.GT.U32.AND P4, PT, R0.reuse, R18, PT ;  /* 0x000000120000720c */ /* 0x040fe20003f84070 */
[----:B------:R-:W-:Y:S01]  /*1070*/  @!P1 IMAD.IADD R15, R15, 0x1, -R0 ;  /* 0x000000010f0f9824 */ /* 0x000fe200078e0a00 */
[----:B------:R-:W-:Y:S01]  /*1080*/  IABS R21, R20 ;  /* 0x0000001400157213 */ /* 0x000fe20000000000 */
[----:B------:R-:W-:Y:S01]  /*1090*/  @!P0 IMAD.MOV R10, RZ, RZ, -R10 ;  /* 0x000000ffff0a8224 */ /* 0x000fe200078e0a0a */
[----:B------:R-:W-:Y:S01]  /*10a0*/  ISETP.GT.U32.AND P1, PT, R0, R17, PT ;  /* 0x000000110000720c */ /* 0x000fe20003f24070 */
[----:B------:R-:W-:Y:S01]  /*10b0*/  @!P3 IMAD.MOV R14, RZ, RZ, -R14 ;  /* 0x000000ffff0eb224 */ /* 0x000fe200078e0a0e */
[----:B------:R-:W-:Y:S01]  /*10c0*/  ISETP.GE.AND P0, PT, R22, RZ, PT ;  /* 0x000000ff1600720c */ /* 0x000fe20003f06270 */
[----:B------:R-:W-:Y:S01]  /*10d0*/  IMAD.HI.U32 R19, R4, R21, RZ ;  /* 0x0000001504137227 */ /* 0x000fe200078e00ff */
[----:B------:R-:W-:-:S02]  /*10e0*/  ISETP.GT.U32.AND P3, PT, R0, R16, PT ;  /* 0x000000100000720c */ /* 0x000fc40003f64070 */
[C---:B------:R-:W-:Y:S01]  /*10f0*/  LOP3.LUT R54, R5.reuse, 0xa4, RZ, 0xfc, !PT ;  /* 0x000000a405367812 */ /* 0x040fe200078efcff */
[----:B------:R-:W-:Y:S01]  /*1100*/  IMAD.MOV R19, RZ, RZ, -R19 ;  /* 0x000000ffff137224 */ /* 0x000fe200078e0a13 */
[C---:B------:R-:W-:Y:S01]  /*1110*/  LOP3.LUT R56, R5.reuse, 0xa8, RZ, 0xfc, !PT ;  /* 0x000000a805387812 */ /* 0x040fe200078efcff */
[--C-:B------:R-:W-:Y:S01]  /*1120*/  @!P4 IMAD.IADD R18, R18, 0x1, -R0.reuse ;  /* 0x000000011212c824 */ /* 0x100fe200078e0a00 */
[----:B------:R-:W-:Y:S01]  /*1130*/  IABS R55, R54 ;  /* 0x0000003600377213 */ /* 0x000fe20000000000 */
[C---:B------:R-:W-:Y:S01]  /*1140*/  IMAD R19, R0.reuse, R19, R21 ;  /* 0x0000001300137224 */ /* 0x040fe200078e0215 */
[----:B------:R-:W-:Y:S01]  /*1150*/  LOP3.LUT R58, R5, 0xb0, RZ, 0xfc, !PT ;  /* 0x000000b0053a7812 */ /* 0x000fe200078efcff */
[----:B------:R-:W-:Y:S01]  /*1160*/  @!P1 IMAD.IADD R17, R17, 0x1, -R0 ;  /* 0x0000000111119824 */ /* 0x000fe200078e0a00 */
[----:B------:R-:W-:Y:S01]  /*1170*/  ISETP.GT.U32.AND P4, PT, R0, R18, PT ;  /* 0x000000120000720c */ /* 0x000fe20003f84070 */
[----:B------:R-:W-:Y:S01]  /*1180*/  IMAD.HI.U32 R21, R4, R27, RZ ;  /* 0x0000001b04157227 */ /* 0x000fe200078e00ff */
[----:B------:R-:W-:-:S02]  /*1190*/  LOP3.LUT R60, R5, 0xb4, RZ, 0xfc, !PT ;  /* 0x000000b4053c7812 */ /* 0x000fc400078efcff */
[----:B------:R-:W-:Y:S01]  /*11a0*/  ISETP.GT.U32.AND P1, PT, R0, R17, PT ;  /* 0x000000110000720c */ /* 0x000fe20003f24070 */
[----:B------:R-:W-:Y:S01]  /*11b0*/  @!P0 IMAD.MOV R15, RZ, RZ, -R15 ;  /* 0x000000ffff0f8224 */ /* 0x000fe200078e0a0f */
[----:B------:R-:W-:Y:S01]  /*11c0*/  ISETP.GE.AND P0, PT, R20, RZ, PT ;  /* 0x000000ff1400720c */ /* 0x000fe20003f06270 */
[----:B------:R-:W-:Y:S01]  /*11d0*/  @!P3 IMAD.IADD R16, R16, 0x1, -R0 ;  /* 0x000000011010b824 */ /* 0x000fe200078e0a00 */
[----:B------:R-:W-:Y:S01]  /*11e0*/  ISETP.GT.U32.AND P3, PT, R0, R19, PT ;  /* 0x000000130000720c */ /* 0x000fe20003f64070 */
[C---:B------:R-:W-:Y:S01]  /*11f0*/  IMAD.HI.U32 R20, R4.reuse, R25, RZ ;  /* 0x0000001904147227 */ /* 0x040fe200078e00ff */
[----:B------:R-:W-:Y:S02]  /*1200*/  IABS R57, R60 ;  /* 0x0000003c00397213 */ /* 0x000fe40000000000 */
[C---:B------:R-:W-:Y:S01]  /*1210*/  LOP3.LUT R61, R5.reuse, 0xb8, RZ, 0xfc, !PT ;  /* 0x000000b8053d7812 */ /* 0x040fe200078efcff */
[----:B------:R-:W-:Y:S01]  /*1220*/  IMAD.HI.U32 R22, R4, R29, RZ ;  /* 0x0000001d04167227 */ /* 0x000fe200078e00ff */
[----:B------:R-:W-:-:S02]  /*1230*/  LOP3.LUT R66, R5, 0xcc, RZ, 0xfc, !PT ;  /* 0x000000cc05427812 */ /* 0x000fc400078efcff */
[----:B------:R-:W-:Y:S01]  /*1240*/  IABS R59, R61 ;  /* 0x0000003d003b7213 */ /* 0x000fe20000000000 */
[----:B------:R-:W-:Y:S01]  /*1250*/  IMAD.MOV R21, RZ, RZ, -R21 ;  /* 0x000000ffff157224 */ /* 0x000fe200078e0a15 */
[C---:B------:R-:W-:Y:S01]  /*1260*/  LOP3.LUT R68, R5.reuse, 0xd0, RZ, 0xfc, !PT ;  /* 0x000000d005447812 */ /* 0x040fe200078efcff */
[----:B------:R-:W-:Y:S01]  /*1270*/  IMAD.MOV R20, RZ, RZ, -R20 ;  /* 0x000000ffff147224 */ /* 0x000fe200078e0a14 */
[C---:B------:R-:W-:Y:S01]  /*1280*/  LOP3.LUT R70, R5.reuse, 0xd4, RZ, 0xfc, !PT ;  /* 0x000000d405467812 */ /* 0x040fe200078efcff */
[----:B------:R-:W-:Y:S01]  /*1290*/  IMAD.MOV R22, RZ, RZ, -R22 ;  /* 0x000000ffff167224 */ /* 0x000fe200078e0a16 */
[C---:B------:R-:W-:Y:S01]  /*12a0*/  LOP3.LUT R72, R5.reuse, 0xd8, RZ, 0xfc, !PT ;  /* 0x000000d805487812 */ /* 0x040fe200078efcff */
[C---:B------:R-:W-:Y:S01]  /*12b0*/  IMAD R21, R0.reuse, R21, R27 ;  /* 0x0000001500157224 */ /* 0x040fe200078e021b */
[----:B------:R-:W-:Y:S01]  /*12c0*/  LOP3.LUT R74, R5, 0xdc, RZ, 0xfc, !PT ;  /* 0x000000dc054a7812 */ /* 0x000fe200078efcff */
[C---:B------:R-:W-:Y:S01]  /*12d0*/  IMAD R20, R0.reuse, R20, R25 ;  /* 0x0000001400147224 */ /* 0x040fe200078e0219 */
[----:B------:R-:W-:Y:S01]  /*12e0*/  IABS R25, R30 ;  /* 0x0000001e00197213 */ /* 0x000fe20000000000 */
[----:B------:R-:W-:Y:S01]  /*12f0*/  IMAD R22, R0, R22, R29 ;  /* 0x0000001600167224 */ /* 0x000fe200078e021d */
[----:B------:R-:W-:Y:S01]  /*1300*/  IABS R69, R74 ;  /* 0x0000004a00457213 */ /* 0x000fe20000000000 */
[--C-:B------:R-:W-:Y:S01]  /*1310*/  @!P4 IMAD.IADD R18, R18, 0x1, -R0.reuse ;  /* 0x000000011212c824 */ /* 0x100fe200078e0a00 */
[C---:B------:R-:W-:Y:S01]  /*1320*/  ISETP.GT.U32.AND P4, PT, R0.reuse, R21, PT ;  /* 0x000000150000720c */ /* 0x040fe20003f84070 */
[----:B------:R-:W-:Y:S01]  /*1330*/  @!P3 IMAD.IADD R19, R19, 0x1, -R0 ;  /* 0x000000011313b824 */ /* 0x000fe200078e0a00 */
[C---:B------:R-:W-:Y:S01]  /*1340*/  ISETP.GT.U32.AND P3, PT, R0.reuse, R20, PT ;  /* 0x000000140000720c */ /* 0x040fe20003f64070 */
[----:B------:R-:W-:Y:S01]  /*1350*/  @!P6 IMAD.MOV R18, RZ, RZ, -R18 ;  /* 0x000000ffff12e224 */ /* 0x000fe200078e0a12 */
[----:B------:R-:W-:Y:S01]  /*1360*/  ISETP.GT.U32.AND P6, PT, R0, R22, PT ;  /* 0x000000160000720c */ /* 0x000fe20003fc4070 */
[----:B------:R-:W-:Y:S01]  /*1370*/  @!P1 IMAD.IADD R17, R17, 0x1, -R0 ;  /* 0x0000000111119824 */ /* 0x000fe200078e0a00 */
[----:B------:R-:W-:Y:S01]  /*1380*/  ISETP.GE.AND P1, PT, R24, RZ, PT ;  /* 0x000000ff1800720c */ /* 0x000fe20003f26270 */
[----:B------:R-:W-:Y:S01]  /*1390*/  IMAD.HI.U32 R24, R4, R25, RZ ;  /* 0x0000001904187227 */ /* 0x000fe200078e00ff */
[----:B------:R-:W-:-:S02]  /*13a0*/  LOP3.LUT R76, R5, 0xe0, RZ, 0xfc, !PT ;  /* 0x000000e0054c7812 */ /* 0x000fc400078efcff */
[----:B------:R-:W-:Y:S01]  /*13b0*/  LOP3.LUT R78, R5, 0xe4, RZ, 0xfc, !PT ;  /* 0x000000e4054e7812 */ /* 0x000fe200078efcff */
[----:B------:R-:W-:Y:S01]  /*13c0*/  @!P5 IMAD.MOV R17, RZ, RZ, -R17 ;  /* 0x000000ffff11d224 */ /* 0x000fe200078e0a11 */
[----:B------:R-:W-:Y:S01]  /*13d0*/  ISETP.GE.AND P5, PT, R26, RZ, PT ;  /* 0x000000ff1a00720c */ /* 0x000fe20003fa6270 */
[----:B------:R-:W-:Y:S01]  /*13e0*/  @!P4 IMAD.IADD R21, R21, 0x1, -R0 ;  /* 0x000000011515c824 */ /* 0x000fe200078e0a00 */
[----:B------:R-:W-:Y:S01]  /*13f0*/  LOP3.LUT R26, R5, 0x44, RZ, 0xfc, !PT ;  /* 0x00000044051a7812 */ /* 0x000fe200078efcff */
[----:B------:R-:W-:Y:S01]  /*1400*/  IMAD.MOV R24, RZ, RZ, -R24 ;  /* 0x000000ffff187224 */ /* 0x000fe200078e0a18 */
[----:B------:R-:W-:Y:S01]  /*1410*/  IABS R71, R78 ;  /* 0x0000004e00477213 */ /* 0x000fe20000000000 */
[--C-:B------:R-:W-:Y:S01]  /*1420*/  @!P3 IMAD.IADD R20, R20, 0x1, -R0.reuse ;  /* 0x000000011414b824 */ /* 0x100fe200078e0a00 */
[----:B------:R-:W-:Y:S01]  /*1430*/  IABS R27, R26 ;  /* 0x0000001a001b7213 */ /* 0x000fe20000000000 */
[----:B------:R-:W-:Y:S01]  /*1440*/  @!P6 IMAD.IADD R22, R22, 0x1, -R0 ;  /* 0x000000011616e824 */ /* 0x000fe200078e0a00 */
[C---:B------:R-:W-:Y:S01]  /*1450*/  ISETP.GT.U32.AND P6, PT, R0.reuse, R21, PT ;  /* 0x000000150000720c */ /* 0x040fe20003fc4070 */
[C---:B------:R-:W-:Y:S01]  /*1460*/  IMAD R24, R0.reuse, R24, R25 ;  /* 0x0000001800187224 */ /* 0x040fe200078e0219 */
[----:B------:R-:W-:Y:S01]  /*1470*/  ISETP.GT.U32.AND P4, PT, R0, R20, PT ;  /* 0x000000140000720c */ /* 0x000fe20003f84070 */
[----:B------:R-:W-:Y:S01]  /*1480*/  IMAD.HI.U32 R25, R4, R27, RZ ;  /* 0x0000001b04197227 */ /* 0x000fe200078e00ff */
[----:B------:R-:W-:-:S02]  /*1490*/  ISETP.GE.AND P3, PT, R30, RZ, PT ;  /* 0x000000ff1e00720c */ /* 0x000fc40003f66270 */
[C---:B------:R-:W-:Y:S01]  /*14a0*/  LOP3.LUT R30, R5.reuse, 0x4c, RZ, 0xfc, !PT ;  /* 0x0000004c051e7812 */ /* 0x040fe200078efcff */
[----:B------:R-:W-:Y:S01]  /*14b0*/  @!P2 IMAD.MOV R16, RZ, RZ, -R16 ;  /* 0x000000ffff10a224 */ /* 0x000fe200078e0a10 */
[----:B------:R-:W-:Y:S01]  /*14c0*/  ISETP.GT.U32.AND P2, PT, R0, R19, PT ;  /* 0x000000130000720c */ /* 0x000fe20003f44070 */
[----:B------:R-:W-:Y:S01]  /*14d0*/  IMAD.MOV R25, RZ, RZ, -R25 ;  /* 0x000000ffff197224 */ /* 0x000fe200078e0a19 */
[----:B------:R-:W-:Y:S01]  /*14e0*/  IABS R31, R30 ;  /* 0x0000001e001f7213 */ /* 0x000fe20000000000 */
[----:B------:R-:W-:Y:S01]  /*14f0*/  IMAD.HI.U32 R64, R4, R69, RZ ;  /* 0x0000004504407227 */ /* 0x000fe200078e00ff */
[C---:B------:R-:W-:Y:S02]  /*1500*/  LOP3.LUT R80, R5.reuse, 0xe8, RZ, 0xfc, !PT ;  /* 0x000000e805507812 */ /* 0x040fe400078efcff */
[----:B------:R-:W-:Y:S01]  /*1510*/  LOP3.LUT R82, R5, 0xec, RZ, 0xfc, !PT ;  /* 0x000000ec05527812 */ /* 0x000fe200078efcff */
[----:B------:R-:W-:Y:S01]  /*1520*/  IMAD R25, R0, R25, R27 ;  /* 0x0000001900197224 */ /* 0x000fe200078e021b */
[----:B------:R-:W-:Y:S01]  /*1530*/  IABS R73, R80 ;  /* 0x0000005000497213 */ /* 0x000fe20000000000 */
[--C-:B------:R-:W-:Y:S01]  /*1540*/  @!P6 IMAD.IADD R21, R21, 0x1, -R0.reuse ;  /* 0x000000011515e824 */ /* 0x100fe200078e0a00 */
[----:B------:R-:W-:Y:S01]  /*1550*/  IABS R75, R82 ;  /* 0x00000052004b7213 */ /* 0x000fe20000000000 */
[--C-:B------:R-:W-:Y:S01]  /*1560*/  @!P4 IMAD.IADD R20, R20, 0x1, -R0.reuse ;  /* 0x000000011414c824 */ /* 0x100fe200078e0a00 */
[C---:B------:R-:W-:Y:S01]  /*1570*/  ISETP.GT.U32.AND P6, PT, R0.reuse, R25, PT ;  /* 0x000000190000720c */ /* 0x040fe20003fc4070 */
[----:B------:R-:W-:Y:S01]  /*1580*/  @!P2 IMAD.IADD R19, R19, 0x1, -R0 ;  /* 0x000000011313a824 */ /* 0x000fe200078e0a00 */
        /* <DEDUP_REMOVED lines=8> */
[----:B------:R-:W-:Y:S01]  /*1610*/  @!P1 IMAD.MOV R20, RZ, RZ, -R20 ;  /* 0x000000ffff149224 */ /* 0x000fe200078e0a14 */
[----:B------:R-:W-:Y:S01]  /*1620*/  LOP3.LUT R83, R5, 0xf0, RZ, 0xfc, !PT ;  /* 0x000000f005537812 */ /* 0x000fe200078efcff */
[--C-:B------:R-:W-:Y:S01]  /*1630*/  @!P6 IMAD.IADD R25, R25, 0x1, -R0.reuse ;  /* 0x000000011919e824 */ /* 0x100fe200078e0a00 */
[----:B------:R-:W-:Y:S01]  /*1640*/  LOP3.LUT R84, R5, 0xf4, RZ, 0xfc, !PT ;  /* 0x000000f405547812 */ /* 0x000fe200078efcff */
[----:B------:R-:W-:Y:S01]  /*1650*/  @!P4 IMAD.IADD R24, R24, 0x1, -R0 ;  /* 0x000000011818c824 */ /* 0x000fe200078e0a00 */
[----:B------:R-:W-:Y:S01]  /*1660*/  ISETP.GE.AND P4, PT, R28, RZ, PT ;  /* 0x000000ff1c00720c */ /* 0x000fe20003f86270 */
[----:B------:R-:W-:Y:S01]  /*1670*/  IMAD.HI.U32 R28, R4, R33, RZ ;  /* 0x00000021041c7227 */ /* 0x000fe200078e00ff */
[----:B------:R-:W-:-:S02]  /*1680*/  ISETP.GT.U32.AND P6, PT, R0, R25, PT ;  /* 0x000000190000720c */ /* 0x000fc40003fc4070 */
[----:B------:R-:W-:Y:S01]  /*1690*/  ISETP.GT.U32.AND P1, PT, R0, R24, PT ;  /* 0x000000180000720c */ /* 0x000fe20003f24070 */
[----:B------:R-:W-:Y:S01]  /*16a0*/  @!P0 IMAD.IADD R22, R22, 0x1, -R0 ;  /* 0x0000000116168824 */ /* 0x000fe200078e0a00 */
[----:B------:R-:W-:Y:S01]  /*16b0*/  ISETP.GE.AND P0, PT, R26, RZ, PT ;  /* 0x000000ff1a00720c */ /* 0x000fe20003f06270 */
[----:B------:R-:W-:Y:S01]  /*16c0*/  IMAD.MOV R28, RZ, RZ, -R28 ;  /* 0x000000ffff1c7224 */ /* 0x000fe200078e0a1c */
[----:B------:R-:W-:Y:S01]  /*16d0*/  IABS R77, R83 ;  /* 0x00000053004d7213 */ /* 0x000fe20000000000 */
[----:B------:R-:W-:Y:S01]  /*16e0*/  IMAD R27, R0, R27, R31 ;  /* 0x0000001b001b7224 */ /* 0x000fe200078e021f */
[----:B------:R-:W-:Y:S01]  /*16f0*/  IABS R31, R34 ;  /* 0x00000022001f7213 */ /* 0x000fe20000000000 */
[----:B------:R-:W-:Y:S01]  /*1700*/  IMAD.HI.U32 R26, R4, R29, RZ ;  /* 0x0000001d041a7227 */ /* 0x000fe200078e00ff */
[----:B------:R-:W-:-:S03]  /*1710*/  IABS R79, R84 ;  /* 0x00000054004f7213 */ /* 0x000fc60000000000 */
[C---:B------:R-:W-:Y:S01]  /*1720*/  IMAD R28, R0.reuse, R28, R33 ;  /* 0x0000001c001c7224 */ /* 0x040fe200078e0221 */
[----:B------:R-:W-:Y:S01]  /*1730*/  IABS R33, R36 ;  /* 0x0000002400217213 */ /* 0x000fe20000000000 */
[----:B------:R-:W-:Y:S01]  /*1740*/  @!P2 IMAD.MOV R22, RZ, RZ, -R22 ;  /* 0x000000ffff16a224 */ /* 0x000fe200078e0a16 */
[C---:B------:R-:W-:Y:S01]  /*1750*/  ISETP.GT.U32.AND P2, PT, R0.reuse, R27, PT ;  /* 0x0000001b0000720c */ /* 0x040fe20003f44070 */
[----:B------:R-:W-:Y:S02]  /*1760*/  IMAD.MOV R26, RZ, RZ, -R26 ;  /* 0x000000ffff1a7224 */ /* 0x000fe400078e0a1a */
[----:B------:R-:W-:Y:S01]  /*1770*/  @!P6 IMAD.IADD R25, R25, 0x1, -R0 ;  /* 0x000000011919e824 */ /* 0x000fe200078e0a00 */
[C---:B------:R-:W-:Y:S01]  /*1780*/  ISETP.GT.U32.AND P6, PT, R0.reuse, R28, PT ;  /* 0x0000001c0000720c */ /* 0x040fe20003fc4070 */
[----:B------:R-:W-:Y:S02]  /*1790*/  IMAD R26, R0, R26, R29 ;  /* 0x0000001a001a7224 */ /* 0x000fe400078e021d */
[----:B------:R-:W-:-:S02]  /*17a0*/  @!P5 IMAD.MOV R21, RZ, RZ, -R21 ;  /* 0x000000ffff15d224 */ /* 0x000fc400078e0a15 */
[----:B------:R-:W-:Y:S01]  /*17b0*/  @!P1 IMAD.IADD R24, R24, 0x1, -R0 ;  /* 0x0000000118189824 */ /* 0x000fe200078e0a00 */
[----:B------:R-:W-:Y:S01]  /*17c0*/  ISETP.GT.U32.AND P5, PT, R0, R26, PT ;  /* 0x0000001a0000720c */ /* 0x000fe20003fa4070 */
[----:B------:R-:W-:Y:S01]  /*17d0*/  IMAD.HI.U32 R29, R4, R31, RZ ;  /* 0x0000001f041d7227 */ /* 0x000fe200078e00ff */
[----:B------:R-:W-:-:S03]  /*17e0*/  ISETP.GE.AND P1, PT, R30, RZ, PT ;  /* 0x000000ff1e00720c */ /* 0x000fc60003f26270 */
[--C-:B------:R-:W-:Y:S02]  /*17f0*/  @!P2 IMAD.IADD R27, R27, 0x1, -R0.reuse ;  /* 0x000000011b1ba824 */ /* 0x100fe400078e0a00 */
[----:B------:R-:W-:Y:S02]  /*1800*/  @!P6 IMAD.IADD R28, R28, 0x1, -R0 ;  /* 0x000000011c1ce824 */ /* 0x000fe400078e0a00 */
[----:B------:R-:W-:Y:S01]  /*1810*/  IMAD.HI.U32 R30, R4, R33, RZ ;  /* 0x00000021041e7227 */ /* 0x000fe200078e00ff */
[----:B------:R-:W-:-:S03]  /*1820*/  ISETP.GT.U32.AND P6, PT, R0, R27, PT ;  /* 0x0000001b0000720c */ /* 0x000fc60003fc4070 */
[----:B------:R-:W-:Y:S01]  /*1830*/  @!P5 IMAD.IADD R26, R26, 0x1, -R0 ;  /* 0x000000011a1ad824 */ /* 0x000fe200078e0a00 */
[----:B------:R-:W-:Y:S01]  /*1840*/  ISETP.GE.AND P5, PT, R32, RZ, PT ;  /* 0x000000ff2000720c */ /* 0x000fe20003fa6270 */
[----:B------:R-:W-:Y:S02]  /*1850*/  IMAD.MOV R30, RZ, RZ, -R30 ;  /* 0x000000ffff1e7224 */ /* 0x000fe400078e0a1e */
[----:B------:R-:W-:Y:S01]  /*1860*/  IMAD.MOV R29, RZ, RZ, -R29 ;  /* 0x000000ffff1d7224 */ /* 0x000fe200078e0a1d */
[C---:B------:R-:W-:Y:S01]  /*1870*/  ISETP.GT.U32.AND P2, PT, R0.reuse, R26, PT ;  /* 0x0000001a0000720c */ /* 0x040fe20003f44070 */
[C---:B------:R-:W-:Y:S01]  /*1880*/  IMAD R30, R0.reuse, R30, R33 ;  /* 0x0000001e001e7224 */ /* 0x040fe200078e0221 */
[----:B------:R-:W-:Y:S01]  /*1890*/  IABS R33, R40 ;  /* 0x0000002800217213 */ /* 0x000fe20000000000 */
[C---:B------:R-:W-:Y:S02]  /*18a0*/  IMAD R29, R0.reuse, R29, R31 ;  /* 0x0000001d001d7224 */ /* 0x040fe400078e021f */
[----:B------:R-:W-:Y:S01]  /*18b0*/  @!P6 IMAD.IADD R27, R27, 0x1, -R0 ;  /* 0x000000011b1be824 */ /* 0x000fe200078e0a00 */
[----:B------:R-:W-:Y:S01]  /*18c0*/  ISETP.GT.U32.AND P6, PT, R0, R30, PT ;  /* 0x0000001e0000720c */ /* 0x000fe20003fc4070 */
[----:B------:R-:W-:-:S04]  /*18d0*/  IMAD.HI.U32 R31, R4, R35, RZ ;  /* 0x00000023041f7227 */ /* 0x000fc800078e00ff */
[----:B------:R-:W-:Y:S02]  /*18e0*/  IMAD.MOV R31, RZ, RZ, -R31 ;  /* 0x000000ffff1f7224 */ /* 0x000fe400078e0a1f */
[----:B------:R-:W-:Y:S01]  /*18f0*/  @!P2 IMAD.IADD R26, R26, 0x1, -R0 ;  /* 0x000000011a1aa824 */ /* 0x000fe200078e0a00 */
[----:B------:R-:W-:Y:S01]  /*1900*/  ISETP.GT.U32.AND P2, PT, R0, R29, PT ;  /* 0x0000001d0000720c */ /* 0x000fe20003f44070 */
[----:B------:R-:W-:-:S04]  /*1910*/  IMAD.HI.U32 R32, R4, R37, RZ ;  /* 0x0000002504207227 */ /* 0x000fc800078e00ff */
[----:B------:R-:W-:Y:S02]  /*1920*/  @!P6 IMAD.IADD R30, R30, 0x1, -R0 ;  /* 0x000000011e1ee824 */ /* 0x000fe400078e0a00 */
[C---:B------:R-:W-:Y:S02]  /*1930*/  IMAD R31, R0.reuse, R31, R35 ;  /* 0x0000001f001f7224 */ /* 0x040fe400078e0223 */
[----:B------:R-:W-:Y:S01]  /*1940*/  IMAD.MOV.U32 R35, RZ, RZ, R33 ;  /* 0x000000ffff237224 */ /* 0x000fe200078e0021 */
[C---:B------:R-:W-:Y:S01]  /*1950*/  ISETP.GT.U32.AND P6, PT, R0.reuse, R30, PT ;  /* 0x0000001e0000720c */ /* 0x040fe20003fc4070 */
[----:B------:R-:W-:Y:S01]  /*1960*/  @!P3 IMAD.MOV R24, RZ, RZ, -R24 ;  /* 0x000000ffff18b224 */ /* 0x000fe200078e0a18 */
[----:B------:R-:W-:Y:S01]  /*1970*/  ISETP.GT.U32.AND P3, PT, R0, R28, PT ;  /* 0x0000001c0000720c */ /* 0x000fe20003f64070 */
[----:B------:R-:W-:Y:S01]  /*1980*/  @!P2 IMAD.IADD R29, R29, 0x1, -R0 ;  /* 0x000000011d1da824 */ /* 0x000fe200078e0a00 */
[----:B------:R-:W-:Y:S01]  /*1990*/  ISETP.GE.AND P2, PT, R36, RZ, PT ;  /* 0x000000ff2400720c */ /* 0x000fe20003f46270 */
[----:B------:R-:W-:Y:S01]  /*19a0*/  IMAD.MOV R32, RZ, RZ, -R32 ;  /* 0x000000ffff207224 */ /* 0x000fe200078e0a20 */
[----:B------:R-:W-:Y:S01]  /*19b0*/  LOP3.LUT R36, R5, 0x68, RZ, 0xfc, !PT ;  /* 0x0000006805247812 */ /* 0x000fe200078efcff */
[----:B------:R-:W-:-:S04]  /*19c0*/  IMAD.HI.U32 R33, R4, R35, RZ ;  /* 0x0000002304217227 */ /* 0x000fc800078e00ff */
[----:B------:R-:W-:Y:S01]  /*19d0*/  @!P4 IMAD.MOV R26, RZ, RZ, -R26 ;  /* 0x000000ffff1ac224 */ /* 0x000fe200078e0a1a */
[C---:B------:R-:W-:Y:S01]  /*19e0*/  ISETP.GT.U32.AND P4, PT, R0.reuse, R31, PT ;  /* 0x0000001f0000720c */ /* 0x040fe20003f84070 */
[----:B------:R-:W-:Y:S02]  /*19f0*/  IMAD R32, R0, R32, R37 ;  /* 0x0000002000207224 */ /* 0x000fe400078e0225 */
[----:B------:R-:W-:Y:S02]  /*1a00*/  IMAD.MOV R33, RZ, RZ, -R33 ;  /* 0x000000ffff217224 */ /* 0x000fe400078e0a21 */
[----:B------:R-:W-:Y:S01]  /*1a10*/  @!P6 IMAD.IADD R30, R30, 0x1, -R0 ;  /* 0x000000011e1ee824 */ /* 0x000fe200078e0a00 */
[C---:B------:R-:W-:Y:S01]  /*1a20*/  ISETP.GT.U32.AND P6, PT, R0.reuse, R32, PT ;  /* 0x000000200000720c */ /* 0x040fe20003fc4070 */
[----:B------:R-:W-:Y:S01]  /*1a30*/  @!P0 IMAD.MOV R25, RZ, RZ, -R25 ;  /* 0x000000ffff198224 */ /* 0x000fe200078e0a19 */
[C---:B------:R-:W-:Y:S01]  /*1a40*/  ISETP.GT.U32.AND P0, PT, R0.reuse, R29, PT ;  /* 0x0000001d0000720c */ /* 0x040fe20003f04070 */
[----:B------:R-:W-:-:S02]  /*1a50*/  IMAD R33, R0, R33, R35 ;  /* 0x0000002100217224 */ /* 0x000fc400078e0223 */
[----:B------:R-:W-:Y:S01]  /*1a60*/  @!P3 IMAD.IADD R28, R28, 0x1, -R0 ;  /* 0x000000011c1cb824 */ /* 0x000fe200078e0a00 */
[----:B------:R-:W-:Y:S01]  /*1a70*/  ISETP.GE.AND P3, PT, R34, RZ, PT ;  /* 0x000000ff2200720c */ /* 0x000fe20003f66270 */
[----:B------:R-:W-:Y:S01]  /*1a80*/  @!P2 IMAD.MOV R30, RZ, RZ, -R30 ;  /* 0x000000ffff1ea224 */ /* 0x000fe200078e0a1e */
[----:B------:R-:W-:Y:S01]  /*1a90*/  ISETP.GT.U32.AND P2, PT, R0, R33, PT ;  /* 0x000000210000720c */ /* 0x000fe20003f44070 */
[--C-:B------:R-:W-:Y:S01]  /*1aa0*/  @!P4 IMAD.IADD R31, R31, 0x1, -R0.reuse ;  /* 0x000000011f1fc824 */ /* 0x100fe200078e0a00 */
[----:B------:R-:W-:Y:S01]  /*1ab0*/  IABS R34, R36 ;  /* 0x0000002400227213 */ /* 0x000fe20000000000 */
[----:B------:R-:W-:Y:S01]  /*1ac0*/  @!P1 IMAD.MOV R27, RZ, RZ, -R27 ;  /* 0x000000ffff1b9224 */ /* 0x000fe200078e0a1b */
[----:B------:R-:W-:Y:S01]  /*1ad0*/  ISETP.GE.AND P1, PT, R38, RZ, PT ;  /* 0x000000ff2600720c */ /* 0x000fe20003f26270 */
[--C-:B------:R-:W-:Y:S01]  /*1ae0*/  @!P6 IMAD.IADD R32, R32, 0x1, -R0.reuse ;  /* 0x000000012020e824 */ /* 0x100fe200078e0a00 */
[C---:B------:R-:W-:Y:S01]  /*1af0*/  ISETP.GT.U32.AND P4, PT, R0.reuse, R31, PT ;  /* 0x0000001f0000720c */ /* 0x040fe20003f84070 */
[----:B------:R-:W-:Y:S01]  /*1b00*/  @!P0 IMAD.IADD R29, R29, 0x1, -R0 ;  /* 0x000000011d1d8824 */ /* 0x000fe200078e0a00 */
[C---:B------:R-:W-:Y:S01]  /*1b10*/  LOP3.LUT R38, R5.reuse, 0x70, RZ, 0xfc, !PT ;  /* 0x0000007005267812 */ /* 0x040fe200078efcff */
[----:B------:R-:W-:Y:S01]  /*1b20*/  IMAD.MOV.U32 R35, RZ, RZ, R34 ;  /* 0x000000ffff237224 */ /* 0x000fe200078e0022 */
[----:B------:R-:W-:Y:S01]  /*1b30*/  ISETP.GT.U32.AND P6, PT, R0, R32, PT ;  /* 0x000000200000720c */ /* 0x000fe20003fc4070 */
[----:B------:R-:W-:Y:S01]  /*1b40*/  @!P3 IMAD.MOV R29, RZ, RZ, -R29 ;  /* 0x000000ffff1db224 */ /* 0x000fe200078e0a1d */
[----:B------:R-:W-:Y:S01]  /*1b50*/  ISETP.GE.AND P3, PT, R36, RZ, PT ;  /* 0x000000ff2400720c */ /* 0x000fe20003f66270 */
[----:B------:R-:W-:Y:S01]  /*1b60*/  IMAD.HI.U32 R34, R4, R35, RZ ;  /* 0x0000002304227227 */ /* 0x000fe200078e00ff */
[----:B------:R-:W-:-:S02]  /*1b70*/  LOP3.LUT R36, R5, 0x6c, RZ, 0xfc, !PT ;  /* 0x0000006c05247812 */ /* 0x000fc400078efcff */
[----:B------:R-:W-:Y:S01]  /*1b80*/  ISETP.GE.AND P0, PT, R40, RZ, PT ;  /* 0x000000ff2800720c */ /* 0x000fe20003f06270 */
[----:B------:R-:W-:Y:S01]  /*1b90*/  @!P2 IMAD.IADD R33, R33, 0x1, -R0 ;  /* 0x000000012121a824 */ /* 0x000fe200078e0a00 */
[----:B------:R-:W-:Y:S01]  /*1ba0*/  IABS R37, R36 ;  /* 0x0000002400257213 */ /* 0x000fe20000000000 */
[----:B------:R-:W-:Y:S01]  /*1bb0*/  @!P5 IMAD.MOV R28, RZ, RZ, -R28 ;  /* 0x000000ffff1cd224 */ /* 0x000fe200078e0a1c */
[----:B------:R-:W-:Y:S01]  /*1bc0*/  ISETP.GE.AND P5, PT, R39, RZ, PT ;  /* 0x000000ff2700720c */ /* 0x000fe20003fa6270 */
[----:B------:R-:W-:Y:S01]  /*1bd0*/  IMAD.MOV R34, RZ, RZ, -R34 ;  /* 0x000000ffff227224 */ /* 0x000fe200078e0a22 */
[----:B------:R-:W-:Y:S01]  /*1be0*/  IABS R39, R38 ;  /* 0x0000002600277213 */ /* 0x000fe20000000000 */
[----:B------:R-:W-:Y:S01]  /*1bf0*/  @!P4 IMAD.IADD R31, R31, 0x1, -R0 ;  /* 0x000000011f1fc824 */ /* 0x000fe200078e0a00 */
[C---:B------:R-:W-:Y:S01]  /*1c00*/  ISETP.GT.U32.AND P2, PT, R0.reuse, R33, PT ;  /* 0x000000210000720c */ /* 0x040fe20003f44070 */
[----:B------:R-:W-:Y:S01]  /*1c10*/  IMAD R34, R0, R34, R35 ;  /* 0x0000002200227224 */ /* 0x000fe200078e0223 */
[----:B------:R-:W-:Y:S01]  /*1c20*/  ISETP.GE.AND P4, PT, R36, RZ, PT ;  /* 0x000000ff2400720c */ /* 0x000fe20003f86270 */
[----:B------:R-:W-:Y:S01]  /*1c30*/  IMAD.HI.U32 R35, R4, R37, RZ ;  /* 0x0000002504237227 */ /* 0x000fe200078e00ff */
[----:B------:R-:W-:-:S03]  /*1c40*/  LOP3.LUT R40, R5, 0x74, RZ, 0xfc, !PT ;  /* 0x0000007405287812 */ /* 0x000fc600078efcff */
[----:B------:R-:W-:Y:S01]  /*1c50*/  IMAD.HI.U32 R36, R4, R39, RZ ;  /* 0x0000002704247227 */ /* 0x000fe200078e00ff */
[----:B------:R-:W-:-:S03]  /*1c60*/  IABS R41, R40 ;  /* 0x0000002800297213 */ /* 0x000fc60000000000 */
[----:B------:R-:W-:Y:S01]  /*1c70*/  @!P6 IMAD.IADD R32, R32, 0x1, -R0 ;  /* 0x000000012020e824 */ /* 0x000fe200078e0a00 */
[C---:B------:R-:W-:Y:S01]  /*1c80*/  ISETP.GT.U32.AND P6, PT, R0.reuse, R34, PT ;  /* 0x000000220000720c */ /* 0x040fe20003fc4070 */
[----:B------:R-:W-:Y:S02]  /*1c90*/  IMAD.MOV R35, RZ, RZ, -R35 ;  /* 0x000000ffff237224 */ /* 0x000fe400078e0a23 */
[----:B------:R-:W-:Y:S02]  /*1ca0*/  IMAD.MOV R36, RZ, RZ, -R36 ;  /* 0x000000ffff247224 */ /* 0x000fe400078e0a24 */
[C---:B------:R-:W-:Y:S02]  /*1cb0*/  IMAD R35, R0.reuse, R35, R37 ;  /* 0x0000002300237224 */ /* 0x040fe400078e0225 */
[C---:B------:R-:W-:Y:S02]  /*1cc0*/  IMAD R36, R0.reuse, R36, R39 ;  /* 0x0000002400247224 */ /* 0x040fe400078e0227 */
[----:B------:R-:W-:Y:S01]  /*1cd0*/  @!P2 IMAD.IADD R33, R33, 0x1, -R0 ;  /* 0x000000012121a824 */ /* 0x000fe200078e0a00 */
[----:B------:R-:W-:Y:S01]  /*1ce0*/  ISETP.GT.U32.AND P2, PT, R0, R35, PT ;  /* 0x000000230000720c */ /* 0x000fe20003f44070 */
[----:B------:R-:W-:-:S04]  /*1cf0*/  IMAD.HI.U32 R37, R4, R41, RZ ;  /* 0x0000002904257227 */ /* 0x000fc800078e00ff */
[----:B------:R-:W-:Y:S01]  /*1d00*/  @!P0 IMAD.MOV R33, RZ, RZ, -R33 ;  /* 0x000000ffff218224 */ /* 0x000fe200078e0a21 */
[----:B------:R-:W-:Y:S01]  /*1d10*/  ISETP.GT.U32.AND P0, PT, R0, R36, PT ;  /* 0x000000240000720c */ /* 0x000fe20003f04070 */
[----:B------:R-:W-:Y:S02]  /*1d20*/  @!P6 IMAD.IADD R34, R34, 0x1, -R0 ;  /* 0x000000012222e824 */ /* 0x000fe400078e0a00 */
[----:B------:R-:W-:Y:S01]  /*1d30*/  @!P5 IMAD.MOV R32, RZ, RZ, -R32 ;  /* 0x000000ffff20d224 */ /* 0x000fe200078e0a20 */
[----:B------:R-:W-:Y:S01]  /*1d40*/  ISETP.GE.AND P5, PT, R40, RZ, PT ;  /* 0x000000ff2800720c */ /* 0x000fe20003fa6270 */
[----:B------:R-:W-:Y:S01]  /*1d50*/  IMAD.MOV R37, RZ, RZ, -R37 ;  /* 0x000000ffff257224 */ /* 0x000fe200078e0a25 */
[C---:B------:R-:W-:Y:S01]  /*1d60*/  ISETP.GT.U32.AND P6, PT, R0.reuse, R34, PT ;  /* 0x000000220000720c */ /* 0x040fe20003fc4070 */
[----:B------:R-:W-:Y:S01]  /*1d70*/  @!P2 IMAD.IADD R35, R35, 0x1, -R0 ;  /* 0x000000012323a824 */ /* 0x000fe200078e0a00 */
[----:B------:R-:W-:Y:S01]  /*1d80*/  LOP3.LUT R40, R5, 0x78, RZ, 0xfc, !PT ;  /* 0x0000007805287812 */ /* 0x000fe200078efcff */
[----:B------:R-:W-:-:S02]  /*1d90*/  IMAD R37, R0, R37, R41 ;  /* 0x0000002500257224 */ /* 0x000fc400078e0229 */
[----:B------:R-:W-:Y:S01]  /*1da0*/  @!P1 IMAD.MOV R31, RZ, RZ, -R31 ;  /* 0x000000ffff1f9224 */ /* 0x000fe200078e0a1f */
[----:B------:R-:W-:Y:S01]  /*1db0*/  IABS R41, R40 ;  /* 0x0000002800297213 */ /* 0x000fe20000000000 */
[----:B------:R-:W-:Y:S01]  /*1dc0*/  @!P0 IMAD.IADD R36, R36, 0x1, -R0 ;  /* 0x0000000124248824 */ /* 0x000fe200078e0a00 */
[----:B------:R-:W-:Y:S01]  /*1dd0*/  ISETP.GE.AND P1, PT, R38, RZ, PT ;  /* 0x000000ff2600720c */ /* 0x000fe20003f26270 */
[----:B------:R-:W-:Y:S01]  /*1de0*/  IMAD.HI.U32 R39, R4, R43, RZ ;  /* 0x0000002b04277227 */ /* 0x000fe200078e00ff */
[C---:B------:R-:W-:Y:S02]  /*1df0*/  ISETP.GT.U32.AND P2, PT, R0.reuse, R35, PT ;  /* 0x000000230000720c */ /* 0x040fe40003f44070 */
[----:B------:R-:W-:Y:S01]  /*1e00*/  ISETP.GT.U32.AND P0, PT, R0, R36, PT ;  /* 0x000000240000720c */ /* 0x000fe20003f04070 */
[----:B------:R-:W-:-:S04]  /*1e10*/  IMAD.HI.U32 R38, R4, R41, RZ ;  /* 0x0000002904267227 */ /* 0x000fc800078e00ff */
[----:B------:R-:W-:Y:S01]  /*1e20*/  @!P6 IMAD.IADD R34, R34, 0x1, -R0 ;  /* 0x000000012222e824 */ /* 0x000fe200078e0a00 */
[C---:B------:R-:W-:Y:S01]  /*1e30*/  ISETP.GT.U32.AND P6, PT, R0.reuse, R37, PT ;  /* 0x000000250000720c */ /* 0x040fe20003fc4070 */
[----:B------:R-:W-:Y:S02]  /*1e40*/  IMAD.MOV R38, RZ, RZ, -R38 ;  /* 0x000000ffff267224 */ /* 0x000fe400078e0a26 */
[----:B------:R-:W-:Y:S02]  /*1e50*/  IMAD.MOV R39, RZ, RZ, -R39 ;  /* 0x000000ffff277224 */ /* 0x000fe400078e0a27 */
[----:B------:R-:W-:Y:S01]  /*1e60*/  IMAD R38, R0, R38, R41 ;  /* 0x0000002600267224 */ /* 0x000fe200078e0229 */
[----:B------:R-:W-:Y:S01]  /*1e70*/  LOP3.LUT R41, R5, 0x84, RZ, 0xfc, !PT ;  /* 0x0000008405297812 */ /* 0x000fe200078efcff */
[--C-:B------:R-:W-:Y:S01]  /*1e80*/  @!P2 IMAD.IADD R35, R35, 0x1, -R0.reuse ;  /* 0x000000012323a824 */ /* 0x100fe200078e0a00 */
[----:B------:R-:W-:Y:S01]  /*1e90*/  ISETP.GE.AND P2, PT, R42, RZ, PT ;  /* 0x000000ff2a00720c */ /* 0x000fe20003f46270 */
[----:B------:R-:W-:Y:S01]  /*1ea0*/  IMAD R39, R0, R39, R43 ;  /* 0x0000002700277224 */ /* 0x000fe200078e022b */
[----:B------:R-:W-:Y:S01]  /*1eb0*/  IABS R43, R41 ;  /* 0x00000029002b7213 */ /* 0x000fe20000000000 */
[--C-:B------:R-:W-:Y:S01]  /*1ec0*/  @!P0 IMAD.IADD R36, R36, 0x1, -R0.reuse ;  /* 0x0000000124248824 */ /* 0x100fe200078e0a00 */
[----:B------:R-:W-:Y:S01]  /*1ed0*/  ISETP.GT.U32.AND P0, PT, R0, R38, PT ;  /* 0x000000260000720c */ /* 0x000fe20003f04070 */
[----:B------:R-:W-:-:S02]  /*1ee0*/  @!P6 IMAD.IADD R37, R37, 0x1, -R0 ;  /* 0x000000012525e824 */ /* 0x000fc400078e0a00 */
[----:B------:R-:W-:Y:S01]  /*1ef0*/  @!P4 IMAD.MOV R35, RZ, RZ, -R35 ;  /* 0x000000ffff23c224 */ /* 0x000fe200078e0a23 */
[----:B------:R-:W-:Y:S01]  /*1f00*/  ISETP.GT.U32.AND P4, PT, R0, R39, PT ;  /* 0x000000270000720c */ /* 0x000fe20003f84070 */
[----:B------:R-:W-:Y:S01]  /*1f10*/  @!P3 IMAD.MOV R34, RZ, RZ, -R34 ;  /* 0x000000ffff22b224 */ /* 0x000fe200078e0a22 */
[----:B------:R-:W-:Y:S01]  /*1f20*/  ISETP.GE.AND P3, PT, R40, RZ, PT ;  /* 0x000000ff2800720c */ /* 0x000fe20003f66270 */
[----:B------:R-:W-:Y:S01]  /*1f30*/  IMAD.HI.U32 R40, R4, R45, RZ ;  /* 0x0000002d04287227 */ /* 0x000fe200078e00ff */
[----:B------:R-:W-:-:S03]  /*1f40*/  ISETP.GT.U32.AND P6, PT, R0, R37, PT ;  /* 0x000000250000720c */ /* 0x000fc60003fc4070 */
[----:B------:R-:W-:Y:S02]  /*1f50*/  IMAD.MOV R40, RZ, RZ, -R40 ;  /* 0x000000ffff287224 */ /* 0x000fe400078e0a28 */
[--C-:B------:R-:W-:Y:S01]  /*1f60*/  @!P0 IMAD.IADD R38, R38, 0x1, -R0.reuse ;  /* 0x0000000126268824 */ /* 0x100fe200078e0a00 */
[----:B------:R-:W-:Y:S01]  /*1f70*/  ISETP.GE.AND P0, PT, R41, RZ, PT ;  /* 0x000000ff2900720c */ /* 0x000fe20003f06270 */
[C---:B------:R-:W-:Y:S02]  /*1f80*/  IMAD R40, R0.reuse, R40, R45 ;  /* 0x0000002800287224 */ /* 0x040fe400078e022d */
[----:B------:R-:W-:Y:S01]  /*1f90*/  @!P4 IMAD.IADD R39, R39, 0x1, -R0 ;  /* 0x000000012727c824 */ /* 0x000fe200078e0a00 */
[----:B------:R-:W-:Y:S01]  /*1fa0*/  ISETP.GT.U32.AND P4, PT, R0, R38, PT ;  /* 0x000000260000720c */ /* 0x000fe20003f84070 */
[----:B------:R-:W-:-:S04]  /*1fb0*/  IMAD.HI.U32 R41, R4, R43, RZ ;  /* 0x0000002b04297227 */ /* 0x000fc800078e00ff */
[----:B------:R-:W-:Y:S01]  /*1fc0*/  @!P6 IMAD.IADD R37, R37, 0x1, -R0 ;  /* 0x000000012525e824 */ /* 0x000fe200078e0a00 */
[----:B------:R-:W-:Y:S01]  /*1fd0*/  ISETP.GT.U32.AND P6, PT, R0, R40, PT ;  /* 0x000000280000720c */ /* 0x000fe20003fc4070 */
[----:B------:R-:W-:Y:S02]  /*1fe0*/  IMAD.MOV R41, RZ, RZ, -R41 ;  /* 0x000000ffff297224 */ /* 0x000fe400078e0a29 */
[----:B------:R-:W-:Y:S01]  /*1ff0*/  @!P1 IMAD.MOV R36, RZ, RZ, -R36 ;  /* 0x000000ffff249224 */ /* 0x000fe200078e0a24 */
[----:B------:R-:W-:Y:S01]  /*2000*/  ISETP.GE.AND P1, PT, R44, RZ, PT ;  /* 0x000000ff2c00720c */ /* 0x000fe20003f26270 */
[----:B------:R-:W-:Y:S01]  /*2010*/  IMAD R41, R0, R41, R43 ;  /* 0x0000002900297224 */ /* 0x000fe200078e022b */
[----:B------:R-:W-:Y:S01]  /*2020*/  LOP3.LUT R44, R5, 0x88, RZ, 0xfc, !PT ;  /* 0x00000088052c7812 */ /* 0x000fe200078efcff */
[----:B------:R-:W-:Y:S02]  /*2030*/  @!P4 IMAD.IADD R38, R38, 0x1, -R0 ;  /* 0x000000012626c824 */ /* 0x000fe400078e0a00 */
[----:B------:R-:W-:Y:S01]  /*2040*/  @!P5 IMAD.MOV R37, RZ, RZ, -R37 ;  /* 0x000000ffff25d224 */ /* 0x000fe200078e0a25 */
[----:B------:R-:W-:Y:S01]  /*2050*/  ISETP.GT.U32.AND P4, PT, R0, R41, PT ;  /* 0x000000290000720c */ /* 0x000fe20003f84070 */
[----:B------:R-:W-:Y:S01]  /*2060*/  IMAD.HI.U32 R43, R4, R47, RZ ;  /* 0x0000002f042b7227 */ /* 0x000fe200078e00ff */
[----:B------:R-:W-:-:S02]  /*2070*/  IABS R45, R44 ;  /* 0x0000002c002d7213 */ /* 0x000fc40000000000 */
[----:B------:R-:W-:Y:S01]  /*2080*/  ISETP.GT.U32.AND P5, PT, R0, R39, PT ;  /* 0x000000270000720c */ /* 0x000fe20003fa4070 */
[----:B------:R-:W-:Y:S02]  /*2090*/  @!P6 IMAD.IADD R40, R40, 0x1, -R0 ;  /* 0x000000012828e824 */ /* 0x000fe400078e0a00 */
[----:B------:R-:W-:-:S03]  /*20a0*/  IMAD.HI.U32 R42, R4, R45, RZ ;  /* 0x0000002d042a7227 */ /* 0x000fc600078e00ff */
[C---:B------:R-:W-:Y:S01]  /*20b0*/  ISETP.GT.U32.AND P6, PT, R0.reuse, R40, PT ;  /* 0x000000280000720c */ /* 0x040fe20003fc4070 */
[----:B------:R-:W-:Y:S02]  /*20c0*/  IMAD.MOV R42, RZ, RZ, -R42 ;  /* 0x000000ffff2a7224 */ /* 0x000fe400078e0a2a */
[--C-:B------:R-:W-:Y:S02]  /*20d0*/  @!P4 IMAD.IADD R41, R41, 0x1, -R0.reuse ;  /* 0x000000012929c824 */ /* 0x100fe400078e0a00 */
[----:B------:R-:W-:Y:S02]  /*20e0*/  IMAD.MOV R43, RZ, RZ, -R43 ;  /* 0x000000ffff2b7224 */ /* 0x000fe400078e0a2b */
[C---:B------:R-:W-:Y:S01]  /*20f0*/  IMAD R42, R0.reuse, R42, R45 ;  /* 0x0000002a002a7224 */ /* 0x040fe200078e022d */
[C---:B------:R-:W-:Y:S01]  /*2100*/  ISETP.GT.U32.AND P4, PT, R0.reuse, R41, PT ;  /* 0x000000290000720c */ /* 0x040fe20003f84070 */
[--C-:B------:R-:W-:Y:S02]  /*2110*/  @!P5 IMAD.IADD R39, R39, 0x1, -R0.reuse ;  /* 0x000000012727d824 */ /* 0x100fe400078e0a00 */
[C---:B------:R-:W-:Y:S01]  /*2120*/  IMAD R43, R0.reuse, R43, R47 ;  /* 0x0000002b002b7224 */ /* 0x040fe200078e022f */
[----:B------:R-:W-:Y:S01]  /*2130*/  ISETP.GT.U32.AND P5, PT, R0, R42, PT ;  /* 0x0000002a0000720c */ /* 0x000fe20003fa4070 */
[----:B------:R-:W-:Y:S01]  /*2140*/  @!P6 IMAD.IADD R40, R40, 0x1, -R0 ;  /* 0x000000012828e824 */ /* 0x000fe200078e0a00 */
[----:B------:R-:W-:Y:S01]  /*2150*/  ISETP.GE.AND P6, PT, R44, RZ, PT ;  /* 0x000000ff2c00720c */ /* 0x000fe20003fc6270 */
[----:B------:R-:W-:Y:S01]  /*2160*/  @!P2 IMAD.MOV R39, RZ, RZ, -R39 ;  /* 0x000000ffff27a224 */ /* 0x000fe200078e0a27 */
[----:B------:R-:W-:Y:S01]  /*2170*/  ISETP.GT.U32.AND P2, PT, R0, R43, PT ;  /* 0x0000002b0000720c */ /* 0x000fe20003f44070 */
[----:B------:R-:W-:Y:S01]  /*2180*/  IMAD.HI.U32 R44, R4, R49, RZ ;  /* 0x00000031042c7227 */ /* 0x000fe200078e00ff */
[----:B------:R-:W-:-:S03]  /*2190*/  LOP3.LUT R47, R5, 0x9c, RZ, 0xfc, !PT ;  /* 0x0000009c052f7812 */ /* 0x000fc600078efcff */
[----:B------:R-:W-:Y:S02]  /*21a0*/  IMAD.MOV R44, RZ, RZ, -R44 ;  /* 0x000000ffff2c7224 */ /* 0x000fe400078e0a2c */
[--C-:B------:R-:W-:Y:S01]  /*21b0*/  @!P4 IMAD.IADD R41, R41, 0x1, -R0.reuse ;  /* 0x000000012929c824 */ /* 0x100fe200078e0a00 */
[----:B------:R-:W-:Y:S01]  /*21c0*/  ISETP.GE.AND P4, PT, R50, RZ, PT ;  /* 0x000000ff3200720c */ /* 0x000fe20003f86270 */
[----:B------:R-:W-:Y:S01]  /*21d0*/  IMAD R44, R0, R44, R49 ;  /* 0x0000002c002c7224 */ /* 0x000fe200078e0231 */
[----:B------:R-:W-:Y:S01]  /*21e0*/  IABS R50, R56 ;  /* 0x0000003800327213 */ /* 0x000fe20000000000 */
[--C-:B------:R-:W-:Y:S02]  /*21f0*/  @!P5 IMAD.IADD R42, R42, 0x1, -R0.reuse ;  /* 0x000000012a2ad824 */ /* 0x100fe400078e0a00 */
[----:B------:R-:W-:Y:S01]  /*2200*/  @!P0 IMAD.MOV R41, RZ, RZ, -R41 ;  /* 0x000000ffff298224 */ /* 0x000fe200078e0a29 */
[C---:B------:R-:W-:Y:S01]  /*2210*/  ISETP.GT.U32.AND P0, PT, R0.reuse, R44, PT ;  /* 0x0000002c0000720c */ /* 0x040fe20003f04070 */
[----:B------:R-:W-:Y:S01]  /*2220*/  @!P2 IMAD.IADD R43, R43, 0x1, -R0 ;  /* 0x000000012b2ba824 */ /* 0x000fe200078e0a00 */
[----:B------:R-:W-:Y:S01]  /*2230*/  ISETP.GT.U32.AND P5, PT, R0, R42, PT ;  /* 0x0000002a0000720c */ /* 0x000fe20003fa4070 */
[----:B------:R-:W-:-:S03]  /*2240*/  IMAD.HI.U32 R45, R4, R51, RZ ;  /* 0x00000033042d7227 */ /* 0x000fc600078e00ff */
[----:B------:R-:W-:Y:S01]  /*2250*/  ISETP.GT.U32.AND P2, PT, R0, R43, PT ;  /* 0x0000002b0000720c */ /* 0x000fe20003f44070 */
[----:B------:R-:W-:Y:S01]  /*2260*/  @!P3 IMAD.MOV R38, RZ, RZ, -R38 ;  /* 0x000000ffff26b224 */ /* 0x000fe200078e0a26 */
[----:B------:R-:W-:Y:S01]  /*2270*/  ISETP.GE.AND P3, PT, R46, RZ, PT ;  /* 0x000000ff2e00720c */ /* 0x000fe20003f66270 */
[----:B------:R-:W-:Y:S01]  /*2280*/  IMAD.MOV R45, RZ, RZ, -R45 ;  /* 0x000000ffff2d7224 */ /* 0x000fe200078e0a2d */
[----:B------:R-:W-:Y:S01]  /*2290*/  LOP3.LUT R46, R5, 0x98, RZ, 0xfc, !PT ;  /* 0x00000098052e7812 */ /* 0x000fe200078efcff */
[----:B------:R-:W-:Y:S01]  /*22a0*/  @!P1 IMAD.MOV R40, RZ, RZ, -R40 ;  /* 0x000000ffff289224 */ /* 0x000fe200078e0a28 */
[----:B------:R-:W-:Y:S01]  /*22b0*/  ISETP.GE.AND P1, PT, R48, RZ, PT ;  /* 0x000000ff3000720c */ /* 0x000fe20003f26270 */
[--C-:B------:R-:W-:Y:S01]  /*22c0*/  @!P0 IMAD.IADD R44, R44, 0x1, -R0.reuse ;  /* 0x000000012c2c8824 */ /* 0x100fe200078e0a00 */
[----:B------:R-:W-:Y:S01]  /*22d0*/  IABS R49, R46 ;  /* 0x0000002e00317213 */ /* 0x000fe20000000000 */
[----:B------:R-:W-:Y:S01]  /*22e0*/  IMAD R45, R0, R45, R51 ;  /* 0x0000002d002d7224 */ /* 0x000fe200078e0233 */
[----:B------:R-:W-:Y:S01]  /*22f0*/  IABS R51, R47 ;  /* 0x0000002f00337213 */ /* 0x000fe20000000000 */
[--C-:B------:R-:W-:Y:S01]  /*2300*/  @!P5 IMAD.IADD R42, R42, 0x1, -R0.reuse ;  /* 0x000000012a2ad824 */ /* 0x100fe200078e0a00 */
[----:B------:R-:W-:Y:S01]  /*2310*/  ISETP.GE.AND P5, PT, R46, RZ, PT ;  /* 0x000000ff2e00720c */ /* 0x000fe20003fa6270 */
[----:B------:R-:W-:Y:S01]  /*2320*/  @!P2 IMAD.IADD R43, R43, 0x1, -R0 ;  /* 0x000000012b2ba824 */ /* 0x000fe200078e0a00 */
[----:B------:R-:W-:Y:S01]  /*2330*/  ISETP.GT.U32.AND P0, PT, R0, R44, PT ;  /* 0x0000002c0000720c */ /* 0x000fe20003f04070 */
[----:B------:R-:W-:Y:S01]  /*2340*/  IMAD.HI.U32 R46, R4, R49, RZ ;  /* 0x00000031042e7227 */ /* 0x000fe200078e00ff */
[----:B------:R-:W-:-:S03]  /*2350*/  ISETP.GT.U32.AND P2, PT, R0, R45, PT ;  /* 0x0000002d0000720c */ /* 0x000fc60003f44070 */
[----:B------:R-:W-:Y:S02]  /*2360*/  IMAD.MOV R46, RZ, RZ, -R46 ;  /* 0x000000ffff2e7224 */ /* 0x000fe400078e0a2e */
[----:B------:R-:W-:Y:S01]  /*2370*/  @!P6 IMAD.MOV R42, RZ, RZ, -R42 ;  /* 0x000000ffff2ae224 */ /* 0x000fe200078e0a2a */
[----:B------:R-:W-:Y:S01]  /*2380*/  ISETP.GE.AND P6, PT, R47, RZ, PT ;  /* 0x000000ff2f00720c */ /* 0x000fe20003fc6270 */
[----:B------:R-:W-:Y:S02]  /*2390*/  IMAD R46, R0, R46, R49 ;  /* 0x0000002e002e7224 */ /* 0x000fe400078e0231 */
[----:B------:R-:W-:-:S04]  /*23a0*/  IMAD.HI.U32 R47, R4, R51, RZ ;  /* 0x00000033042f7227 */ /* 0x000fc800078e00ff */
[----:B------:R-:W-:-:S04]  /*23b0*/  IMAD.HI.U32 R48, R4, R53, RZ ;  /* 0x0000003504307227 */ /* 0x000fc800078e00ff */
[--C-:B------:R-:W-:Y:S01]  /*23c0*/  @!P0 IMAD.IADD R44, R44, 0x1, -R0.reuse ;  /* 0x000000012c2c8824 */ /* 0x100fe200078e0a00 */
[----:B------:R-:W-:Y:S01]  /*23d0*/  ISETP.GT.U32.AND P0, PT, R0, R46, PT ;  /* 0x0000002e0000720c */ /* 0x000fe20003f04070 */
[----:B------:R-:W-:Y:S02]  /*23e0*/  IMAD.MOV R49, RZ, RZ, -R47 ;  /* 0x000000ffff317224 */ /* 0x000fe400078e0a2f */
[----:B------:R-:W-:Y:S02]  /*23f0*/  @!P2 IMAD.IADD R45, R45, 0x1, -R0 ;  /* 0x000000012d2da824 */ /* 0x000fe400078e0a00 */
[----:B------:R-:W-:Y:S02]  /*2400*/  IMAD.MOV R48, RZ, RZ, -R48 ;  /* 0x000000ffff307224 */ /* 0x000fe400078e0a30 */
[----:B------:R-:W-:Y:S01]  /*2410*/  IMAD.HI.U32 R47, R4, R55, RZ ;  /* 0x00000037042f7227 */ /* 0x000fe200078e00ff */
[----:B------:R-:W-:-:S03]  /*2420*/  ISETP.GT.U32.AND P2, PT, R0, R45, PT ;  /* 0x0000002d0000720c */ /* 0x000fc60003f44070 */
[C---:B------:R-:W-:Y:S02]  /*2430*/  IMAD R48, R0.reuse, R48, R53 ;  /* 0x0000003000307224 */ /* 0x040fe400078e0235 */
[----:B------:R-:W-:Y:S02]  /*2440*/  IMAD.MOV R47, RZ, RZ, -R47 ;  /* 0x000000ffff2f7224 */ /* 0x000fe400078e0a2f */
[----:B------:R-:W-:Y:S01]  /*2450*/  @!P1 IMAD.MOV R44, RZ, RZ, -R44 ;  /* 0x000000ffff2c9224 */ /* 0x000fe200078e0a2c */
[C---:B------:R-:W-:Y:S01]  /*2460*/  ISETP.GT.U32.AND P1, PT, R0.reuse, R48, PT ;  /* 0x000000300000720c */ /* 0x040fe20003f24070 */
[----:B------:R-:W-:Y:S01]  /*2470*/  IMAD R47, R0, R47, R55 ;  /* 0x0000002f002f7224 */ /* 0x000fe200078e0237 */
[----:B------:R-:W-:Y:S01]  /*2480*/  IABS R55, R58 ;  /* 0x0000003a00377213 */ /* 0x000fe20000000000 */
[----:B------:R-:W-:Y:S02]  /*2490*/  @!P0 IMAD.IADD R46, R46, 0x1, -R0 ;  /* 0x000000012e2e8824 */ /* 0x000fe400078e0a00 */
[C---:B------:R-:W-:Y:S01]  /*24a0*/  IMAD R49, R0.reuse, R49, R51 ;  /* 0x0000003100317224 */ /* 0x040fe200078e0233 */
[----:B------:R-:W-:Y:S01]  /*24b0*/  ISETP.GT.U32.AND P0, PT, R0, R47, PT ;  /* 0x0000002f0000720c */ /* 0x000fe20003f04070 */
[----:B------:R-:W-:-:S02]  /*24c0*/  IMAD.MOV.U32 R51, RZ, RZ, R50 ;  /* 0x000000ffff337224 */ /* 0x000fc400078e0032 */
[----:B------:R-:W-:Y:S01]  /*24d0*/  @!P2 IMAD.IADD R45, R45, 0x1, -R0 ;  /* 0x000000012d2da824 */ /* 0x000fe200078e0a00 */
[----:B------:R-:W-:Y:S01]  /*24e0*/  ISETP.GE.AND P2, PT, R52, RZ, PT ;  /* 0x000000ff3400720c */ /* 0x000fe20003f46270 */
[----:B------:R-:W-:Y:S01]  /*24f0*/  IMAD.HI.U32 R50, R4, R51, RZ ;  /* 0x0000003304327227 */ /* 0x000fe200078e00ff */
[----:B------:R-:W-:-:S03]  /*2500*/  LOP3.LUT R52, R5, 0xac, RZ, 0xfc, !PT ;  /* 0x000000ac05347812 */ /* 0x000fc600078efcff */
[----:B------:R-:W-:Y:S01]  /*2510*/  @!P3 IMAD.MOV R43, RZ, RZ, -R43 ;  /* 0x000000ffff2bb224 */ /* 0x000fe200078e0a2b */
[----:B------:R-:W-:Y:S01]  /*2520*/  ISETP.GT.U32.AND P3, PT, R0, R49, PT ;  /* 0x000000310000720c */ /* 0x000fe20003f64070 */
[----:B------:R-:W-:Y:S01]  /*2530*/  @!P1 IMAD.IADD R48, R48, 0x1, -R0 ;  /* 0x0000000130309824 */ /* 0x000fe200078e0a00 */
[----:B------:R-:W-:Y:S01]  /*2540*/  IABS R53, R52 ;  /* 0x0000003400357213 */ /* 0x000fe20000000000 */
[----:B------:R-:W-:Y:S02]  /*2550*/  IMAD.MOV R50, RZ, RZ, -R50 ;  /* 0x000000ffff327224 */ /* 0x000fe400078e0a32 */
[----:B------:R-:W-:Y:S01]  /*2560*/  @!P0 IMAD.IADD R47, R47, 0x1, -R0 ;  /* 0x000000012f2f8824 */ /* 0x000fe200078e0a00 */
[C---:B------:R-:W-:Y:S01]  /*2570*/  ISETP.GT.U32.AND P0, PT, R0.reuse, R48, PT ;  /* 0x000000300000720c */ /* 0x040fe20003f04070 */
[----:B------:R-:W-:Y:S02]  /*2580*/  IMAD R51, R0, R50, R51 ;  /* 0x0000003200337224 */ /* 0x000fe400078e0233 */
[----:B------:R-:W-:-:S04]  /*2590*/  IMAD.HI.U32 R50, R4, R53, RZ ;  /* 0x0000003504327227 */ /* 0x000fc800078e00ff */
[----:B------:R-:W-:Y:S02]  /*25a0*/  IMAD.MOV R50, RZ, RZ, -R50 ;  /* 0x000000ffff327224 */ /* 0x000fe400078e0a32 */
[--C-:B------:R-:W-:Y:S01]  /*25b0*/  @!P3 IMAD.IADD R49, R49, 0x1, -R0.reuse ;  /* 0x000000013131b824 */ /* 0x100fe200078e0a00 */
[C---:B------:R-:W-:Y:S01]  /*25c0*/  ISETP.GT.U32.AND P3, PT, R0.reuse, R46, PT ;  /* 0x0000002e0000720c */ /* 0x040fe20003f64070 */
[----:B------:R-:W-:Y:S02]  /*25d0*/  IMAD R53, R0, R50, R53 ;  /* 0x0000003200357224 */ /* 0x000fe400078e0235 */
[----:B------:R-:W-:Y:S01]  /*25e0*/  @!P0 IMAD.IADD R48, R48, 0x1, -R0 ;  /* 0x0000000130308824 */ /* 0x000fe200078e0a00 */
[----:B------:R-:W-:Y:S01]  /*25f0*/  ISETP.GT.U32.AND P1, PT, R0, R49, PT ;  /* 0x000000310000720c */ /* 0x000fe20003f24070 */
[----:B------:R-:W-:Y:S01]  /*2600*/  IMAD.HI.U32 R50, R4, R55, RZ ;  /* 0x0000003704327227 */ /* 0x000fe200078e00ff */
[----:B------:R-:W-:-:S03]  /*2610*/  ISETP.GT.U32.AND P0, PT, R0, R53, PT ;  /* 0x000000350000720c */ /* 0x000fc60003f04070 */
[----:B------:R-:W-:Y:S02]  /*2620*/  IMAD.MOV R50, RZ, RZ, -R50 ;  /* 0x000000ffff327224 */ /* 0x000fe400078e0a32 */
[----:B------:R-:W-:Y:S01]  /*2630*/  @!P4 IMAD.MOV R45, RZ, RZ, -R45 ;  /* 0x000000ffff2dc224 */ /* 0x000fe200078e0a2d */
[----:B------:R-:W-:Y:S01]  /*2640*/  ISETP.GT.U32.AND P4, PT, R0, R47, PT ;  /* 0x0000002f0000720c */ /* 0x000fe20003f84070 */
[--C-:B------:R-:W-:Y:S01]  /*2650*/  @!P3 IMAD.IADD R46, R46, 0x1, -R0.reuse ;  /* 0x000000012e2eb824 */ /* 0x100fe200078e0a00 */
[C---:B------:R-:W-:Y:S01]  /*2660*/  ISETP.GT.U32.AND P3, PT, R0.reuse, R51, PT ;  /* 0x000000330000720c */ /* 0x040fe20003f64070 */
[----:B------:R-:W-:Y:S02]  /*2670*/  IMAD R55, R0, R50, R55 ;  /* 0x0000003200377224 */ /* 0x000fe400078e0237 */
[--C-:B------:R-:W-:Y:S01]  /*2680*/  @!P1 IMAD.IADD R49, R49, 0x1, -R0.reuse ;  /* 0x0000000131319824 */ /* 0x100fe200078e0a00 */
[----:B------:R-:W-:Y:S01]  /*2690*/  ISETP.GE.AND P1, PT, R54, RZ, PT ;  /* 0x000000ff3600720c */ /* 0x000fe20003f26270 */
[----:B------:R-:W-:Y:S01]  /*26a0*/  @!P0 IMAD.IADD R53, R53, 0x1, -R0 ;  /* 0x0000000135358824 */ /* 0x000fe200078e0a00 */
[----:B------:R-:W-:Y:S01]  /*26b0*/  LOP3.LUT R54, R5, 0xbc, RZ, 0xfc, !PT ;  /* 0x000000bc05367812 */ /* 0x000fe200078efcff */
[----:B------:R-:W-:-:S02]  /*26c0*/  @!P6 IMAD.MOV R49, RZ, RZ, -R49 ;  /* 0x000000ffff31e224 */ /* 0x000fc400078e0a31 */
[----:B------:R-:W-:Y:S01]  /*26d0*/  IMAD.HI.U32 R50, R4, R57, RZ ;  /* 0x0000003904327227 */ /* 0x000fe200078e00ff */
[----:B------:R-:W-:-:S03]  /*26e0*/  ISETP.GT.U32.AND P6, PT, R0, R53, PT ;  /* 0x000000350000720c */ /* 0x000fc60003fc4070 */
[----:B------:R-:W-:Y:S02]  /*26f0*/  IMAD.MOV R50, RZ, RZ, -R50 ;  /* 0x000000ffff327224 */ /* 0x000fe400078e0a32 */
[----:B------:R-:W-:Y:S01]  /*2700*/  @!P5 IMAD.MOV R46, RZ, RZ, -R46 ;  /* 0x000000ffff2ed224 */ /* 0x000fe200078e0a2e */
[C---:B------:R-:W-:Y:S01]  /*2710*/  ISETP.GT.U32.AND P5, PT, R0.reuse, R55, PT ;  /* 0x000000370000720c */ /* 0x040fe20003fa4070 */
[----:B------:R-:W-:Y:S02]  /*2720*/  IMAD R57, R0, R50, R57 ;  /* 0x0000003200397224 */ /* 0x000fe400078e0239 */
[----:B------:R-:W-:Y:S01]  /*2730*/  @!P3 IMAD.IADD R51, R51, 0x1, -R0 ;  /* 0x000000013333b824 */ /* 0x000fe200078e0a00 */
[----:B------:R-:W-:Y:S01]  /*2740*/  ISETP.GE.AND P3, PT, R52, RZ, PT ;  /* 0x000000ff3400720c */ /* 0x000fe20003f66270 */
[----:B------:R-:W-:-:S03]  /*2750*/  IMAD.HI.U32 R52, R4, R59, RZ ;  /* 0x0000003b04347227 */ /* 0x000fc600078e00ff */
[C---:B------:R-:W-:Y:S01]  /*2760*/  ISETP.GT.U32.AND P0, PT, R0.reuse, R51, PT ;  /* 0x000000330000720c */ /* 0x040fe20003f04070 */
[----:B------:R-:W-:Y:S01]  /*2770*/  @!P6 IMAD.IADD R53, R53, 0x1, -R0 ;  /* 0x000000013535e824 */ /* 0x000fe200078e0a00 */
[C---:B------:R-:W-:Y:S01]  /*2780*/  ISETP.GT.U32.AND P6, PT, R0.reuse, R57, PT ;  /* 0x000000390000720c */ /* 0x040fe20003fc4070 */
[----:B------:R-:W-:Y:S02]  /*2790*/  IMAD.MOV R52, RZ, RZ, -R52 ;  /* 0x000000ffff347224 */ /* 0x000fe400078e0a34 */
[--C-:B------:R-:W-:Y:S02]  /*27a0*/  @!P5 IMAD.IADD R55, R55, 0x1, -R0.reuse ;  /* 0x000000013737d824 */ /* 0x100fe400078e0a00 */
[C---:B------:R-:W-:Y:S02]  /*27b0*/  IMAD R59, R0.reuse, R52, R59 ;  /* 0x00000034003b7224 */ /* 0x040fe400078e023b */
[----:B------:R-:W-:Y:S01]  /*27c0*/  IMAD.MOV.U32 R52, RZ, RZ, R53 ;  /* 0x000000ffff347224 */ /* 0x000fe200078e0035 */
[----:B------:R-:W-:Y:S01]  /*27d0*/  ISETP.GT.U32.AND P5, PT, R0, R55, PT ;  /* 0x000000370000720c */ /* 0x000fe20003fa4070 */
[--C-:B------:R-:W-:Y:S01]  /*27e0*/  @!P4 IMAD.IADD R47, R47, 0x1, -R0.reuse ;  /* 0x000000012f2fc824 */ /* 0x100fe200078e0a00 */
[----:B------:R-:W-:Y:S01]  /*27f0*/  ISETP.GE.AND P4, PT, R56, RZ, PT ;  /* 0x000000ff3800720c */ /* 0x000fe20003f86270 */
[--C-:B------:R-:W-:Y:S01]  /*2800*/  @!P0 IMAD.IADD R51, R51, 0x1, -R0.reuse ;  /* 0x0000000133338824 */ /* 0x100fe200078e0a00 */
[----:B------:R-:W-:Y:S01]  /*2810*/  ISETP.GE.AND P0, PT, R61, RZ, PT ;  /* 0x000000ff3d00720c */ /* 0x000fe20003f06270 */
[----:B------:R-:W-:Y:S01]  /*2820*/  @!P6 IMAD.IADD R57, R57, 0x1, -R0 ;  /* 0x000000013939e824 */ /* 0x000fe200078e0a00 */
[----:B------:R-:W-:Y:S01]  /*2830*/  IABS R61, R54 ;  /* 0x00000036003d7213 */ /* 0x000fe20000000000 */
[----:B------:R-:W-:Y:S01]  /*2840*/  @!P3 IMAD.MOV R52, RZ, RZ, -R52 ;  /* 0x000000ffff34b224 */ /* 0x000fe200078e0a34 */
[C---:B------:R-:W-:Y:S01]  /*2850*/  LOP3.LUT R56, R5.reuse, 0xc0, RZ, 0xfc, !PT ;  /* 0x000000c005387812 */ /* 0x040fe200078efcff */
[----:B------:R-:W-:Y:S01]  /*2860*/  @!P2 IMAD.MOV R48, RZ, RZ, -R48 ;  /* 0x000000ffff30a224 */ /* 0x000fe200078e0a30 */
[----:B------:R-:W-:Y:S01]  /*2870*/  ISETP.GT.U32.AND P3, PT, R0, R57, PT ;  /* 0x000000390000720c */ /* 0x000fe20003f64070 */
[----:B------:R-:W-:Y:S01]  /*2880*/  IMAD.MOV.U32 R50, RZ, RZ, R51 ;  /* 0x000000ffff327224 */ /* 0x000fe200078e0033 */
[----:B------:R-:W-:Y:S01]  /*2890*/  ISETP.GE.AND P2, PT, R58, RZ, PT ;  /* 0x000000ff3a00720c */ /* 0x000fe20003f46270 */
[----:B------:R-:W-:Y:S01]  /*28a0*/  @!P1 IMAD.MOV R47, RZ, RZ, -R47 ;  /* 0x000000ffff2f9224 */ /* 0x000fe200078e0a2f */
[----:B------:R-:W-:Y:S01]  /*28b0*/  LOP3.LUT R51, R5, 0xc4, RZ, 0xfc, !PT ;  /* 0x000000c405337812 */ /* 0x000fe200078efcff */
[----:B------:R-:W-:Y:S01]  /*28c0*/  @!P5 IMAD.IADD R55, R55, 0x1, -R0 ;  /* 0x000000013737d824 */ /* 0x000fe200078e0a00 */
[----:B------:R-:W-:Y:S01]  /*28d0*/  ISETP.GE.AND P1, PT, R60, RZ, PT ;  /* 0x000000ff3c00720c */ /* 0x000fe20003f26270 */
[----:B------:R-:W-:Y:S01]  /*28e0*/  @!P4 IMAD.MOV R50, RZ, RZ, -R50 ;  /* 0x000000ffff32c224 */ /* 0x000fe200078e0a32 */
[----:B------:R-:W-:Y:S01]  /*28f0*/  ISETP.GE.AND P5, PT, R51, RZ, PT ;  /* 0x000000ff3300720c */ /* 0x000fe20003fa6270 */
[----:B------:R-:W-:Y:S01]  /*2900*/  IMAD.MOV R64, RZ, RZ, -R64 ;  /* 0x000000ffff407224 */ /* 0x000fe200078e0a40 */
[----:B------:R-:W-:Y:S01]  /*2910*/  IABS R65, R51 ;  /* 0x0000003300417213 */ /* 0x000fe20000000000 */
[----:B------:R-:W-:Y:S01]  /*2920*/  IMAD.HI.U32 R51, R4, R61, RZ ;  /* 0x0000003d04337227 */ /* 0x000fe200078e00ff */
[----:B------:R-:W-:-:S02]  /*2930*/  ISETP.GE.AND P4, PT, R54, RZ, PT ;  /* 0x000000ff3600720c */ /* 0x000fc40003f86270 */
[----:B------:R-:W-:Y:S01]  /*2940*/  ISETP.GE.AND P6, PT, R56, RZ, PT ;  /* 0x000000ff3800720c */ /* 0x000fe20003fc6270 */
[----:B------:R-:W-:Y:S01]  /*2950*/  IMAD.MOV.U32 R54, RZ, RZ, R55 ;  /* 0x000000ffff367224 */ /* 0x000fe200078e0037 */
[----:B------:R-:W-:Y:S01]  /*2960*/  IABS R63, R56 ;  /* 0x00000038003f7213 */ /* 0x000fe20000000000 */
[----:B------:R-:W-:Y:S01]  /*2970*/  IMAD.MOV R51, RZ, RZ, -R51 ;  /* 0x000000ffff337224 */ /* 0x000fe200078e0a33 */
[----:B------:R-:W-:Y:S01]  /*2980*/  LOP3.LUT R58, R5, 0xc8, RZ, 0xfc, !PT ;  /* 0x000000c8053a7812 */ /* 0x000fe200078efcff */
[----:B------:R-:W-:Y:S02]  /*2990*/  @!P3 IMAD.IADD R57, R57, 0x1, -R0 ;  /* 0x000000013939b824 */ /* 0x000fe400078e0a00 */
[----:B------:R-:W-:Y:S01]  /*29a0*/  @!P2 IMAD.MOV R54, RZ, RZ, -R54 ;  /* 0x000000ffff36a224 */ /* 0x000fe200078e0a36 */
[C---:B------:R-:W-:Y:S01]  /*29b0*/  ISETP.GT.U32.AND P2, PT, R0.reuse, R59, PT ;  /* 0x0000003b0000720c */ /* 0x040fe20003f44070 */
[----:B------:R-:W-:Y:S01]  /*29c0*/  IMAD R51, R0, R51, R61 ;  /* 0x0000003300337224 */ /* 0x000fe200078e023d */
[----:B------:R-:W-:Y:S01]  /*29d0*/  IABS R67, R58 ;  /* 0x0000003a00437213 */ /* 0x000fe20000000000 */
[----:B------:R-:W-:Y:S01]  /*29e0*/  IMAD.MOV.U32 R56, RZ, RZ, R57 ;  /* 0x000000ffff387224 */ /* 0x000fe200078e0039 */
[----:B------:R-:W-:Y:S01]  /*29f0*/  ISETP.GE.AND P3, PT, R58, RZ, PT ;  /* 0x000000ff3a00720c */ /* 0x000fe20003f66270 */
[----:B------:R-:W-:Y:S01]  /*2a00*/  IMAD.HI.U32 R55, R4, R65, RZ ;  /* 0x0000004104377227 */ /* 0x000fe200078e00ff */
[----:B------:R-:W-:-:S03]  /*2a10*/  IABS R61, R66 ;  /* 0x00000042003d7213 */ /* 0x000fc60000000000 */
[----:B------:R-:W-:Y:S01]  /*2a20*/  @!P1 IMAD.MOV R56, RZ, RZ, -R56 ;  /* 0x000000ffff389224 */ /* 0x000fe200078e0a38 */
[----:B------:R-:W-:Y:S01]  /*2a30*/  ISETP.GT.U32.AND P1, PT, R0, R51, PT ;  /* 0x000000330000720c */ /* 0x000fe20003f24070 */
[----:B------:R-:W-:-:S04]  /*2a40*/  IMAD.HI.U32 R58, R4, R67, RZ ;  /* 0x00000043043a7227 */ /* 0x000fc800078e00ff */
[----:B------:R-:W-:Y:S02]  /*2a50*/  @!P2 IMAD.IADD R59, R59, 0x1, -R0 ;  /* 0x000000013b3ba824 */ /* 0x000fe400078e0a00 */
[----:B------:R-:W-:Y:S02]  /*2a60*/  IMAD.MOV R58, RZ, RZ, -R58 ;  /* 0x000000ffff3a7224 */ /* 0x000fe400078e0a3a */
[----:B------:R-:W-:Y:S01]  /*2a70*/  IMAD.MOV R55, RZ, RZ, -R55 ;  /* 0x000000ffff377224 */ /* 0x000fe200078e0a37 */
[C---:B------:R-:W-:Y:S01]  /*2a80*/  ISETP.GT.U32.AND P2, PT, R0.reuse, R59, PT ;  /* 0x0000003b0000720c */ /* 0x040fe20003f44070 */
[----:B------:R-:W-:Y:S01]  /*2a90*/  IMAD R57, R0, R58, R67 ;  /* 0x0000003a00397224 */ /* 0x000fe200078e0243 */
[----:B------:R-:W-:Y:S01]  /*2aa0*/  IABS R67, R72 ;  /* 0x0000004800437213 */ /* 0x000fe20000000000 */
[----:B------:R-:W-:Y:S02]  /*2ab0*/  @!P1 IMAD.IADD R51, R51, 0x1, -R0 ;  /* 0x0000000133339824 */ /* 0x000fe400078e0a00 */
[----:B------:R-:W-:-:S03]  /*2ac0*/  IMAD.HI.U32 R58, R4, R61, RZ ;  /* 0x0000003d043a7227 */ /* 0x000fc600078e00ff */
[----:B------:R-:W-:Y:S01]  /*2ad0*/  ISETP.GT.U32.AND P1, PT, R0, R51, PT ;  /* 0x000000330000720c */ /* 0x000fe20003f24070 */
[----:B------:R-:W-:-:S04]  /*2ae0*/  IMAD.HI.U32 R53, R4, R63, RZ ;  /* 0x0000003f04357227 */ /* 0x000fc800078e00ff */
[----:B------:R-:W-:Y:S02]  /*2af0*/  IMAD.MOV R58, RZ, RZ, -R58 ;  /* 0x000000ffff3a7224 */ /* 0x000fe400078e0a3a */
[C---:B------:R-:W-:Y:S01]  /*2b00*/  IMAD R55, R0.reuse, R55, R65 ;  /* 0x0000003700377224 */ /* 0x040fe200078e0241 */
[----:B------:R-:W-:Y:S01]  /*2b10*/  IABS R65, R70 ;  /* 0x0000004600417213 */ /* 0x000fe20000000000 */
[--C-:B------:R-:W-:Y:S02]  /*2b20*/  @!P2 IMAD.IADD R59, R59, 0x1, -R0.reuse ;  /* 0x000000013b3ba824 */ /* 0x100fe400078e0a00 */
[----:B------:R-:W-:Y:S02]  /*2b30*/  IMAD.MOV R53, RZ, RZ, -R53 ;  /* 0x000000ffff357224 */ /* 0x000fe400078e0a35 */
[C---:B------:R-:W-:Y:S02]  /*2b40*/  IMAD R61, R0.reuse, R58, R61 ;  /* 0x0000003a003d7224 */ /* 0x040fe400078e023d */
[----:B------:R-:W-:Y:S01]  /*2b50*/  @!P1 IMAD.IADD R51, R51, 0x1, -R0 ;  /* 0x0000000133339824 */ /* 0x000fe200078e0a00 */
[----:B------:R-:W-:Y:S01]  /*2b60*/  ISETP.GT.U32.AND P1, PT, R0, R55, PT ;  /* 0x000000370000720c */ /* 0x000fe20003f24070 */
[----:B------:R-:W-:-:S02]  /*2b70*/  IMAD.MOV.U32 R58, RZ, RZ, R59 ;  /* 0x000000ffff3a7224 */ /* 0x000fc400078e003b */
[C---:B------:R-:W-:Y:S01]  /*2b80*/  IMAD R53, R0.reuse, R53, R63 ;  /* 0x0000003500357224 */ /* 0x040fe200078e023f */
[----:B------:R-:W-:Y:S01]  /*2b90*/  IABS R63, R68 ;  /* 0x00000044003f7213 */ /* 0x000fe20000000000 */
[----:B------:R-:W-:Y:S01]  /*2ba0*/  @!P0 IMAD.MOV R58, RZ, RZ, -R58 ;  /* 0x000000ffff3a8224 */ /* 0x000fe200078e0a3a */
[----:B------:R-:W-:Y:S01]  /*2bb0*/  ISETP.GT.U32.AND P0, PT, R0, R57, PT ;  /* 0x000000390000720c */ /* 0x000fe20003f04070 */
[----:B------:R-:W-:Y:S01]  /*2bc0*/  IMAD.HI.U32 R62, R4, R67, RZ ;  /* 0x00000043043e7227 */ /* 0x000fe200078e00ff */
[----:B------:R-:W-:-:S03]  /*2bd0*/  ISETP.GT.U32.AND P2, PT, R0, R53, PT ;  /* 0x000000350000720c */ /* 0x000fc60003f44070 */
[----:B------:R-:W-:-:S04]  /*2be0*/  IMAD.HI.U32 R60, R4, R63, RZ ;  /* 0x0000003f043c7227 */ /* 0x000fc800078e00ff */
[----:B------:R-:W-:Y:S02]  /*2bf0*/  IMAD.MOV R60, RZ, RZ, -R60 ;  /* 0x000000ffff3c7224 */ /* 0x000fe400078e0a3c */
[----:B------:R-:W-:Y:S02]  /*2c00*/  @!P1 IMAD.IADD R55, R55, 0x1, -R0 ;  /* 0x0000000137379824 */ /* 0x000fe400078e0a00 */
[----:B------:R-:W-:Y:S02]  /*2c10*/  IMAD R63, R0, R60, R63 ;  /* 0x0000003c003f7224 */ /* 0x000fe400078e023f */
[----:B------:R-:W-:-:S04]  /*2c20*/  IMAD.HI.U32 R60, R4, R65, RZ ;  /* 0x00000041043c7227 */ /* 0x000fc800078e00ff */
[----:B------:R-:W-:Y:S01]  /*2c30*/  @!P0 IMAD.IADD R57, R57, 0x1, -R0 ;  /* 0x0000000139398824 */ /* 0x000fe200078e0a00 */
[C---:B------:R-:W-:Y:S01]  /*2c40*/  ISETP.GT.U32.AND P0, PT, R0.reuse, R55, PT ;  /* 0x000000370000720c */ /* 0x040fe20003f04070 */
[----:B------:R-:W-:Y:S02]  /*2c50*/  IMAD.MOV R59, RZ, RZ, -R60 ;  /* 0x000000ffff3b7224 */ /* 0x000fe400078e0a3c */
[----:B------:R-:W-:Y:S02]  /*2c60*/  IMAD.MOV R62, RZ, RZ, -R62 ;  /* 0x000000ffff3e7224 */ /* 0x000fe400078e0a3e */
[--C-:B------:R-:W-:Y:S02]  /*2c70*/  @!P2 IMAD.IADD R53, R53, 0x1, -R0.reuse ;  /* 0x000000013535a824 */ /* 0x100fe400078e0a00 */
[C---:B------:R-:W-:Y:S02]  /*2c80*/  IMAD R59, R0.reuse, R59, R65 ;  /* 0x0000003b003b7224 */ /* 0x040fe400078e0241 */
[C---:B------:R-:W-:Y:S01]  /*2c90*/  IMAD R65, R0.reuse, R62, R67 ;  /* 0x0000003e00417224 */ /* 0x040fe200078e0243 */
[C---:B------:R-:W-:Y:S01]  /*2ca0*/  ISETP.GT.U32.AND P2, PT, R0.reuse, R53, PT ;  /* 0x000000350000720c */ /* 0x040fe20003f44070 */
[C---:B------:R-:W-:Y:S01]  /*2cb0*/  IMAD R67, R0.reuse, R64, R69 ;  /* 0x0000004000437224 */ /* 0x040fe200078e0245 */
[----:B------:R-:W-:Y:S01]  /*2cc0*/  IABS R69, R76 ;  /* 0x0000004c00457213 */ /* 0x000fe20000000000 */
[----:B------:R-:W-:Y:S01]  /*2cd0*/  @!P0 IMAD.IADD R55, R55, 0x1, -R0 ;  /* 0x0000000137378824 */ /* 0x000fe200078e0a00 */
[C---:B------:R-:W-:Y:S01]  /*2ce0*/  ISETP.GT.U32.AND P0, PT, R0.reuse, R65, PT ;  /* 0x000000410000720c */ /* 0x040fe20003f04070 */
[----:B------:R-:W-:Y:S01]  /*2cf0*/  IMAD.MOV.U32 R60, RZ, RZ, R51 ;  /* 0x000000ffff3c7224 */ /* 0x000fe200078e0033 */
[----:B------:R-:W-:Y:S01]  /*2d00*/  ISETP.GT.U32.AND P1, PT, R0, R59, PT ;  /* 0x0000003b0000720c */ /* 0x000fe20003f24070 */
[----:B------:R-:W-:-:S04]  /*2d10*/  IMAD.HI.U32 R51, R4, R69, RZ ;  /* 0x0000004504337227 */ /* 0x000fc800078e00ff */
[----:B------:R-:W-:Y:S01]  /*2d20*/  @!P4 IMAD.MOV R60, RZ, RZ, -R60 ;  /* 0x000000ffff3cc224 */ /* 0x000fe200078e0a3c */
[C---:B------:R-:W-:Y:S01]  /*2d30*/  ISETP.GT.U32.AND P4, PT, R0.reuse, R61, PT ;  /* 0x0000003d0000720c */ /* 0x040fe20003f84070 */
[----:B------:R-:W-:Y:S02]  /*2d40*/  IMAD.MOV R51, RZ, RZ, -R51 ;  /* 0x000000ffff337224 */ /* 0x000fe400078e0a33 */
[--C-:B------:R-:W-:Y:S01]  /*2d50*/  @!P2 IMAD.IADD R53, R53, 0x1, -R0.reuse ;  /* 0x000000013535a824 */ /* 0x100fe200078e0a00 */
[C---:B------:R-:W-:Y:S01]  /*2d60*/  ISETP.GT.U32.AND P2, PT, R0.reuse, R63, PT ;  /* 0x0000003f0000720c */ /* 0x040fe20003f44070 */
[----:B------:R-:W-:Y:S02]  /*2d70*/  IMAD R69, R0, R51, R69 ;  /* 0x0000003300457224 */ /* 0x000fe400078e0245 */
[----:B------:R-:W-:Y:S02]  /*2d80*/  @!P0 IMAD.IADD R65, R65, 0x1, -R0 ;  /* 0x0000000141418824 */ /* 0x000fe400078e0a00 */
[----:B------:R-:W-:Y:S01]  /*2d90*/  IMAD.HI.U32 R51, R4, R71, RZ ;  /* 0x0000004704337227 */ /* 0x000fe200078e00ff */
[----:B------:R-:W-:-:S03]  /*2da0*/  ISETP.GT.U32.AND P0, PT, R0, R69, PT ;  /* 0x000000450000720c */ /* 0x000fc60003f04070 */
[--C-:B------:R-:W-:Y:S01]  /*2db0*/  @!P4 IMAD.IADD R61, R61, 0x1, -R0.reuse ;  /* 0x000000013d3dc824 */ /* 0x100fe200078e0a00 */
[C---:B------:R-:W-:Y:S01]  /*2dc0*/  ISETP.GT.U32.AND P4, PT, R0.reuse, R57, PT ;  /* 0x000000390000720c */ /* 0x040fe20003f84070 */
[----:B------:R-:W-:Y:S02]  /*2dd0*/  IMAD.MOV R51, RZ, RZ, -R51 ;  /* 0x000000ffff337224 */ /* 0x000fe400078e0a33 */
[----:B------:R-:W-:Y:S01]  /*2de0*/  @!P2 IMAD.IADD R63, R63, 0x1, -R0 ;  /* 0x000000013f3fa824 */ /* 0x000fe200078e0a00 */
[C---:B------:R-:W-:Y:S01]  /*2df0*/  ISETP.GT.U32.AND P2, PT, R0.reuse, R61, PT ;  /* 0x0000003d0000720c */ /* 0x040fe20003f44070 */
[----:B------:R-:W-:Y:S02]  /*2e00*/  IMAD R71, R0, R51, R71 ;  /* 0x0000003300477224 */ /* 0x000fe400078e0247 */
[----:B------:R-:W-:-:S04]  /*2e10*/  IMAD.HI.U32 R51, R4, R73, RZ ;  /* 0x0000004904337227 */ /* 0x000fc800078e00ff */
[--C-:B------:R-:W-:Y:S02]  /*2e20*/  @!P0 IMAD.IADD R69, R69, 0x1, -R0.reuse ;  /* 0x0000000145458824 */ /* 0x100fe400078e0a00 */
[----:B------:R-:W-:Y:S02]  /*2e30*/  IMAD.MOV R51, RZ, RZ, -R51 ;  /* 0x000000ffff337224 */ /* 0x000fe400078e0a33 */
[----:B------:R-:W-:Y:S01]  /*2e40*/  IMAD.MOV.U32 R64, RZ, RZ, R55 ;  /* 0x000000ffff407224 */ /* 0x000fe200078e0037 */
[C---:B------:R-:W-:Y:S01]  /*2e50*/  ISETP.GT.U32.AND P0, PT, R0.reuse, R69, PT ;  /* 0x000000450000720c */ /* 0x040fe20003f04070 */
[----:B------:R-:W-:Y:S01]  /*2e60*/  @!P2 IMAD.IADD R61, R61, 0x1, -R0 ;  /* 0x000000013d3da824 */ /* 0x000fe200078e0a00 */
[C---:B------:R-:W-:Y:S01]  /*2e70*/  ISETP.GT.U32.AND P2, PT, R0.reuse, R67, PT ;  /* 0x000000430000720c */ /* 0x040fe20003f44070 */
[----:B------:R-:W-:Y:S02]  /*2e80*/  IMAD R73, R0, R51, R73 ;  /* 0x0000003300497224 */ /* 0x000fe400078e0249 */
[----:B------:R-:W-:-:S04]  /*2e90*/  IMAD.HI.U32 R51, R4, R75, RZ ;  /* 0x0000004b04337227 */ /* 0x000fc800078e00ff */
[----:B------:R-:W-:Y:S02]  /*2ea0*/  IMAD.MOV R55, RZ, RZ, -R51 ;  /* 0x000000ffff377224 */ /* 0x000fe400078e0a33 */
[----:B------:R-:W-:Y:S01]  /*2eb0*/  @!P5 IMAD.MOV R64, RZ, RZ, -R64 ;  /* 0x000000ffff40d224 */ /* 0x000fe200078e0a40 */
[C---:B------:R-:W-:Y:S01]  /*2ec0*/  ISETP.GT.U32.AND P5, PT, R0.reuse, R65, PT ;  /* 0x000000410000720c */ /* 0x040fe20003fa4070 */
[--C-:B------:R-:W-:Y:S01]  /*2ed0*/  @!P0 IMAD.IADD R69, R69, 0x1, -R0.reuse ;  /* 0x0000000145458824 */ /* 0x100fe200078e0a00 */
[C---:B------:R-:W-:Y:S01]  /*2ee0*/  ISETP.GT.U32.AND P0, PT, R0.reuse, R73, PT ;  /* 0x000000490000720c */ /* 0x040fe20003f04070 */
[--C-:B------:R-:W-:Y:S02]  /*2ef0*/  @!P2 IMAD.IADD R67, R67, 0x1, -R0.reuse ;  /* 0x000000014343a824 */ /* 0x100fe400078e0a00 */
[C---:B------:R-:W-:Y:S02]  /*2f00*/  IMAD R75, R0.reuse, R55, R75 ;  /* 0x00000037004b7224 */ /* 0x040fe400078e024b */
[----:B------:R-:W-:Y:S01]  /*2f10*/  @!P1 IMAD.IADD R59, R59, 0x1, -R0 ;  /* 0x000000013b3b9824 */ /* 0x000fe200078e0a00 */
[----:B------:R-:W-:Y:S01]  /*2f20*/  ISETP.GT.U32.AND P2, PT, R0, R67, PT ;  /* 0x000000430000720c */ /* 0x000fe20003f44070 */
[----:B------:R-:W-:-:S03]  /*2f30*/  IMAD.HI.U32 R51, R4, R77, RZ ;  /* 0x0000004d04337227 */ /* 0x000fc600078e00ff */
[C---:B------:R-:W-:Y:S01]  /*2f40*/  ISETP.GT.U32.AND P1, PT, R0.reuse, R59, PT ;  /* 0x0000003b0000720c */ /* 0x040fe20003f24070 */
[----:B------:R-:W-:Y:S02]  /*2f50*/  IMAD.MOV R51, RZ, RZ, -R51 ;  /* 0x000000ffff337224 */ /* 0x000fe400078e0a33 */
[--C-:B------:R-:W-:Y:S01]  /*2f60*/  @!P0 IMAD.IADD R73, R73, 0x1, -R0.reuse ;  /* 0x0000000149498824 */ /* 0x100fe200078e0a00 */
[C---:B------:R-:W-:Y:S01]  /*2f70*/  ISETP.GT.U32.AND P0, PT, R0.reuse, R75, PT ;  /* 0x0000004b0000720c */ /* 0x040fe20003f04070 */
[----:B------:R-:W-:Y:S02]  /*2f80*/  IMAD.MOV.U32 R62, RZ, RZ, R53 ;  /* 0x000000ffff3e7224 */ /* 0x000fe400078e0035 */
[--C-:B------:R-:W-:Y:S01]  /*2f90*/  @!P5 IMAD.IADD R65, R65, 0x1, -R0.reuse ;  /* 0x000000014141d824 */ /* 0x100fe200078e0a00 */
[----:B------:R-:W-:Y:S01]  /*2fa0*/  ISETP.GT.U32.AND P5, PT, R0, R71, PT ;  /* 0x000000470000720c */ /* 0x000fe20003fa4070 */
[----:B------:R-:W-:Y:S01]  /*2fb0*/  @!P2 IMAD.IADD R67, R67, 0x1, -R0 ;  /* 0x000000014343a824 */ /* 0x000fe200078e0a00 */
[----:B------:R-:W-:Y:S01]  /*2fc0*/  ISETP.GE.AND P2, PT, R72, RZ, PT ;  /* 0x000000ff4800720c */ /* 0x000fe20003f46270 */
[C---:B------:R-:W-:Y:S01]  /*2fd0*/  IMAD R77, R0.reuse, R51, R77 ;  /* 0x00000033004d7224 */ /* 0x040fe200078e024d */
[----:B------:R-:W-:Y:S01]  /*2fe0*/  LOP3.LUT R72, R5, 0xf8, RZ, 0xfc, !PT ;  /* 0x000000f805487812 */ /* 0x000fe200078efcff */
[----:B------:R-:W-:Y:S01]  /*2ff0*/  @!P6 IMAD.MOV R62, RZ, RZ, -R62 ;  /* 0x000000ffff3ee224 */ /* 0x000fe200078e0a3e */
[----:B------:R-:W-:Y:S01]  /*3000*/  ISETP.GT.U32.AND P6, PT, R0, R63, PT ;  /* 0x0000003f0000720c */ /* 0x000fe20003fc4070 */
[----:B------:R-:W-:Y:S01]  /*3010*/  IMAD R152, R152, 0x200, R130 ;  /* 0x0000020098987824 */ /* 0x000fe200078e0282 */
[----:B------:R-:W-:Y:S01]  /*3020*/  IABS R81, R72 ;  /* 0x0000004800517213 */ /* 0x000fe20000000000 */
[--C-:B------:R-:W-:Y:S01]  /*3030*/  @!P0 IMAD.IADD R75, R75, 0x1, -R0.reuse ;  /* 0x000000014b4b8824 */ /* 0x100fe200078e0a00 */
[----:B------:R-:W-:Y:S01]  /*3040*/  ISETP.GT.U32.AND P0, PT, R0, R77, PT ;  /* 0x0000004d0000720c */ /* 0x000fe20003f04070 */
[----:B------:R-:W-:Y:S01]  /*3050*/  @!P4 IMAD.IADD R57, R57, 0x1, -R0 ;  /* 0x000000013939c824 */ /* 0x000fe200078e0a00 */
[----:B------:R-:W-:Y:S01]  /*3060*/  ISETP.GE.AND P4, PT, R66, RZ, PT ;  /* 0x000000ff4200720c */ /* 0x000fe20003f86270 */
[----:B------:R-:W-:Y:S01]  /*3070*/  IMAD.HI.U32 R53, R4, R79, RZ ;  /* 0x0000004f04357227 */ /* 0x000fe200078e00ff */
[----:B------:R-:W-:-:S03]  /*3080*/  IABS R51, R152 ;  /* 0x0000009800337213 */ /* 0x000fc60000000000 */
[----:B------:R-:W-:Y:S01]  /*3090*/  @!P1 IMAD.IADD R59, R59, 0x1, -R0 ;  /* 0x000000013b3b9824 */ /* 0x000fe200078e0a00 */
[----:B------:R-:W-:Y:S01]  /*30a0*/  ISETP.GE.AND P1, PT, R70, RZ, PT ;  /* 0x000000ff4600720c */ /* 0x000fe20003f26270 */
[----:B------:R-:W-:Y:S02]  /*30b0*/  IMAD.MOV R53, RZ, RZ, -R53 ;  /* 0x000000ffff357224 */ /* 0x000fe400078e0a35 */
[----:B------:R-:W-:Y:S02]  /*30c0*/  VIADD R154, R152, 0x80 ;  /* 0x00000080989a7836 */ /* 0x000fe40000000000 */
[----:B------:R-:W-:-:S04]  /*30d0*/  IMAD.HI.U32 R5, R4, R81, RZ ;  /* 0x0000005104057227 */ /* 0x000fc800078e00ff */
[----:B------:R-:W-:-:S04]  /*30e0*/  IMAD.HI.U32 R4, R3, R51, RZ ;  /* 0x0000003303047227 */ /* 0x000fc800078e00ff */
[--C-:B------:R-:W-:Y:S01]  /*30f0*/  @!P5 IMAD.IADD R71, R71, 0x1, -R0.reuse ;  /* 0x000000014747d824 */ /* 0x100fe200078e0a00 */
[----:B------:R-:W-:Y:S01]  /*3100*/  ISETP.GE.AND P5, PT, R74, RZ, PT ;  /* 0x000000ff4a00720c */ /* 0x000fe20003fa6270 */
[----:B------:R-:W-:Y:S01]  /*3110*/  VIADD R156, R152, 0x100 ;  /* 0x00000100989c7836 */ /* 0x000fe20000000000 */
[----:B------:R-:W-:Y:S01]  /*3120*/  LOP3.LUT R74, R247, 0x1f, RZ, 0xc0, !PT ;  /* 0x0000001ff74a7812 */ /* 0x000fe200078ec0ff */
[----:B------:R-:W-:Y:S02]  /*3130*/  IMAD.MOV.U32 R66, RZ, RZ, R57 ;  /* 0x000000ffff427224 */ /* 0x000fe400078e0039 */
[----:B------:R-:W-:Y:S01]  /*3140*/  IMAD R79, R0, R53, R79 ;  /* 0x00000035004f7224 */ /* 0x000fe200078e024f */
[----:B------:R-:W-:Y:S01]  /*3150*/  IABS R53, R154 ;  /* 0x0000009a00357213 */ /* 0x000fe20000000000 */
[----:B------:R-:W-:Y:S01]  /*3160*/  @!P6 IMAD.IADD R63, R63, 0x1, -R0 ;  /* 0x000000013f3fe824 */ /* 0x000fe200078e0a00 */
[----:B------:R-:W-:Y:S01]  /*3170*/  ISETP.GE.AND P6, PT, R68, RZ, PT ;  /* 0x000000ff4400720c */ /* 0x000fe20003fc6270 */
[----:B------:R-:W-:Y:S01]  /*3180*/  IMAD.MOV R4, RZ, RZ, -R4 ;  /* 0x000000ffff047224 */ /* 0x000fe200078e0a04 */
[----:B------:R-:W-:Y:S01]  /*3190*/  IABS R55, R156 ;  /* 0x0000009c00377213 */ /* 0x000fe20000000000 */
[----:B------:R-:W-:Y:S01]  /*31a0*/  @!P0 IMAD.IADD R77, R77, 0x1, -R0 ;  /* 0x000000014d4d8824 */ /* 0x000fe200078e0a00 */
[C---:B------:R-:W-:Y:S01]  /*31b0*/  ISETP.GT.U32.AND P0, PT, R0.reuse, R71, PT ;  /* 0x000000470000720c */ /* 0x040fe20003f04070 */
[----:B------:R-:W-:Y:S01]  /*31c0*/  @!P3 IMAD.MOV R66, RZ, RZ, -R66 ;  /* 0x000000ffff42b224 */ /* 0x000fe200078e0a42 */
[----:B------:R-:W-:Y:S01]  /*31d0*/  ISETP.GT.U32.AND P3, PT, R0, R73, PT ;  /* 0x000000490000720c */ /* 0x000fe20003f64070 */
[----:B------:R-:W-:Y:S01]  /*31e0*/  IMAD.MOV.U32 R68, RZ, RZ, R59 ;  /* 0x000000ffff447224 */ /* 0x000fe200078e003b */
[----:B------:R-:W-:Y:S01]  /*31f0*/  LOP3.LUT R59, RZ, R85, RZ, 0x33, !PT ;  /* 0x00000055ff3b7212 */ /* 0x000fe200078e33ff */
[----:B------:R-:W-:-:S02]  /*3200*/  IMAD.MOV R5, RZ, RZ, -R5 ;  /* 0x000000ffff057224 */ /* 0x000fc400078e0a05 */
[----:B------:R-:W-:Y:S01]  /*3210*/  @!P4 IMAD.MOV R61, RZ, RZ, -R61 ;  /* 0x000000ffff3dc224 */ /* 0x000fe200078e0a3d */
[----:B------:R-:W-:Y:S01]  /*3220*/  ISETP.GT.U32.AND P4, PT, R0, R75, PT ;  /* 0x0000004b0000720c */ /* 0x000fe20003f84070 */
[----:B------:R-:W-:Y:S02]  /*3230*/  IMAD R51, R2, R4, R51 ;  /* 0x0000000402337224 */ /* 0x000fe400078e0233 */
[----:B------:R-:W-:-:S04]  /*3240*/  IMAD.HI.U32 R4, R3, R53, RZ ;  /* 0x0000003503047227 */ /* 0x000fc800078e00ff */
[----:B------:R-:W-:Y:S01]  /*3250*/  @!P1 IMAD.MOV R68, RZ, RZ, -R68 ;  /* 0x000000ffff449224 */ /* 0x000fe200078e0a44 */
[C---:B------:R-:W-:Y:S01]  /*3260*/  ISETP.GT.U32.AND P1, PT, R0.reuse, R77, PT ;  /* 0x0000004d0000720c */ /* 0x040fe20003f24070 */
[----:B------:R-:W-:Y:S02]  /*3270*/  IMAD R81, R0, R5, R81 ;  /* 0x0000000500517224 */ /* 0x000fe400078e0251 */
[----:B------:R-:W-:-:S04]  /*3280*/  IMAD.HI.U32 R5, R3, R55, RZ ;  /* 0x0000003703057227 */ /* 0x000fc800078e00ff */
[----:B------:R-:W-:Y:S02]  /*3290*/  IMAD.MOV R4, RZ, RZ, -R4 ;  /* 0x000000ffff047224 */ /* 0x000fe400078e0a04 */
[----:B------:R-:W-:Y:S02]  /*32a0*/  IMAD.MOV R5, RZ, RZ, -R5 ;  /* 0x000000ffff057224 */ /* 0x000fe400078e0a05 */
[----:B------:R-:W-:Y:S02]  /*32b0*/  IMAD R53, R2, R4, R53 ;  /* 0x0000000402357224 */ /* 0x000fe400078e0235 */
[----:B------:R-:W-:Y:S02]  /*32c0*/  VIADD R155, R152, 0x180 ;  /* 0x00000180989b7836 */ /* 0x000fe40000000000 */
[----:B------:R-:W-:Y:S01]  /*32d0*/  @!P6 IMAD.MOV R63, RZ, RZ, -R63 ;  /* 0x000000ffff3fe224 */ /* 0x000fe200078e0a3f */
[C---:B------:R-:W-:Y:S01]  /*32e0*/  ISETP.GT.U32.AND P6, PT, R0.reuse, R79, PT ;  /* 0x0000004f0000720c */ /* 0x040fe20003fc4070 */
[--C-:B------:R-:W-:Y:S01]  /*32f0*/  @!P0 IMAD.IADD R71, R71, 0x1, -R0.reuse ;  /* 0x0000000147478824 */ /* 0x100fe200078e0a00 */
[----:B------:R-:W-:Y:S01]  /*3300*/  ISETP.GT.U32.AND P0, PT, R0, R81, PT ;  /* 0x000000510000720c */ /* 0x000fe20003f04070 */
[C---:B------:R-:W-:Y:S01]  /*3310*/  IMAD R55, R2.reuse, R5, R55 ;  /* 0x0000000502377224 */ /* 0x040fe200078e0237 */
[----:B------:R-:W-:Y:S01]  /*3320*/  IABS R70, R155 ;  /* 0x0000009b00467213 */ /* 0x000fe20000000000 */
[--C-:B------:R-:W-:Y:S01]  /*3330*/  @!P3 IMAD.IADD R73, R73, 0x1, -R0.reuse ;  /* 0x000000014949b824 */ /* 0x100fe200078e0a00 */
[C---:B------:R-:W-:Y:S01]  /*3340*/  ISETP.GT.U32.AND P3, PT, R2.reuse, R51, PT ;  /* 0x000000330200720c */ /* 0x040fe20003f64070 */
[--C-:B------:R-:W-:Y:S01]  /*3350*/  @!P4 IMAD.IADD R75, R75, 0x1, -R0.reuse ;  /* 0x000000014b4bc824 */ /* 0x100fe200078e0a00 */
[C---:B------:R-:W-:Y:S01]  /*3360*/  ISETP.GT.U32.AND P4, PT, R2.reuse, R53, PT ;  /* 0x000000350200720c */ /* 0x040fe20003f84070 */
[----:B------:R-:W-:Y:S01]  /*3370*/  @!P1 IMAD.IADD R77, R77, 0x1, -R0 ;  /* 0x000000014d4d9824 */ /* 0x000fe200078e0a00 */
[----:B------:R-:W-:Y:S01]  /*3380*/  ISETP.GT.U32.AND P1, PT, R2, R55, PT ;  /* 0x000000370200720c */ /* 0x000fe20003f24070 */
[----:B------:R-:W-:Y:S01]  /*3390*/  IMAD.HI.U32 R3, R3, R70, RZ ;  /* 0x0000004603037227 */ /* 0x000fe200078e00ff */
[----:B------:R-:W1:Y:S03]  /*33a0*/  LDC.64 R4, c[0x0][0x238] ;  /* 0x00008e00ff047b82 */ /* 0x000e660000000a00 */
[----:B------:R-:W-:-:S02]  /*33b0*/  IMAD.MOV R3, RZ, RZ, -R3 ;  /* 0x000000ffff037224 */ /* 0x000fc400078e0a03 */
[--C-:B------:R-:W-:Y:S02]  /*33c0*/  @!P6 IMAD.IADD R79, R79, 0x1, -R0.reuse ;  /* 0x000000014f4fe824 */ /* 0x100fe400078e0a00 */
[----:B------:R-:W-:Y:S01]  /*33d0*/  @!P0 IMAD.IADD R81, R81, 0x1, -R0 ;  /* 0x0000000151518824 */ /* 0x000fe200078e0a00 */
[----:B------:R-:W-:Y:S01]  /*33e0*/  ISETP.GE.AND P0, PT, R76, RZ, PT ;  /* 0x000000ff4c00720c */ /* 0x000fe20003f06270 */
[--C-:B------:R-:W-:Y:S01]  /*33f0*/  @!P3 IMAD.IADD R51, R51, 0x1, -R2.reuse ;  /* 0x000000013333b824 */ /* 0x100fe200078e0a02 */
[C---:B------:R-:W-:Y:S01]  /*3400*/  ISETP.GT.U32.AND P3, PT, R0.reuse, R79, PT ;  /* 0x0000004f0000720c */ /* 0x040fe20003f64070 */
[----:B------:R-:W-:Y:S01]  /*3410*/  @!P4 IMAD.IADD R53, R53, 0x1, -R2 ;  /* 0x000000013535c824 */ /* 0x000fe200078e0a02 */
[----:B------:R-:W-:Y:S01]  /*3420*/  ISETP.GT.U32.AND P4, PT, R0, R81, PT ;  /* 0x000000510000720c */ /* 0x000fe20003f84070 */
[C---:B------:R-:W-:Y:S01]  /*3430*/  IMAD R57, R2.reuse, R3, R70 ;  /* 0x0000000302397224 */ /* 0x040fe200078e0246 */
[----:B------:R-:W-:Y:S01]  /*3440*/  SHF.R.U32.HI R70, RZ, 0x1, R86 ;  /* 0x00000001ff467819 */ /* 0x000fe20000011656 */
[----:B------:R-:W-:Y:S01]  /*3450*/  @!P1 IMAD.IADD R55, R55, 0x1, -R2 ;  /* 0x0000000137379824 */ /* 0x000fe200078e0a02 */
[C---:B------:R-:W-:Y:S01]  /*3460*/  ISETP.GT.U32.AND P1, PT, R2.reuse, R51, PT ;  /* 0x000000330200720c */ /* 0x040fe20003f24070 */
[----:B------:R-:W-:Y:S01]  /*3470*/  @!P2 IMAD.MOV R65, RZ, RZ, -R65 ;  /* 0x000000ffff41a224 */ /* 0x000fe200078e0a41 */
[C---:B------:R-:W-:Y:S01]  /*3480*/  ISETP.GT.U32.AND P2, PT, R2.reuse, R53, PT ;  /* 0x000000350200720c */ /* 0x040fe20003f44070 */
[----:B------:R-:W-:Y:S01]  /*3490*/  @!P5 IMAD.MOV R67, RZ, RZ, -R67 ;  /* 0x000000ffff43d224 */ /* 0x000fe200078e0a43 */
[C---:B------:R-:W-:Y:S01]  /*34a0*/  ISETP.GT.U32.AND P6, PT, R2.reuse, R57, PT ;  /* 0x000000390200720c */ /* 0x040fe20003fc4070 */
[----:B------:R-:W-:Y:S01]  /*34b0*/  @!P0 IMAD.MOV R69, RZ, RZ, -R69 ;  /* 0x000000ffff458224 */ /* 0x000fe200078e0a45 */
[----:B------:R-:W-:Y:S01]  /*34c0*/  ISETP.GT.U32.AND P5, PT, R2, R55, PT ;  /* 0x000000370200720c */ /* 0x000fe20003fa4070 */
[--C-:B------:R-:W-:Y:S01]  /*34d0*/  @!P3 IMAD.IADD R79, R79, 0x1, -R0.reuse ;  /* 0x000000014f4fb824 */ /* 0x100fe200078e0a00 */
[----:B------:R-:W-:Y:S01]  /*34e0*/  ISETP.GE.AND P3, PT, R80, RZ, PT ;  /* 0x000000ff5000720c */ /* 0x000fe20003f66270 */
[----:B------:R-:W-:Y:S01]  /*34f0*/  @!P4 IMAD.IADD R81, R81, 0x1, -R0 ;  /* 0x000000015151c824 */ /* 0x000fe200078e0a00 */
[----:B------:R-:W-:Y:S01]  /*3500*/  ISETP.GE.AND P4, PT, R82, RZ, PT ;  /* 0x000000ff5200720c */ /* 0x000fe20003f86270 */
[----:B------:R-:W-:Y:S01]  /*3510*/  IMAD.SHL.U32 R3, R130, 0x4, RZ ;  /* 0x0000000482037824 */ /* 0x000fe200078e00ff */
[----:B-1----:R1:W-:Y:S01]  /*3520*/  STL [R1+0x14c8], R5 ;  /* 0x0014c80501007387 */ /* 0x0023e20000100800 */
[--C-:B------:R-:W-:Y:S01]  /*3530*/  @!P1 IMAD.IADD R51, R51, 0x1, -R2.reuse ;  /* 0x0000000133339824 */ /* 0x100fe200078e0a02 */
[----:B------:R-:W-:Y:S01]  /*3540*/  ISETP.GE.AND P1, PT, R83, RZ, PT ;  /* 0x000000ff5300720c */ /* 0x000fe20003f26270 */
[--C-:B------:R-:W-:Y:S01]  /*3550*/  @!P2 IMAD.IADD R53, R53, 0x1, -R2.reuse ;  /* 0x000000013535a824 */ /* 0x100fe200078e0a02 */
[----:B------:R-:W-:Y:S01]  /*3560*/  ISETP.GE.AND P2, PT, R84, RZ, PT ;  /* 0x000000ff5400720c */ /* 0x000fe20003f46270 */
[--C-:B------:R-:W-:Y:S01]  /*3570*/  @!P6 IMAD.IADD R57, R57, 0x1, -R2.reuse ;  /* 0x000000013939e824 */ /* 0x100fe200078e0a02 */
[----:B------:R-:W-:Y:S01]  /*3580*/  ISETP.GE.AND P6, PT, R78, RZ, PT ;  /* 0x000000ff4e00720c */ /* 0x000fe20003fc6270 */
[--C-:B------:R-:W-:Y:S01]  /*3590*/  @!P5 IMAD.IADD R55, R55, 0x1, -R2.reuse ;  /* 0x000000013737d824 */ /* 0x100fe200078e0a02 */
[----:B------:R-:W-:Y:S01]  /*35a0*/  ISETP.GE.AND P5, PT, R72, RZ, PT ;  /* 0x000000ff4800720c */ /* 0x000fe20003fa6270 */
[----:B------:R-:W-:Y:S01]  /*35b0*/  @!P3 IMAD.MOV R73, RZ, RZ, -R73 ;  /* 0x000000ffff49b224 */ /* 0x000fe200078e0a49 */
[----:B------:R-:W-:Y:S01]  /*35c0*/  ISETP.GT.U32.AND P0, PT, R2, R57, PT ;  /* 0x000000390200720c */ /* 0x000fe20003f04070 */
[----:B------:R-:W-:Y:S01]  /*35d0*/  @!P4 IMAD.MOV R75, RZ, RZ, -R75 ;  /* 0x000000ffff4bc224 */ /* 0x000fe200078e0a4b */
[----:B------:R-:W-:Y:S01]  /*35e0*/  ISETP.GE.AND P3, PT, R152, RZ, PT ;  /* 0x000000ff9800720c */ /* 0x000fe20003f66270 */
[----:B------:R-:W-:Y:S01]  /*35f0*/  IMAD R101, R74, R5, RZ ;  /* 0x000000054a657224 */ /* 0x000fe200078e02ff */
[----:B------:R-:W-:Y:S01]  /*3600*/  ISETP.GE.AND P4, PT, R154, RZ, PT ;  /* 0x000000ff9a00720c */ /* 0x000fe20003f86270 */
[----:B------:R-:W-:Y:S01]  /*3610*/  @!P1 IMAD.MOV R77, RZ, RZ, -R77 ;  /* 0x000000ffff4d9224 */ /* 0x000fe200078e0a4d */
[----:B------:R-:W-:Y:S01]  /*3620*/  ISETP.GE.AND P1, PT, R156, RZ, PT ;  /* 0x000000ff9c00720c */ /* 0x000fe20003f26270 */
[----:B------:R-:W-:Y:S01]  /*3630*/  @!P2 IMAD.MOV R79, RZ, RZ, -R79 ;  /* 0x000000ffff4fa224 */ /* 0x000fe200078e0a4f */
[----:B------:R-:W-:Y:S01]  /*3640*/  ISETP.GE.AND P2, PT, R155, RZ, PT ;  /* 0x000000ff9b00720c */ /* 0x000fe20003f46270 */
[----:B------:R-:W-:Y:S01]  /*3650*/  @!P6 IMAD.MOV R71, RZ, RZ, -R71 ;  /* 0x000000ffff47e224 */ /* 0x000fe200078e0a47 */
[----:B------:R-:W-:Y:S01]  /*3660*/  LOP3.LUT R239, R3, R70, RZ, 0x3c, !PT ;  /* 0x0000004603ef7212 */ /* 0x000fe200078e3cff */
[----:B------:R-:W-:Y:S01]  /*3670*/  @!P5 IMAD.MOV R81, RZ, RZ, -R81 ;  /* 0x000000ffff51d224 */ /* 0x000fe200078e0a51 */
[----:B------:R-:W-:Y:S01]  /*3680*/  LEA R0, P5, R101, UR4, 0x2 ;  /* 0x0000000465007c11 */ /* 0x000fe2000f8a10ff */
[----:B------:R-:W-:Y:S01]  /*3690*/  @!P0 IMAD.IADD R57, R57, 0x1, -R2 ;  /* 0x0000000139398824 */ /* 0x000fe200078e0a02 */
[----:B------:R-:W-:Y:S01]  /*36a0*/  ISETP.NE.AND P0, PT, R85, RZ, PT ;  /* 0x000000ff5500720c */ /* 0x000fe20003f05270 */
[----:B------:R-:W-:Y:S01]  /*36b0*/  @!P3 IMAD.MOV R51, RZ, RZ, -R51 ;  /* 0x000000ffff33b224 */ /* 0x000fe200078e0a33 */
[----:B------:R-:W-:Y:S01]  /*36c0*/  ULDC UR4, c[0x0][0x240] ;  /* 0x0000900000047ab9 */ /* 0x000fe20000000800 */
[----:B------:R-:W-:Y:S01]  /*36d0*/  @!P4 IMAD.MOV R53, RZ, RZ, -R53 ;  /* 0x000000ffff35c224 */ /* 0x000fe200078e0a35 */
[C---:B------:R-:W-:Y:S01]  /*36e0*/  SEL R7, R59.reuse, R7, !P0 ;  /* 0x000000073b077207 */ /* 0x040fe20004000000 */
[----:B------:R-:W-:Y:S01]  /*36f0*/  @!P1 IMAD.MOV R55, RZ, RZ, -R55 ;  /* 0x000000ffff379224 */ /* 0x000fe200078e0a37 */
[C---:B------:R-:W-:Y:S01]  /*3700*/  SEL R8, R59.reuse, R8, !P0 ;  /* 0x000000083b087207 */ /* 0x040fe20004000000 */
[----:B------:R-:W-:Y:S01]  /*3710*/  @!P2 IMAD.MOV R57, RZ, RZ, -R57 ;  /* 0x000000ffff39a224 */ /* 0x000fe200078e0a39 */
[----:B------:R-:W-:Y:S01]  /*3720*/  SEL R9, R59, R9, !P0 ;  /* 0x000000093b097207 */ /* 0x000fe20004000000 */
[----:B------:R-:W-:Y:S01]  /*3730*/  IMAD R7, R7, UR4, RZ ;  /* 0x0000000407077c24 */ /* 0x000fe2000f8e02ff */
[C---:B------:R-:W-:Y:S01]  /*3740*/  SEL R10, R59.reuse, R10, !P0 ;  /* 0x0000000a3b0a7207 */ /* 0x040fe20004000000 */
[----:B------:R-:W-:Y:S01]  /*3750*/  IMAD R8, R8, UR4, RZ ;  /* 0x0000000408087c24 */ /* 0x000fe2000f8e02ff */
        /* <DEDUP_REMOVED lines=11> */
[----:B------:R-:W2:Y:S01]  /*3810*/  LDC.64 R2, c[0x0][0x230] ;  /* 0x00008c00ff027b82 */ /* 0x000ea20000000a00 */
[C---:B------:R-:W-:Y:S01]  /*3820*/  SEL R17, R59.reuse, R17, !P0 ;  /* 0x000000113b117207 */ /* 0x040fe20004000000 */
[----:B------:R-:W-:Y:S01]  /*3830*/  STL.64 [R1+0x1420], R154 ;  /* 0x0014209a01007387 */ /* 0x000fe20000100a00 */
[----:B------:R-:W-:Y:S01]  /*3840*/  SEL R18, R59, R18, !P0 ;  /* 0x000000123b127207 */ /* 0x000fe20004000000 */
[----:B-1----:R-:W-:Y:S01]  /*3850*/  IMAD.SHL.U32 R5, R247, 0x10, RZ ;  /* 0x00000010f7057824 */ /* 0x002fe200078e00ff */
[C---:B------:R-:W-:Y:S01]  /*3860*/  SEL R19, R59.reuse, R19, !P0 ;  /* 0x000000133b137207 */ /* 0x040fe20004000000 */
[C---:B------:R-:W-:Y:S01]  /*3870*/  IMAD R142, R4.reuse, 0xe, RZ ;  /* 0x0000000e048e7824 */ /* 0x040fe200078e02ff */
[C---:B------:R-:W-:Y:S01]  /*3880*/  SEL R20, R59.reuse, R20, !P0 ;  /* 0x000000143b147207 */ /* 0x040fe20004000000 */
[C---:B------:R-:W-:Y:S01]  /*3890*/  IMAD R150, R4.reuse, 0xf, RZ ;  /* 0x0000000f04967824 */ /* 0x040fe200078e02ff */
[C---:B------:R-:W-:Y:S01]  /*38a0*/  SEL R21, R59.reuse, R21, !P0 ;  /* 0x000000153b157207 */ /* 0x040fe20004000000 */
[C---:B------:R-:W-:Y:S01]  /*38b0*/  IMAD.SHL.U32 R164, R4.reuse, 0x10, RZ ;  /* 0x0000001004a47824 */ /* 0x040fe200078e00ff */
[C---:B------:R-:W-:Y:S01]  /*38c0*/  SEL R70, R59.reuse, R22, !P0 ;  /* 0x000000163b467207 */ /* 0x040fe20004000000 */
[C---:B------:R-:W-:Y:S01]  /*38d0*/  IMAD R172, R4.reuse, 0x11, RZ ;  /* 0x0000001104ac7824 */ /* 0x040fe200078e02ff */
[C---:B------:R-:W-:Y:S01]  /*38e0*/  SEL R24, R59.reuse, R24, !P0 ;  /* 0x000000183b187207 */ /* 0x040fe20004000000 */
[----:B------:R-:W-:Y:S01]  /*38f0*/  IMAD R180, R4, 0x12, RZ ;  /* 0x0000001204b47824 */ /* 0x000fe200078e02ff */
[C---:B------:R-:W-:Y:S01]  /*3900*/  SEL R72, R59.reuse, R25, !P0 ;  /* 0x000000193b487207 */ /* 0x040fe20004000000 */
[----:B------:R-:W-:Y:S01]  /*3910*/  IMAD R25, R14, UR4, RZ ;  /* 0x000000040e197c24 */ /* 0x000fe2000f8e02ff */
[C---:B------:R-:W-:Y:S01]  /*3920*/  SEL R26, R59.reuse, R26, !P0 ;  /* 0x0000001a3b1a7207 */ /* 0x040fe20004000000 */
[C---:B------:R-:W-:Y:S01]  /*3930*/  IMAD R188, R4.reuse, 0x13, RZ ;  /* 0x0000001304bc7824 */ /* 0x040fe200078e02ff */
[----:B------:R-:W-:Y:S01]  /*3940*/  SEL R74, R59, R27, !P0 ;  /* 0x0000001b3b4a7207 */ /* 0x000fe20004000000 */
[----:B------:R-:W-:Y:S01]  /*3950*/  IMAD R27, R15, UR4, RZ ;  /* 0x000000040f1b7c24 */ /* 0x000fe2000f8e02ff */
[C---:B------:R-:W-:Y:S01]  /*3960*/  SEL R28, R59.reuse, R28, !P0 ;  /* 0x0000001c3b1c7207 */ /* 0x040fe20004000000 */
[----:B------:R-:W-:Y:S01]  /*3970*/  IMAD R196, R4, 0x14, RZ ;  /* 0x0000001404c47824 */ /* 0x000fe200078e02ff */
[C---:B------:R-:W-:Y:S01]  /*3980*/  SEL R76, R59.reuse, R29, !P0 ;  /* 0x0000001d3b4c7207 */ /* 0x040fe20004000000 */
[----:B------:R-:W-:Y:S01]  /*3990*/  IMAD R29, R16, UR4, RZ ;  /* 0x00000004101d7c24 */ /* 0x000fe2000f8e02ff */
[C---:B------:R-:W-:Y:S01]  /*39a0*/  SEL R30, R59.reuse, R30, !P0 ;  /* 0x0000001e3b1e7207 */ /* 0x040fe20004000000 */
[C---:B--2---:R-:W-:Y:S01]  /*39b0*/  VIADD R129, R2.reuse, 0xffffffff ;  /* 0xffffffff02817836 */ /* 0x044fe20000000000 */
[----:B------:R-:W-:Y:S01]  /*39c0*/  SEL R78, R59, R31, !P0 ;  /* 0x0000001f3b4e7207 */ /* 0x000fe20004000000 */
[----:B------:R-:W-:Y:S01]  /*39d0*/  IMAD R31, R17, UR4, RZ ;  /* 0x00000004111f7c24 */ /* 0x000fe2000f8e02ff */
[C---:B------:R-:W-:Y:S01]  /*39e0*/  SEL R32, R59.reuse, R32, !P0 ;  /* 0x000000203b207207 */ /* 0x040fe20004000000 */
[----:B------:R-:W-:Y:S01]  /*39f0*/  VIADD R144, R2, 0xffffffea ;  /* 0xffffffea02907836 */ /* 0x000fe20000000000 */
[C---:B------:R-:W-:Y:S01]  /*3a00*/  SEL R80, R59.reuse, R33, !P0 ;  /* 0x000000213b507207 */ /* 0x040fe20004000000 */
[----:B------:R-:W-:Y:S01]  /*3a10*/  IMAD R33, R18, UR4, RZ ;  /* 0x0000000412217c24 */ /* 0x000fe2000f8e02ff */
[C---:B------:R-:W-:Y:S01]  /*3a20*/  SEL R34, R59.reuse, R34, !P0 ;  /* 0x000000223b227207 */ /* 0x040fe20004000000 */
[C---:B------:R-:W-:Y:S01]  /*3a30*/  VIADD R158, R2.reuse, 0xffffffe9 ;  /* 0xffffffe9029e7836 */ /* 0x040fe20000000000 */
[----:B------:R-:W-:Y:S01]  /*3a40*/  SEL R82, R59, R35, !P0 ;  /* 0x000000233b527207 */ /* 0x000fe20004000000 */
[----:B------:R-:W-:Y:S01]  /*3a50*/  IMAD R35, R19, UR4, RZ ;  /* 0x0000000413237c24 */ /* 0x000fe2000f8e02ff */
[C---:B------:R-:W-:Y:S01]  /*3a60*/  SEL R36, R59.reuse, R36, !P0 ;  /* 0x000000243b247207 */ /* 0x040fe20004000000 */
[----:B------:R-:W-:Y:S01]  /*3a70*/  VIADD R166, R2, 0xffffffe8 ;  /* 0xffffffe802a67836 */ /* 0x000fe20000000000 */
[C---:B------:R-:W-:Y:S01]  /*3a80*/  SEL R83, R59.reuse, R37, !P0 ;  /* 0x000000253b537207 */ /* 0x040fe20004000000 */
[----:B------:R-:W-:Y:S01]  /*3a90*/  IMAD R37, R20, UR4, RZ ;  /* 0x0000000414257c24 */ /* 0x000fe2000f8e02ff */
[----:B------:R-:W-:Y:S01]  /*3aa0*/  SEL R84, R59, R38, !P0 ;  /* 0x000000263b547207 */ /* 0x000fe20004000000 */
[----:B------:R-:W-:Y:S01]  /*3ab0*/  IMAD R38, R21, UR4, RZ ;  /* 0x0000000415267c24 */ /* 0x000fe2000f8e02ff */
[C---:B------:R-:W-:Y:S01]  /*3ac0*/  SEL R85, R59.reuse, R39, !P0 ;  /* 0x000000273b557207 */ /* 0x040fe20004000000 */
        /* <DEDUP_REMOVED lines=31> */
[----:B------:R-:W-:Y:S01]  /*3cc0*/  SEL R112, R59, R60, !P0 ;  /* 0x0000003c3b707207 */ /* 0x000fe20004000000 */
[----:B------:R-:W-:Y:S01]  /*3cd0*/  IMAD R60, R89, UR4, RZ ;  /* 0x00000004593c7c24 */ /* 0x000fe2000f8e02ff */
[----:B------:R-:W-:Y:S01]  /*3ce0*/  SEL R113, R59, R62, !P0 ;  /* 0x0000003e3b717207 */ /* 0x000fe20004000000 */
[----:B------:R-:W-:Y:S01]  /*3cf0*/  IMAD R62, R91, UR4, RZ ;  /* 0x000000045b3e7c24 */ /* 0x000fe2000f8e02ff */
[----:B------:R-:W-:Y:S01]  /*3d00*/  SEL R114, R59, R64, !P0 ;  /* 0x000000403b727207 */ /* 0x000fe20004000000 */
        /* <DEDUP_REMOVED lines=29> */
[----:B------:R-:W-:Y:S01]  /*3ee0*/  ISETP.NE.AND P0, PT, R93, RZ, PT ;  /* 0x000000ff5d00720c */ /* 0x000fe20003f05270 */
[----:B------:R-:W-:Y:S01]  /*3ef0*/  IMAD R117, R117, UR4, RZ ;  /* 0x0000000475757c24 */ /* 0x000fe2000f8e02ff */
[----:B------:R-:W-:Y:S01]  /*3f00*/  LOP3.LUT R22, RZ, R93, RZ, 0x33, !PT ;  /* 0x0000005dff167212 */ /* 0x000fe200078e33ff */
[----:B------:R-:W-:Y:S01]  /*3f10*/  IMAD R128, R59, UR4, RZ ;  /* 0x000000043b807c24 */ /* 0x000fe2000f8e02ff */
[----:B------:R-:W-:Y:S01]  /*3f20*/  LEA.HI.X.SX32 R101, R101, UR5, 0x2, P5 ;  /* 0x0000000565657c11 */ /* 0x000fe2000a8f16ff */
        /* <DEDUP_REMOVED lines=9> */
[-C--:B------:R-:W-:Y:S01]  /*3fc0*/  LEA R6, P0, R7, R0.reuse, 0x2 ;  /* 0x0000000007067211 */ /* 0x080fe200078010ff */
[----:B------:R-:W-:Y:S01]  /*3fd0*/  IMAD R120, R120, UR4, RZ ;  /* 0x0000000478787c24 */ /* 0x000fe2000f8e02ff */
[-C--:B------:R-:W-:Y:S01]  /*3fe0*/  LEA R14, P1, R9, R0.reuse, 0x2 ;  /* 0x00000000090e7211 */ /* 0x080fe200078210ff */
[----:B------:R-:W-:Y:S01]  /*3ff0*/  IMAD R119, R119, UR4, RZ ;  /* 0x0000000477777c24 */ /* 0x000fe2000f8e02ff */
[-C--:B------:R-:W-:Y:S01]  /*4000*/  LEA.HI.X.SX32 R7, R7, R101.reuse, 0x2, P0 ;  /* 0x0000006507077211 */ /* 0x080fe200000f16ff */
[----:B------:R-:W-:Y:S01]  /*4010*/  IMAD R121, R121, UR4, RZ ;  /* 0x0000000479797c24 */ /* 0x000fe2000f8e02ff */
[-C--:B------:R-:W-:Y:S01]  /*4020*/  LEA R16, P0, R8, R0.reuse, 0x2 ;  /* 0x0000000008107211 */ /* 0x080fe200078010ff */
[----:B------:R-:W-:Y:S01]  /*4030*/  IMAD R122, R122, UR4, RZ ;  /* 0x000000047a7a7c24 */ /* 0x000fe2000f8e02ff */
[-C--:B------:R-:W-:Y:S01]  /*4040*/  LEA R64, P3, R11, R0.reuse, 0x2 ;  /* 0x000000000b407211 */ /* 0x080fe200078610ff */
[----:B------:R1:W-:Y:S01]  /*4050*/  STL.64 [R1+0x1560], R6 ;  /* 0x0015600601007387 */ /* 0x0003e20000100a00 */
[-C--:B------:R-:W-:Y:S01]  /*4060*/  LEA R18, P2, R10, R0.reuse, 0x2 ;  /* 0x000000000a127211 */ /* 0x080fe200078410ff */
        /* <DEDUP_REMOVED lines=10> */
[----:B------:R-:W-:Y:S01]  /*4110*/  STL.64 [R1+0x1538], R16 ;  /* 0x0015381001007387 */ /* 0x000fe20000100a00 */
[----:B------:R-:W-:Y:S01]  /*4120*/  LEA.HI.X.SX32 R15, R9, R101, 0x2, P1 ;  /* 0x00000065090f7211 */ /* 0x000fe200008f16ff */
[----:B------:R-:W2:Y:S01]  /*4130*/  S2UR UR4, SR_CgaCtaId ;  /* 0x00000000000479c3 */ /* 0x000ea20000008800 */
[-C--:B------:R-:W-:Y:S01]  /*4140*/  LEA R26, P1, R29, R0.reuse, 0x2 ;  /* 0x000000001d1a7211 */ /* 0x080fe200078210ff */
[----:B------:R-:W-:Y:S01]  /*4150*/  IMAD R100, R100, R3, RZ ;  /* 0x0000000364647224 */ /* 0x000fe200078e02ff */
[----:B------:R-:W-:Y:S01]  /*4160*/  LEA.HI.X.SX32 R65, R11, R101, 0x2, P3 ;  /* 0x000000650b417211 */ /* 0x000fe200018f16ff */
[----:B------:R-:W-:Y:S01]  /*4170*/  IMAD R22, R22, R3, RZ ;  /* 0x0000000316167224 */ /* 0x000fe200078e02ff */
[-C--:B------:R-:W-:Y:S01]  /*4180*/  LEA.HI.X.SX32 R19, R10, R101.reuse, 0x2, P2 ;  /* 0x000000650a137211 */ /* 0x080fe200010f16ff */
[C---:B------:R-:W-:Y:S01]  /*4190*/  VIADD R174, R2.reuse, 0xffffffe7 ;  /* 0xffffffe702ae7836 */ /* 0x040fe20000000000 */
[-C--:B------:R-:W-:Y:S01]  /*41a0*/  LEA R28, P3, R33, R0.reuse, 0x2 ;  /* 0x00000000211c7211 */ /* 0x080fe200078610ff */
[----:B------:R-:W-:Y:S01]  /*41b0*/  VIADD R182, R2, 0xffffffe6 ;  /* 0xffffffe602b67836 */ /* 0x000fe20000000000 */
[-C--:B------:R-:W-:Y:S01]  /*41c0*/  LEA.HI.X.SX32 R21, R12, R101.reuse, 0x2, P4 ;  /* 0x000000650c157211 */ /* 0x080fe200020f16ff */
[----:B------:R-:W-:Y:S01]  /*41d0*/  STL.64 [R1+0x1530], R18 ;  /* 0x0015301201007387 */ /* 0x000fe20000100a00 */
[-C--:B------:R-:W-:Y:S01]  /*41e0*/  LEA R70, P2, R31, R0.reuse, 0x2 ;  /* 0x000000001f467211 */ /* 0x080fe200078410ff */
[C---:B------:R-:W-:Y:S01]  /*41f0*/  VIADD R190, R2.reuse, 0xffffffe5 ;  /* 0xffffffe502be7836 */ /* 0x040fe20000000000 */
[-C--:B------:R-:W-:Y:S01]  /*4200*/  LEA R72, P4, R35, R0.reuse, 0x2 ;  /* 0x0000000023487211 */ /* 0x080fe200078810ff */
[----:B------:R-:W-:Y:S01]  /*4210*/  STL.64 [R1+0x1540], R20 ;  /* 0x0015401401007387 */ /* 0x000fe20000100a00 */
[-C--:B------:R-:W-:Y:S01]  /*4220*/  LEA.HI.X.SX32 R67, R13, R101.reuse, 0x2, P5 ;  /* 0x000000650d437211 */ /* 0x080fe200028f16ff */
[----:B------:R-:W-:Y:S01]  /*4230*/  VIADD R198, R2, 0xffffffe4 ;  /* 0xffffffe402c67836 */ /* 0x000fe20000000000 */
[-C--:B------:R-:W-:Y:S01]  /*4240*/  LEA R30, P5, R37, R0.reuse, 0x2 ;  /* 0x00000000251e7211 */ /* 0x080fe200078a10ff */
[----:B------:R-:W-:Y:S01]  /*4250*/  IMAD R204, R4, 0x15, RZ ;  /* 0x0000001504cc7824 */ /* 0x000fe200078e02ff */
[-C--:B------:R-:W-:Y:S01]  /*4260*/  LEA.HI.X.SX32 R25, R25, R101.reuse, 0x2, P6 ;  /* 0x0000006519197211 */ /* 0x080fe200030f16ff */
[----:B------:R-:W-:Y:S01]  /*4270*/  VIADD R206, R2, 0xffffffe3 ;  /* 0xffffffe302ce7836 */ /* 0x000fe20000000000 */
[-C--:B------:R-:W-:Y:S01]  /*4280*/  LEA.HI.X.SX32 R69, R27, R101.reuse, 0x2, P0 ;  /* 0x000000651b457211 */ /* 0x080fe200000f16ff */
[----:B------:R-:W-:Y:S01]  /*4290*/  IMAD R212, R4, 0x16, RZ ;  /* 0x0000001604d47824 */ /* 0x000fe200078e02ff */
[-C--:B------:R-:W-:Y:S01]  /*42a0*/  LEA R74, P6, R38, R0.reuse, 0x2 ;  /* 0x00000000264a7211 */ /* 0x080fe200078c10ff */
[----:B------:R-:W-:Y:S01]  /*42b0*/  STL.64 [R1+0x1548], R24 ;  /* 0x0015481801007387 */ /* 0x000fe20000100a00 */
[-C--:B------:R-:W-:Y:S01]  /*42c0*/  LEA.HI.X.SX32 R27, R29, R101.reuse, 0x2, P1 ;  /* 0x000000651d1b7211 */ /* 0x080fe200008f16ff */
[----:B--2---:R-:W-:Y:S01]  /*42d0*/  ULEA UR8, UR4, UR8, 0x18 ;  /* 0x0000000804087291 */ /* 0x004fe2000f8ec03f */
[-C--:B------:R-:W-:Y:S01]  /*42e0*/  LEA R32, P0, R39, R0.reuse, 0x2 ;  /* 0x0000000027207211 */ /* 0x080fe200078010ff */
[----:B------:R-:W-:Y:S01]  /*42f0*/  VIADD R214, R2, 0xffffffe2 ;  /* 0xffffffe202d67836 */ /* 0x000fe20000000000 */
[-C--:B------:R-:W-:Y:S01]  /*4300*/  LEA.HI.X.SX32 R29, R33, R101.reuse, 0x2, P3 ;  /* 0x00000065211d7211 */ /* 0x080fe200018f16ff */
[----:B------:R-:W-:Y:S01]  /*4310*/  STL.64 [R1+0x1550], R26 ;  /* 0x0015501a01007387 */ /* 0x000fe20000100a00 */
[-C--:B------:R-:W-:Y:S01]  /*4320*/  LEA R76, P1, R40, R0.reuse, 0x2 ;  /* 0x00000000284c7211 */ /* 0x080fe200078210ff */
[----:B------:R-:W-:Y:S01]  /*4330*/  IMAD R220, R4, 0x17, RZ ;  /* 0x0000001704dc7824 */ /* 0x000fe200078e02ff */
[-C--:B------:R-:W-:Y:S01]  /*4340*/  LEA.HI.X.SX32 R71, R31, R101.reuse, 0x2, P2 ;  /* 0x000000651f477211 */ /* 0x080fe200010f16ff */
[----:B------:R2:W-:Y:S01]  /*4350*/  STL.64 [R1+0x1558], R28 ;  /* 0x0015581c01007387 */ /* 0x0005e20000100a00 */
[-C--:B------:R-:W-:Y:S01]  /*4360*/  LEA R78, P3, R42, R0.reuse, 0x2 ;  /* 0x000000002a4e7211 */ /* 0x080fe200078610ff */
[----:B------:R-:W-:Y:S01]  /*4370*/  VIADD R222, R2, 0xffffffe1 ;  /* 0xffffffe102de7836 */ /* 0x000fe20000000000 */
[-C--:B------:R-:W-:Y:S01]  /*4380*/  LEA.HI.X.SX32 R73, R35, R101.reuse, 0x2, P4 ;  /* 0x0000006523497211 */ /* 0x080fe200020f16ff */
[C---:B------:R-:W-:Y:S01]  /*4390*/  IMAD R230, R4.reuse, 0x18, RZ ;  /* 0x0000001804e67824 */ /* 0x040fe200078e02ff */
[-C--:B------:R-:W-:Y:S01]  /*43a0*/  LEA R34, P2, R41, R0.reuse, 0x2 ;  /* 0x0000000029227211 */ /* 0x080fe200078410ff */
[----:B------:R-:W-:Y:S01]  /*43b0*/  IMAD R236, R4, 0x19, RZ ;  /* 0x0000001904ec7824 */ /* 0x000fe200078e02ff */
[-C--:B------:R-:W-:Y:S01]  /*43c0*/  LEA R36, P4, R43, R0.reuse, 0x2 ;  /* 0x000000002b247211 */ /* 0x080fe200078810ff */
[----:B------:R-:W-:Y:S01]  /*43d0*/  VIADD R238, R2, 0xffffffe0 ;  /* 0xffffffe002ee7836 */ /* 0x000fe20000000000 */
[----:B------:R-:W-:Y:S01]  /*43e0*/  LEA.HI.X.SX32 R31, R37, R101, 0x2, P5 ;  /* 0x00000065251f7211 */ /* 0x000fe200028f16ff */
[----:B------:R-:W-:Y:S01]  /*43f0*/  IMAD R248, R4, 0x1a, RZ ;  /* 0x0000001a04f87824 */ /* 0x000fe200078e02ff */
[----:B------:R-:W-:-:S02]  /*4400*/  LEA R80, P5, R44, R0, 0x2 ;  /* 0x000000002c507211 */ /* 0x000fc400078a10ff */
[-C--:B------:R-:W-:Y:S02]  /*4410*/  LEA.HI.X.SX32 R75, R38, R101.reuse, 0x2, P6 ;  /* 0x00000065264b7211 */ /* 0x080fe400030f16ff */
[-C--:B------:R-:W-:Y:S02]  /*4420*/  LEA R38, P6, R45, R0.reuse, 0x2 ;  /* 0x000000002d267211 */ /* 0x080fe400078c10ff */
[-C--:B------:R-:W-:Y:S02]  /*4430*/  LEA.HI.X.SX32 R33, R39, R101.reuse, 0x2, P0 ;  /* 0x0000006527217211 */ /* 0x080fe400000f16ff */
[----:B------:R-:W-:Y:S02]  /*4440*/  LEA R82, P0, R46, R0, 0x2 ;  /* 0x000000002e527211 */ /* 0x000fe400078010ff */
[-C--:B------:R-:W-:Y:S02]  /*4450*/  LEA.HI.X.SX32 R77, R40, R101.reuse, 0x2, P1 ;  /* 0x00000065284d7211 */ /* 0x080fe400008f16ff */
[----:B------:R-:W-:-:S02]  /*4460*/  LEA.HI.X.SX32 R79, R42, R101, 0x2, P3 ;  /* 0x000000652a4f7211 */ /* 0x000fc400018f16ff */
[-C--:B------:R-:W-:Y:S02]  /*4470*/  LEA R40, P1, R47, R0.reuse, 0x2 ;  /* 0x000000002f287211 */ /* 0x080fe400078210ff */
[-C--:B------:R-:W-:Y:S02]  /*4480*/  LEA.HI.X.SX32 R35, R41, R101.reuse, 0x2, P2 ;  /* 0x0000006529237211 */ /* 0x080fe400010f16ff */
[-C--:B------:R-:W-:Y:S02]  /*4490*/  LEA R42, P3, R49, R0.reuse, 0x2 ;  /* 0x00000000312a7211 */ /* 0x080fe400078610ff */
[----:B------:R-:W-:Y:S02]  /*44a0*/  LEA.HI.X.SX32 R37, R43, R101, 0x2, P4 ;  /* 0x000000652b257211 */ /* 0x000fe400020f16ff */
[-C--:B------:R-:W-:Y:S02]  /*44b0*/  LEA R84, P2, R48, R0.reuse, 0x2 ;  /* 0x0000000030547211 */ /* 0x080fe400078410ff */
[----:B------:R-:W-:-:S02]  /*44c0*/  LEA R86, P4, R50, R0, 0x2 ;  /* 0x0000000032567211 */ /* 0x000fc400078810ff */
[-C--:B------:R-:W-:Y:S02]  /*44d0*/  LEA.HI.X.SX32 R81, R44, R101.reuse, 0x2, P5 ;  /* 0x000000652c517211 */ /* 0x080fe400028f16ff */
[-C--:B------:R-:W-:Y:S02]  /*44e0*/  LEA R44, P5, R51, R0.reuse, 0x2 ;  /* 0x00000000332c7211 */ /* 0x080fe400078a10ff */
[-C--:B------:R-:W-:Y:S02]  /*44f0*/  LEA.HI.X.SX32 R39, R45, R101.reuse, 0x2, P6 ;  /* 0x000000652d277211 */ /* 0x080fe400030f16ff */
[-C--:B------:R-:W-:Y:S02]  /*4500*/  LEA R88, P6, R52, R0.reuse, 0x2 ;  /* 0x0000000034587211 */ /* 0x080fe400078c10ff */
[----:B------:R-:W-:Y:S02]  /*4510*/  LEA.HI.X.SX32 R83, R46, R101, 0x2, P0 ;  /* 0x000000652e537211 */ /* 0x000fe400000f16ff */
[----:B------:R-:W-:-:S02]  /*4520*/  LEA R46, P0, R53, R0, 0x2 ;  /* 0x00000000352e7211 */ /* 0x000fc400078010ff */
[-C--:B------:R-:W-:Y:S02]  /*4530*/  LEA.HI.X.SX32 R41, R47, R101.reuse, 0x2, P1 ;  /* 0x000000652f297211 */ /* 0x080fe400008f16ff */
[-C--:B------:R-:W-:Y:S02]  /*4540*/  LEA.HI.X.SX32 R43, R49, R101.reuse, 0x2, P3 ;  /* 0x00000065312b7211 */ /* 0x080fe400018f16ff */
[-C--:B------:R-:W-:Y:S02]  /*4550*/  LEA R90, P1, R54, R0.reuse, 0x2 ;  /* 0x00000000365a7211 */ /* 0x080fe400078210ff */
[-C--:B------:R-:W-:Y:S02]  /*4560*/  LEA.HI.X.SX32 R85, R48, R101.reuse, 0x2, P2 ;  /* 0x0000006530557211 */ /* 0x080fe400010f16ff */
[----:B------:R-:W-:Y:S02]  /*4570*/  LEA R92, P3, R56, R0, 0x2 ;  /* 0x00000000385c7211 */ /* 0x000fe400078610ff */
[----:B------:R-:W-:-:S02]  /*4580*/  LEA.HI.X.SX32 R87, R50, R101, 0x2, P4 ;  /* 0x0000006532577211 */ /* 0x000fc400020f16ff */
[-C--:B------:R-:W-:Y:S02]  /*4590*/  LEA R48, P2, R55, R0.reuse, 0x2 ;  /* 0x0000000037307211 */ /* 0x080fe400078410ff */
[-C--:B------:R-:W-:Y:S02]  /*45a0*/  LEA R50, P4, R57, R0.reuse, 0x2 ;  /* 0x0000000039327211 */ /* 0x080fe400078810ff */
[-C--:B------:R-:W-:Y:S02]  /*45b0*/  LEA.HI.X.SX32 R45, R51, R101.reuse, 0x2, P5 ;  /* 0x00000065332d7211 */ /* 0x080fe400028f16ff */
[-C--:B------:R-:W-:Y:S02]  /*45c0*/  LEA R94, P5, R58, R0.reuse, 0x2 ;  /* 0x000000003a5e7211 */ /* 0x080fe400078a10ff */
[----:B------:R-:W-:Y:S02]  /*45d0*/  LEA.HI.X.SX32 R89, R52, R101, 0x2, P6 ;  /* 0x0000006534597211 */ /* 0x000fe400030f16ff */
[----:B------:R-:W-:-:S02]  /*45e0*/  LEA R52, P6, R60, R0, 0x2 ;  /* 0x000000003c347211 */ /* 0x000fc400078c10ff */
[-C--:B------:R-:W-:Y:S02]  /*45f0*/  LEA.HI.X.SX32 R47, R53, R101.reuse, 0x2, P0 ;  /* 0x00000065352f7211 */ /* 0x080fe400000f16ff */
[-C--:B------:R-:W-:Y:S02]  /*4600*/  LEA R96, P0, R61, R0.reuse, 0x2 ;  /* 0x000000003d607211 */ /* 0x080fe400078010ff */
[-C--:B------:R-:W-:Y:S02]  /*4610*/  LEA.HI.X.SX32 R91, R54, R101.reuse, 0x2, P1 ;  /* 0x00000065365b7211 */ /* 0x080fe400008f16ff */
[-C--:B------:R-:W-:Y:S02]  /*4620*/  LEA.HI.X.SX32 R93, R56, R101.reuse, 0x2, P3 ;  /* 0x00000065385d7211 */ /* 0x080fe400018f16ff */
[----:B------:R-:W-:Y:S02]  /*4630*/  LEA R54, P1, R62, R0, 0x2 ;  /* 0x000000003e367211 */ /* 0x000fe400078210ff */
[----:B------:R-:W-:-:S02]  /*4640*/  LEA.HI.X.SX32 R49, R55, R101, 0x2, P2 ;  /* 0x0000006537317211 */ /* 0x000fc400010f16ff */
[-C--:B------:R-:W-:Y:S02]  /*4650*/  LEA R56, P3, R103, R0.reuse, 0x2 ;  /* 0x0000000067387211 */ /* 0x080fe400078610ff */
[-C--:B------:R-:W-:Y:S02]  /*4660*/  LEA.HI.X.SX32 R51, R57, R101.reuse, 0x2, P4 ;  /* 0x0000006539337211 */ /* 0x080fe400020f16ff */
[-C--:B------:R-:W-:Y:S02]  /*4670*/  LEA R98, P2, R63, R0.reuse, 0x2 ;  /* 0x000000003f627211 */ /* 0x080fe400078410ff */
[-C--:B------:R-:W-:Y:S02]  /*4680*/  LEA R8, P4, R105, R0.reuse, 0x2 ;  /* 0x0000000069087211 */ /* 0x080fe400078810ff */
[----:B------:R-:W-:Y:S02]  /*4690*/  LEA.HI.X.SX32 R95, R58, R101, 0x2, P5 ;  /* 0x000000653a5f7211 */ /* 0x000fe400028f16ff */
[----:B------:R-:W-:-:S02]  /*46a0*/  LEA R58, P5, R106, R0, 0x2 ;  /* 0x000000006a3a7211 */ /* 0x000fc400078a10ff */
[-C--:B------:R-:W-:Y:S02]  /*46b0*/  LEA.HI.X.SX32 R53, R60, R101.reuse, 0x2, P6 ;  /* 0x000000653c357211 */ /* 0x080fe400030f16ff */
[-C--:B------:R-:W-:Y:S02]  /*46c0*/  LEA R10, P6, R107, R0.reuse, 0x2 ;  /* 0x000000006b0a7211 */ /* 0x080fe400078c10ff */
[-C--:B------:R-:W-:Y:S02]  /*46d0*/  LEA.HI.X.SX32 R97, R61, R101.reuse, 0x2, P0 ;  /* 0x000000653d617211 */ /* 0x080fe400000f16ff */
[-C--:B------:R-:W-:Y:S02]  /*46e0*/  LEA R60, P0, R108, R0.reuse, 0x2 ;  /* 0x000000006c3c7211 */ /* 0x080fe400078010ff */
[-C--:B------:R-:W-:Y:S02]  /*46f0*/  LEA.HI.X.SX32 R55, R62, R101.reuse, 0x2, P1 ;  /* 0x000000653e377211 */ /* 0x080fe400008f16ff */
[----:B------:R-:W-:Y:S01]  /*4700*/  LEA.HI.X.SX32 R57, R103, R101, 0x2, P3 ;  /* 0x0000006567397211 */ /* 0x000fe200018f16ff */
[----:B------:R-:W-:Y:S01]  /*4710*/  VIADD R103, R2, 0xfffffffc ;  /* 0xfffffffc02677836 */ /* 0x000fe20000000000 */
[----:B------:R-:W-:-:S02]  /*4720*/  LEA R12, P1, R109, R0, 0x2 ;  /* 0x000000006d0c7211 */ /* 0x000fc400078210ff */
[-C--:B------:R-:W-:Y:S02]  /*4730*/  LEA.HI.X.SX32 R99, R63, R101.reuse, 0x2, P2 ;  /* 0x000000653f637211 */ /* 0x080fe400010f16ff */
[-C--:B-1----:R-:W-:Y:S02]  /*4740*/  LEA R6, P3, R111, R0.reuse, 0x2 ;  /* 0x000000006f067211 */ /* 0x082fe400078610ff */
[-C--:B------:R-:W-:Y:S02]  /*4750*/  LEA.HI.X.SX32 R9, R105, R101.reuse, 0x2, P4 ;  /* 0x0000006569097211 */ /* 0x080fe400020f16ff */
[-C--:B------:R-:W-:Y:S02]  /*4760*/  LEA R62, P2, R110, R0.reuse, 0x2 ;  /* 0x000000006e3e7211 */ /* 0x080fe400078410ff */
[----:B------:R-:W-:Y:S02]  /*4770*/  LEA R138, P4, R112, R0, 0x2 ;  /* 0x00000000708a7211 */ /* 0x000fe400078810ff */
[----:B------:R-:W-:-:S02]  /*4780*/  LEA.HI.X.SX32 R59, R106, R101, 0x2, P5 ;  /* 0x000000656a3b7211 */ /* 0x000fc400028f16ff */
[-C--:B------:R-:W-:Y:S02]  /*4790*/  LEA R242, P5, R113, R0.reuse, 0x2 ;  /* 0x0000000071f27211 */ /* 0x080fe400078a10ff */
[-C--:B------:R-:W-:Y:S02]  /*47a0*/  LEA.HI.X.SX32 R11, R107, R101.reuse, 0x2, P6 ;  /* 0x000000656b0b7211 */ /* 0x080fe400030f16ff */
[-C--:B------:R-:W-:Y:S02]  /*47b0*/  LEA R136, P6, R114, R0.reuse, 0x2 ;  /* 0x0000000072887211 */ /* 0x080fe400078c10ff */
[-C--:B------:R-:W-:Y:S02]  /*47c0*/  LEA.HI.X.SX32 R61, R108, R101.reuse, 0x2, P0 ;  /* 0x000000656c3d7211 */ /* 0x080fe400000f16ff */
[----:B------:R-:W-:Y:S02]  /*47d0*/  LEA R240, P0, R115, R0, 0x2 ;  /* 0x0000000073f07211 */ /* 0x000fe400078010ff */
[----:B------:R-:W-:-:S02]  /*47e0*/  LEA.HI.X.SX32 R13, R109, R101, 0x2, P1 ;  /* 0x000000656d0d7211 */ /* 0x000fc400008f16ff */
[-C--:B------:R-:W-:Y:S02]  /*47f0*/  LEA.HI.X.SX32 R7, R111, R101.reuse, 0x2, P3 ;  /* 0x000000656f077211 */ /* 0x080fe400018f16ff */
[-C--:B------:R-:W-:Y:S02]  /*4800*/  LEA R134, P1, R116, R0.reuse, 0x2 ;  /* 0x0000000074867211 */ /* 0x080fe400078210ff */
[-C--:B------:R-:W-:Y:S01]  /*4810*/  LEA.HI.X.SX32 R63, R110, R101.reuse, 0x2, P2 ;  /* 0x000000656e3f7211 */ /* 0x080fe200010f16ff */
[----:B------:R-:W-:Y:S01]  /*4820*/  STL.64 [R1+0x130], R6 ;  /* 0x0001300601007387 */ /* 0x000fe20000100a00 */
[-C--:B------:R-:W-:Y:S02]  /*4830*/  LEA.HI.X.SX32 R139, R112, R101.reuse, 0x2, P4 ;  /* 0x00000065708b7211 */ /* 0x080fe400020f16ff */
[-C--:B--2---:R-:W-:Y:S02]  /*4840*/  LEA R28, P2, R117, R0.reuse, 0x2 ;  /* 0x00000000751c7211 */ /* 0x084fe400078410ff */
[----:B------:R-:W-:Y:S01]  /*4850*/  LEA.HI.X.SX32 R243, R113, R101, 0x2, P5 ;  /* 0x0000006571f37211 */ /* 0x000fe200028f16ff */
[----:B------:R-:W-:Y:S01]  /*4860*/  STL.64 [R1+0x138], R138 ;  /* 0x0001388a01007387 */ /* 0x000fe20000100a00 */
[----:B------:R-:W-:-:S02]  /*4870*/  LEA R132, P3, R118, R0, 0x2 ;  /* 0x0000000076847211 */ /* 0x000fc400078610ff */
[-C--:B------:R-:W-:Y:S01]  /*4880*/  LEA.HI.X.SX32 R137, R114, R101.reuse, 0x2, P6 ;  /* 0x0000006572897211 */ /* 0x080fe200030f16ff */
[----:B------:R-:W-:Y:S01]  /*4890*/  STL.64 [R1+0x140], R242 ;  /* 0x000140f201007387 */ /* 0x000fe20000100a00 */
[----:B------:R-:W-:Y:S02]  /*48a0*/  LEA R18, P5, R120, R0, 0x2 ;  /* 0x0000000078127211 */ /* 0x000fe400078a10ff */
[-C--:B------:R-:W-:Y:S01]  /*48b0*/  LEA.HI.X.SX32 R241, R115, R101.reuse, 0x2, P0 ;  /* 0x0000006573f17211 */ /* 0x080fe200000f16ff */
[----:B------:R1:W-:Y:S01]  /*48c0*/  STL.64 [R1+0x150], R136 ;  /* 0x0001508801007387 */ /* 0x0003e20000100a00 */
[-C--:B------:R-:W-:Y:S02]  /*48d0*/  LEA.HI.X.SX32 R135, R116, R101.reuse, 0x2, P1 ;  /* 0x0000006574877211 */ /* 0x080fe400008f16ff */
[-C--:B------:R-:W-:Y:S01]  /*48e0*/  LEA.HI.X.SX32 R29, R117, R101.reuse, 0x2, P2 ;  /* 0x00000065751d7211 */ /* 0x080fe200010f16ff */
[----:B------:R-:W-:Y:S01]  /*48f0*/  STL.64 [R1+0x158], R240 ;  /* 0x000158f001007387 */ /* 0x000fe20000100a00 */
[----:B------:R-:W-:-:S02]  /*4900*/  LEA.HI.X.SX32 R133, R118, R101, 0x2, P3 ;  /* 0x0000006576857211 */ /* 0x000fc400018f16ff */
[-C--:B------:R-:W-:Y:S01]  /*4910*/  LEA.HI.X.SX32 R19, R120, R101.reuse, 0x2, P5 ;  /* 0x0000006578137211 */ /* 0x080fe200028f16ff */
[----:B------:R2:W-:Y:S01]  /*4920*/  STL.64 [R1+0x160], R134 ;  /* 0x0001608601007387 */ /* 0x0005e20000100a00 */
[-C--:B------:R-:W-:Y:S01]  /*4930*/  LEA R26, P4, R119, R0.reuse, 0x2 ;  /* 0x00000000771a7211 */ /* 0x080fe200078810ff */
[C---:B------:R-:W-:Y:S01]  /*4940*/  VIADD R120, R2.reuse, 0xffffffed ;  /* 0xffffffed02787836 */ /* 0x040fe20000000000 */
[-C--:B------:R-:W-:Y:S01]  /*4950*/  LEA R24, P6, R121, R0.reuse, 0x2 ;  /* 0x0000000079187211 */ /* 0x080fe200078c10ff */
[----:B------:R-:W-:Y:S01]  /*4960*/  STL.64 [R1+0x170], R28 ;  /* 0x0001701c01007387 */ /* 0x000fe20000100a00 */
[-C--:B------:R-:W-:Y:S01]  /*4970*/  LEA.HI.X.SX32 R27, R119, R101.reuse, 0x2, P4 ;  /* 0x00000065771b7211 */ /* 0x080fe200020f16ff */
[----:B-1----:R-:W-:Y:S01]  /*4980*/  VIADD R136, R2, 0xffffffeb ;  /* 0xffffffeb02887836 */ /* 0x002fe20000000000 */
[----:B------:R-:W-:Y:S01]  /*4990*/  LEA.HI.X.SX32 R25, R121, R101, 0x2, P6 ;  /* 0x0000006579197211 */ /* 0x000fe200030f16ff */
[----:B------:R-:W-:Y:S01]  /*49a0*/  STL.64 [R1+0x178], R132 ;  /* 0x0001788401007387 */ /* 0x000fe20000100a00 */
[----:B------:R-:W-:-:S02]  /*49b0*/  LEA R112, P0, R122, R0, 0x2 ;  /* 0x000000007a707211 */ /* 0x000fc400078010ff */
[-C--:B------:R-:W-:Y:S01]  /*49c0*/  LEA R20, P1, R123, R0.reuse, 0x2 ;  /* 0x000000007b147211 */ /* 0x080fe200078210ff */
[----:B------:R1:W-:Y:S01]  /*49d0*/  STL.64 [R1+0x188], R18 ;  /* 0x0001881201007387 */ /* 0x0003e20000100a00 */
[-C--:B------:R-:W-:Y:S01]  /*49e0*/  LEA R110, P2, R124, R0.reuse, 0x2 ;  /* 0x000000007c6e7211 */ /* 0x080fe200078410ff */
[----:B--2---:R-:W-:Y:S01]  /*49f0*/  IMAD R134, R4, 0xd, RZ ;  /* 0x0000000d04867824 */ /* 0x004fe200078e02ff */
[-C--:B------:R-:W-:Y:S01]  /*4a00*/  LEA R16, P3, R125, R0.reuse, 0x2 ;  /* 0x000000007d107211 */ /* 0x080fe200078610ff */
[----:B------:R-:W-:Y:S01]  /*4a10*/  STL.64 [R1+0x180], R26 ;  /* 0x0001801a01007387 */ /* 0x000fe20000100a00 */
[-C--:B------:R-:W-:Y:S02]  /*4a20*/  LEA R108, P4, R126, R0.reuse, 0x2 ;  /* 0x000000007e6c7211 */ /* 0x080fe400078810ff */
[----:B------:R-:W-:Y:S01]  /*4a30*/  LEA R106, P6, R128, R0, 0x2 ;  /* 0x00000000806a7211 */ /* 0x000fe200078c10ff */
[----:B------:R-:W-:Y:S01]  /*4a40*/  STL.64 [R1+0x198], R24 ;  /* 0x0001981801007387 */ /* 0x000fe20000100a00 */
[----:B------:R-:W-:-:S02]  /*4a50*/  LEA.HI.X.SX32 R113, R122, R101, 0x2, P0 ;  /* 0x000000657a717211 */ /* 0x000fc400000f16ff */
[-C--:B------:R-:W-:Y:S01]  /*4a60*/  LEA.HI.X.SX32 R107, R128, R101.reuse, 0x2, P6 ;  /* 0x00000065806b7211 */ /* 0x080fe200030f16ff */
[C---:B------:R-:W-:Y:S01]  /*4a70*/  VIADD R128, R2.reuse, 0xffffffec ;  /* 0xffffffec02807836 */ /* 0x040fe20000000000 */
[----:B-1----:R-:W-:Y:S01]  /*4a80*/  LEA R18, P5, R127, R0, 0x2 ;  /* 0x000000007f127211 */ /* 0x002fe200078a10ff */
[----:B------:R-:W-:Y:S01]  /*4a90*/  VIADD R0, R2, 0xfffffffe ;  /* 0xfffffffe02007836 */ /* 0x000fe20000000000 */
[-C--:B------:R-:W-:Y:S01]  /*4aa0*/  LEA.HI.X.SX32 R21, R123, R101.reuse, 0x2, P1 ;  /* 0x000000657b157211 */ /* 0x080fe200008f16ff */
[----:B------:R-:W-:Y:S01]  /*4ab0*/  STL.64 [R1+0x1a0], R112 ;  /* 0x0001a07001007387 */ /* 0x000fe20000100a00 */
[-C--:B------:R-:W-:Y:S02]  /*4ac0*/  LEA.HI.X.SX32 R111, R124, R101.reuse, 0x2, P2 ;  /* 0x000000657c6f7211 */ /* 0x080fe400010f16ff */
[----:B------:R-:W-:Y:S01]  /*4ad0*/  ISETP.GE.U32.AND P6, PT, R0, 0x7fffffdf, PT ;  /* 0x7fffffdf0000780c */ /* 0x000fe20003fc6070 */
[----:B------:R-:W-:Y:S01]  /*4ae0*/  VIADD R0, R2, 0xfffffffb ;  /* 0xfffffffb02007836 */ /* 0x000fe20000000000 */
[-C--:B------:R-:W-:Y:S01]  /*4af0*/  LEA.HI.X.SX32 R17, R125, R101.reuse, 0x2, P3 ;  /* 0x000000657d117211 */ /* 0x080fe200018f16ff */
[----:B------:R-:W-:Y:S01]  /*4b00*/  STL.64 [R1+0x1a8], R20 ;  /* 0x0001a81401007387 */ /* 0x000fe20000100a00 */
[-C--:B------:R-:W-:Y:S01]  /*4b10*/  LEA.HI.X.SX32 R109, R126, R101.reuse, 0x2, P4 ;  /* 0x000000657e6d7211 */ /* 0x080fe200020f16ff */
[----:B------:R-:W-:Y:S01]  /*4b20*/  IMAD R126, R4, 0xc, RZ ;  /* 0x0000000c047e7824 */ /* 0x000fe200078e02ff */
[----:B------:R-:W-:Y:S01]  /*4b30*/  LEA.HI.X.SX32 R19, R127, R101, 0x2, P5 ;  /* 0x000000657f137211 */ /* 0x000fe200028f16ff */
[----:B------:R-:W-:Y:S01]  /*4b40*/  VIADD R101, R2, 0xfffffffd ;  /* 0xfffffffd02657836 */ /* 0x000fe20000000000 */
[----:B------:R-:W-:Y:S01]  /*4b50*/  ISETP.GE.U32.AND P1, PT, R0, 0x7fffffdc, PT ;  /* 0x7fffffdc0000780c */ /* 0x000fe20003f26070 */
[-C--:B------:R-:W-:Y:S01]  /*4b60*/  IMAD R0, R102, R3.reuse, RZ ;  /* 0x0000000366007224 */ /* 0x080fe200078e02ff */
[----:B------:R-:W-:Y:S01]  /*4b70*/  LEA R102, P4, R100, UR6, 0x2 ;  /* 0x0000000664667c11 */ /* 0x000fe2000f8810ff */
[----:B------:R-:W-:Y:S01]  /*4b80*/  STL.64 [R1+0x1b8], R110 ;  /* 0x0001b86e01007387 */ /* 0x000fe20000100a00 */
[----:B------:R-:W-:Y:S01]  /*4b90*/  ISETP.GE.U32.AND P0, PT, R101, 0x7fffffde, PT ;  /* 0x7fffffde6500780c */ /* 0x000fe20003f06070 */
[----:B------:R-:W-:Y:S01]  /*4ba0*/  IMAD R101, R104, R3, RZ ;  /* 0x0000000368657224 */ /* 0x000fe200078e02ff */
[----:B------:R-:W-:Y:S01]  /*4bb0*/  ISETP.GE.U32.AND P3, PT, R103, 0x7fffffdd, PT ;  /* 0x7fffffdd6700780c */ /* 0x000fe20003f66070 */
[----:B------:R-:W-:Y:S01]  /*4bc0*/  STL.64 [R1+0x1c8], R108 ;  /* 0x0001c86c01007387 */ /* 0x000fe20000100a00 */
[----:B------:R-:W-:Y:S01]  /*4bd0*/  LEA.HI.X.SX32 R103, R100, UR7, 0x2, P4 ;  /* 0x0000000764677c11 */ /* 0x000fe2000a0f16ff */
[----:B------:R-:W-:Y:S01]  /*4be0*/  VIADD R3, R2, 0xfffffffa ;  /* 0xfffffffa02037836 */ /* 0x000fe20000000000 */
[----:B------:R-:W-:Y:S01]  /*4bf0*/  LEA R104, P2, R0, UR6, 0x2 ;  /* 0x0000000600687c11 */ /* 0x000fe2000f8410ff */
[----:B------:R-:W-:Y:S01]  /*4c00*/  STL.64 [R1+0x1c0], R16 ;  /* 0x0001c01001007387 */ /* 0x000fe20000100a00 */
[----:B------:R-:W-:Y:S01]  /*4c10*/  ISETP.GE.U32.AND P5, PT, R129, 0x7fffffe0, PT ;  /* 0x7fffffe08100780c */ /* 0x000fe20003fa6070 */
[--C-:B------:R-:W-:Y:S01]  /*4c20*/  IMAD.WIDE R116, R4, 0x4, R102.reuse ;  /* 0x0000000404747825 */ /* 0x100fe200078e0266 */
[----:B------:R-:W-:Y:S01]  /*4c30*/  LEA.HI.X.SX32 R105, R0, UR7, 0x2, P2 ;  /* 0x0000000700697c11 */ /* 0x000fe200090f16ff */
[----:B------:R1:W-:Y:S01]  /*4c40*/  STL.64 [R1+0x1e0], R106 ;  /* 0x0001e06a01007387 */ /* 0x0003e20000100a00 */
[----:B------:R-:W-:Y:S01]  /*4c50*/  LOP3.LUT R0, R5, 0x70, RZ, 0xc0, !PT ;  /* 0x0000007005007812 */ /* 0x000fe200078ec0ff */
[----:B------:R-:W-:Y:S01]  /*4c60*/  IMAD.WIDE R224, R236, 0x4, R102 ;  /* 0x00000004ece07825 */ /* 0x000fe200078e0266 */
[----:B------:R-:W-:Y:S01]  /*4c70*/  ISETP.GE.U32.AND P2, PT, R3, 0x7fffffdb, PT ;  /* 0x7fffffdb0300780c */ /* 0x000fe20003f46070 */
[----:B------:R-:W-:Y:S02]  /*4c80*/  STL.64 [R1+0x1d8], R18 ;  /* 0x0001d81201007387 */ /* 0x000fe40000100a00 */
[----:B------:R-:W-:-:S02]  /*4c90*/  VIADD R3, R2, 0xfffffff9 ;  /* 0xfffffff902037836 */ /* 0x000fc40000000000 */
[----:B------:R-:W-:Y:S01]  /*4ca0*/  IMAD.WIDE R114, R4, 0x4, R104 ;  /* 0x0000000404727825 */ /* 0x000fe200078e0268 */
[----:B------:R2:W-:Y:S01]  /*4cb0*/  STL.64 [R1+0x120], R116 ;  /* 0x0001207401007387 */ /* 0x0005e20000100a00 */
[----:B-1----:R-:W-:-:S03]  /*4cc0*/  LEA R106, P4, R101, UR6, 0x2 ;  /* 0x00000006656a7c11 */ /* 0x002fc6000f8810ff */
[----:B------:R1:W-:Y:S01]  /*4cd0*/  STL.64 [R1+0x118], R114 ;  /* 0x0001187201007387 */ /* 0x0003e20000100a00 */
[----:B------:R-:W-:Y:S01]  /*4ce0*/  IMAD R109, R4, 0x3, RZ ;  /* 0x00000003046d7824 */ /* 0x000fe200078e02ff */
[----:B------:R-:W-:Y:S01]  /*4cf0*/  LEA.HI.X.SX32 R107, R101, UR7, 0x2, P4 ;  /* 0x00000007656b7c11 */ /* 0x000fe2000a0f16ff */
[----:B------:R-:W-:Y:S01]  /*4d00*/  VIADD R108, R2, 0xfffffff7 ;  /* 0xfffffff7026c7836 */ /* 0x000fe20000000000 */
[----:B------:R-:W-:Y:S01]  /*4d10*/  LEA R100, P4, R22, UR6, 0x2 ;  /* 0x0000000616647c11 */ /* 0x000fe2000f8810ff */
[----:B------:R-:W-:-:S03]  /*4d20*/  IMAD.WIDE R118, R109, 0x4, R102 ;  /* 0x000000046d767825 */ /* 0x000fc600078e0266 */
[----:B------:R-:W-:Y:S01]  /*4d30*/  LEA.HI.X.SX32 R101, R22, UR7, 0x2, P4 ;  /* 0x0000000716657c11 */ /* 0x000fe2000a0f16ff */
[----:B------:R-:W-:Y:S01]  /*4d40*/  IMAD R22, R130, 0x80, R0 ;  /* 0x0000008082167824 */ /* 0x000fe200078e0200 */
[----:B------:R-:W-:Y:S01]  /*4d50*/  ISETP.GE.U32.AND P4, PT, R3, 0x7fffffda, PT ;  /* 0x7fffffda0300780c */ /* 0x000fe20003f86070 */
[----:B------:R-:W-:Y:S02]  /*4d60*/  VIADD R3, R2, 0xfffffff8 ;  /* 0xfffffff802037836 */ /* 0x000fe40000000000 */
[C---:B------:R-:W-:Y:S01]  /*4d70*/  VIADD R0, R22.reuse, UR8 ;  /* 0x0000000816007c36 */ /* 0x040fe20008000000 */
[----:B------:R-:W-:Y:S01]  /*4d80*/  LOP3.LUT R5, R22, 0x10, RZ, 0x3c, !PT ;  /* 0x0000001016057812 */ /* 0x000fe200078e3cff */
[----:B------:R-:W-:-:S03]  /*4d90*/  IMAD.WIDE R112, R4, 0x4, R106 ;  /* 0x0000000404707825 */ /* 0x000fc600078e026a */
[----:B------:R-:W-:Y:S01]  /*4da0*/  @!PT LDS RZ, [RZ] ;  /* 0x00000000fffff984 */ /* 0x000fe20000000800 */
[----:B------:R-:W-:Y:S01]  /*4db0*/  @!PT LDS RZ, [RZ] ;  /* 0x00000000fffff984 */ /* 0x000fe20000000800 */
[----:B------:R-:W-:Y:S01]  /*4dc0*/  @!PT LDS RZ, [RZ] ;  /* 0x00000000fffff984 */ /* 0x000fe20000000800 */
[----:B------:R-:W-:Y:S01]  /*4dd0*/  LDGSTS.E [R0], desc[UR34][R102.64], !P5 ;  /* 0x0000000066007fae */ /* 0x000fe2000e921862 */
[----:B------:R-:W-:-:S03]  /*4de0*/  IMAD.WIDE R110, R4, 0x4, R100 ;  /* 0x00000004046e7825 */ /* 0x000fc600078e0264 */
[----:B------:R-:W-:Y:S01]  /*4df0*/  LDGSTS.E [R0+0x4000], desc[UR34][R104.64], !P5 ;  /* 0x0400000068007fae */ /* 0x000fe2000e921862 */
[----:B------:R-:W-:-:S03]  /*4e00*/  IMAD.WIDE R122, R126, 0x4, R104 ;  /* 0x000000047e7a7825 */ /* 0x000fc600078e0268 */
[----:B------:R-:W-:Y:S01]  /*4e10*/  LDGSTS.E [R0+0x8000], desc[UR34][R106.64], !P5 ;  /* 0x080000006a007fae */ /* 0x000fe2000e921862 */
[----:B------:R-:W-:-:S03]  /*4e20*/  IMAD.WIDE R124, R126, 0x4, R106 ;  /* 0x000000047e7c7825 */ /* 0x000fc600078e026a */
[----:B------:R-:W-:Y:S01]  /*4e30*/  LDGSTS.E [R0+0xc000], desc[UR34][R100.64], !P5 ;  /* 0x0c00000064007fae */ /* 0x000fe2000e921862 */
[----:B------:R-:W-:Y:S01]  /*4e40*/  ISETP.GE.U32.AND P5, PT, R3, 0x7fffffd9, PT ;  /* 0x7fffffd90300780c */ /* 0x000fe20003fa6070 */
[----:B------:R-:W-:Y:S02]  /*4e50*/  IMAD.SHL.U32 R3, R4, 0x2, RZ ;  /* 0x0000000204037824 */ /* 0x000fe400078e00ff */
[----:B------:R2:W-:Y:S01]  /*4e60*/  LDGSTS.E [R0+0x4], desc[UR34][R116.64], !P6 ;  /* 0x0000400074007fae */ /* 0x0005e2000f121862 */
[----:B------:R-:W-:-:S03]  /*4e70*/  IMAD.WIDE R130, R134, 0x4, R104 ;  /* 0x0000000486827825 */ /* 0x000fc600078e0268 */
[----:B------:R1:W-:Y:S01]  /*4e80*/  LDGSTS.E [R0+0x4004], desc[UR34][R114.64], !P6 ;  /* 0x0400400072007fae */ /* 0x0003e2000f121862 */
[----:B------:R-:W-:-:S03]  /*4e90*/  IMAD.WIDE R132, R134, 0x4, R106 ;  /* 0x0000000486847825 */ /* 0x000fc600078e026a */
[----:B------:R3:W-:Y:S01]  /*4ea0*/  STL.64 [R1+0x110], R112 ;  /* 0x0001107001007387 */ /* 0x0007e20000100a00 */
[----:B------:R-:W-:-:S03]  /*4eb0*/  IMAD.WIDE R138, R142, 0x4, R104 ;  /* 0x000000048e8a7825 */ /* 0x000fc600078e0268 */
[----:B------:R3:W-:Y:S01]  /*4ec0*/  LDGSTS.E [R0+0x8004], desc[UR34][R112.64], !P6 ;  /* 0x0800400070007fae */ /* 0x0007e2000f121862 */
[----:B--2---:R-:W-:-:S03]  /*4ed0*/  IMAD.WIDE R116, R3, 0x4, R102 ;  /* 0x0000000403747825 */ /* 0x004fc600078e0266 */
[----:B------:R2:W-:Y:S01]  /*4ee0*/  STL.64 [R1+0x108], R110 ;  /* 0x0001086e01007387 */ /* 0x0005e20000100a00 */
[----:B-1----:R-:W-:-:S03]  /*4ef0*/  IMAD.WIDE R114, R3, 0x4, R104 ;  /* 0x0000000403727825 */ /* 0x002fc600078e0268 */
[----:B------:R2:W-:Y:S01]  /*4f00*/  LDGSTS.E [R0+0xc004], desc[UR34][R110.64], !P6 ;  /* 0x0c0040006e007fae */ /* 0x0005e2000f121862 */
[----:B------:R-:W-:Y:S01]  /*4f10*/  ISETP.GE.U32.AND P6, PT, R108, 0x7fffffd8, PT ;  /* 0x7fffffd86c00780c */ /* 0x000fe20003fc6070 */
[----:B------:R-:W-:Y:S02]  /*4f20*/  VIADD R108, R2, 0xfffffff4 ;  /* 0xfffffff4026c7836 */ /* 0x000fe40000000000 */
[C-C-:B---3--:R-:W-:Y:S01]  /*4f30*/  IMAD.WIDE R112, R3.reuse, 0x4, R106.reuse ;  /* 0x0000000403707825 */ /* 0x148fe200078e026a */
[----:B------:R1:W-:Y:S03]  /*4f40*/  LDGSTS.E [R0+0x8], desc[UR34][R116.64], !P0 ;  /* 0x0000800074007fae */ /* 0x0003e6000c121862 */
[----:B------:R-:W-:Y:S01]  /*4f50*/  IMAD.WIDE R140, R142, 0x4, R106 ;  /* 0x000000048e8c7825 */ /* 0x000fe200078e026a */
[----:B------:R1:W-:Y:S03]  /*4f60*/  STL.64 [R1+0x100], R116 ;  /* 0x0001007401007387 */ /* 0x0003e60000100a00 */
[----:B--2---:R-:W-:Y:S01]  /*4f70*/  IMAD.WIDE R110, R3, 0x4, R100 ;  /* 0x00000004036e7825 */ /* 0x004fe200078e0264 */
[----:B------:R2:W-:Y:S03]  /*4f80*/  LDGSTS.E [R0+0x4008], desc[UR34][R114.64], !P0 ;  /* 0x0400800072007fae */ /* 0x0005e6000c121862 */
[----:B------:R-:W-:Y:S01]  /*4f90*/  VIADD R3, R2, 0xfffffff6 ;  /* 0xfffffff602037836 */ /* 0x000fe20000000000 */
[----:B------:R2:W-:Y:S01]  /*4fa0*/  STL.64 [R1+0xf8], R114 ;  /* 0x0000f87201007387 */ /* 0x0005e20000100a00 */
[----:B------:R-:W-:-:S03]  /*4fb0*/  IMAD.WIDE R146, R150, 0x4, R104 ;  /* 0x0000000496927825 */ /* 0x000fc600078e0268 */
[----:B------:R3:W-:Y:S01]  /*4fc0*/  LDGSTS.E [R0+0x8008], desc[UR34][R112.64], !P0 ;  /* 0x0800800070007fae */ /* 0x0007e2000c121862 */
[----:B-1----:R-:W-:-:S03]  /*4fd0*/  IMAD.WIDE R116, R109, 0x4, R104 ;  /* 0x000000046d747825 */ /* 0x002fc600078e0268 */
[----:B------:R3:W-:Y:S01]  /*4fe0*/  STL.64 [R1+0xf0], R112 ;  /* 0x0000f07001007387 */ /* 0x0007e20000100a00 */
[----:B------:R-:W-:-:S03]  /*4ff0*/  IMAD.WIDE R148, R150, 0x4, R106 ;  /* 0x0000000496947825 */ /* 0x000fc600078e026a */
[----:B------:R1:W-:Y:S01]  /*5000*/  LDGSTS.E [R0+0xc008], desc[UR34][R110.64], !P0 ;  /* 0x0c0080006e007fae */ /* 0x0003e2000c121862 */
[----:B--2---:R-:W-:Y:S01]  /*5010*/  IMAD.WIDE R114, R109, 0x4, R106 ;  /* 0x000000046d727825 */ /* 0x004fe200078e026a */
[----:B------:R-:W-:Y:S02]  /*5020*/  ISETP.GE.U32.AND P0, PT, R3, 0x7fffffd7, PT ;  /* 0x7fffffd70300780c */ /* 0x000fe40003f06070 */
[----:B------:R1:W-:Y:S01]  /*5030*/  STL.64 [R1+0xe8], R110 ;  /* 0x0000e86e01007387 */ /* 0x0003e20000100a00 */
[----:B------:R-:W-:Y:S02]  /*5040*/  VIADD R3, R2, 0xfffffff5 ;  /* 0xfffffff502037836 */ /* 0x000fe40000000000 */
[----:B------:R-:W-:Y:S01]  /*5050*/  IMAD.WIDE R160, R164, 0x4, R104 ;  /* 0x00000004a4a07825 */ /* 0x000fe200078e0268 */
[----:B------:R2:W-:Y:S03]  /*5060*/  LDGSTS.E [R0+0xc], desc[UR34][R118.64], !P3 ;  /* 0x0000c00076007fae */ /* 0x0005e6000d921862 */
[----:B---3--:R-:W-:Y:S01]  /*5070*/  IMAD.WIDE R112, R109, 0x4, R100 ;  /* 0x000000046d707825 */ /* 0x008fe200078e0264 */
[----:B------:R3:W-:Y:S03]  /*5080*/  LDGSTS.E [R0+0x400c], desc[UR34][R116.64], !P3 ;  /* 0x0400c00074007fae */ /* 0x0007e6000d921862 */
[C---:B------:R-:W-:Y:S01]  /*5090*/  IMAD R109, R4.reuse, 0x5, RZ ;  /* 0x00000005046d7824 */ /* 0x040fe200078e02ff */
[----:B------:R4:W-:Y:S01]  /*50a0*/  LDGSTS.E [R0+0x800c], desc[UR34][R114.64], !P3 ;  /* 0x0800c00072007fae */ /* 0x0009e2000d921862 */
[----:B-1----:R-:W-:-:S02]  /*50b0*/  IMAD.SHL.U32 R111, R4, 0x4, RZ ;  /* 0x00000004046f7824 */ /* 0x002fc400078e00ff */
[----:B------:R-:W-:Y:S01]  /*50c0*/  IMAD.WIDE R162, R164, 0x4, R106 ;  /* 0x00000004a4a27825 */ /* 0x000fe200078e026a */
[----:B------:R1:W-:Y:S01]  /*50d0*/  LDGSTS.E [R0+0xc00c], desc[UR34][R112.64], !P3 ;  /* 0x0c00c00070007fae */ /* 0x0003e2000d921862 */
[----:B------:R-:W-:Y:S02]  /*50e0*/  ISETP.GE.U32.AND P3, PT, R3, 0x7fffffd6, PT ;  /* 0x7fffffd60300780c */ /* 0x000fe40003f66070 */
[----:B------:R-:W-:Y:S01]  /*50f0*/  VIADD R3, R5, UR8 ;  /* 0x0000000805037c36 */ /* 0x000fe20008000000 */
[----:B------:R2:W-:Y:S01]  /*5100*/  STL.64 [R1+0xe0], R118 ;  /* 0x0000e07601007387 */ /* 0x0005e20000100a00 */
[----:B------:R-:W-:Y:S01]  /*5110*/  LOP3.LUT R5, R22, 0x20, RZ, 0x3c, !PT ;  /* 0x0000002016057812 */ /* 0x000fe200078e3cff */
[----:B------:R-:W-:Y:S02]  /*5120*/  IMAD.WIDE R168, R172, 0x4, R104 ;  /* 0x00000004aca87825 */ /* 0x000fe400078e0268 */
[----:B------:R3:W-:Y:S02]  /*5130*/  STL.64 [R1+0xd8], R116 ;  /* 0x0000d87401007387 */ /* 0x0007e40000100a00 */
[----:B------:R-:W-:Y:S01]  /*5140*/  VIADD R153, R5, UR8 ;  /* 0x0000000805997c36 */ /* 0x000fe20008000000 */
[----:B------:R-:W-:Y:S01]  /*5150*/  LOP3.LUT R5, R22, 0x30, RZ, 0x3c, !PT ;  /* 0x0000003016057812 */ /* 0x000fe200078e3cff */
[----:B------:R4:W-:Y:S01]  /*5160*/  STL.64 [R1+0xd0], R114 ;  /* 0x0000d07201007387 */ /* 0x0009e20000100a00 */
[----:B------:R-:W-:-:S03]  /*5170*/  IMAD.WIDE R170, R172, 0x4, R106 ;  /* 0x00000004acaa7825 */ /* 0x000fc600078e026a */
[----:B------:R1:W-:Y:S01]  /*5180*/  STL.64 [R1+0xc8], R112 ;  /* 0x0000c87001007387 */ /* 0x0003e20000100a00 */
[----:B--2---:R-:W-:-:S04]  /*5190*/  IMAD.WIDE R118, R111, 0x4, R102 ;  /* 0x000000046f767825 */ /* 0x004fc800078e0266 */
[C---:B---3--:R-:W-:Y:S01]  /*51a0*/  IMAD.WIDE R116, R111.reuse, 0x4, R104 ;  /* 0x000000046f747825 */ /* 0x048fe200078e0268 */
[----:B------:R2:W-:Y:S03]  /*51b0*/  STL.64 [R1+0xc0], R118 ;  /* 0x0000c07601007387 */ /* 0x0005e60000100a00 */
[C---:B----4-:R-:W-:Y:S01]  /*51c0*/  IMAD.WIDE R114, R111.reuse, 0x4, R106 ;  /* 0x000000046f727825 */ /* 0x050fe200078e026a */
[----:B------:R2:W-:Y:S03]  /*51d0*/  LDGSTS.E [R3], desc[UR34][R118.64], !P1 ;  /* 0x0000000076037fae */ /* 0x0005e6000c921862 */
[----:B-1----:R-:W-:Y:S01]  /*51e0*/  IMAD.WIDE R112, R111, 0x4, R100 ;  /* 0x000000046f707825 */ /* 0x002fe200078e0264 */
[----:B------:R1:W-:Y:S03]  /*51f0*/  STL.64 [R1+0xb8], R116 ;  /* 0x0000b87401007387 */ /* 0x0003e60000100a00 */
[----:B------:R-:W-:Y:S01]  /*5200*/  IMAD R111, R4, 0x6, RZ ;  /* 0x00000006046f7824 */ /* 0x000fe200078e02ff */
[----:B------:R1:W-:Y:S01]  /*5210*/  LDGSTS.E [R3+0x4000], desc[UR34][R116.64], !P1 ;  /* 0x0400000074037fae */ /* 0x0003e2000c921862 */
[----:B------:R-:W-:Y:S01]  /*5220*/  VIADD R157, R5, UR8 ;  /* 0x00000008059d7c36 */ /* 0x000fe20008000000 */
[----:B------:R-:W-:Y:S01]  /*5230*/  LOP3.LUT R5, R22, 0x40, RZ, 0x3c, !PT ;  /* 0x0000004016057812 */ /* 0x000fe200078e3cff */
[----:B------:R-:W-:Y:S01]  /*5240*/  IMAD.WIDE R176, R180, 0x4, R104 ;  /* 0x00000004b4b07825 */ /* 0x000fe200078e0268 */
[----:B------:R3:W-:Y:S03]  /*5250*/  STL.64 [R1+0xb0], R114 ;  /* 0x0000b07201007387 */ /* 0x0007e60000100a00 */
[----:B--2---:R-:W-:Y:S01]  /*5260*/  IMAD.WIDE R118, R109, 0x4, R102 ;  /* 0x000000046d767825 */ /* 0x004fe200078e0266 */
[----:B------:R3:W-:Y:S03]  /*5270*/  LDGSTS.E [R3+0x8000], desc[UR34][R114.64], !P1 ;  /* 0x0800000072037fae */ /* 0x0007e6000c921862 */
[----:B------:R-:W-:Y:S01]  /*5280*/  VIADD R244, R5, UR8 ;  /* 0x0000000805f47c36 */ /* 0x000fe20008000000 */
[----:B------:R2:W-:Y:S01]  /*5290*/  STL.64 [R1+0xa8], R112 ;  /* 0x0000a87001007387 */ /* 0x0005e20000100a00 */
[----:B-1----:R-:W-:Y:S01]  /*52a0*/  IMAD.WIDE R116, R109, 0x4, R104 ;  /* 0x000000046d747825 */ /* 0x002fe200078e0268 */
[----:B------:R-:W-:-:S02]  /*52b0*/  LOP3.LUT R5, R22, 0x50, RZ, 0x3c, !PT ;  /* 0x0000005016057812 */ /* 0x000fc400078e3cff */
[----:B------:R2:W-:Y:S01]  /*52c0*/  LDGSTS.E [R3+0xc000], desc[UR34][R112.64], !P1 ;  /* 0x0c00000070037fae */ /* 0x0005e2000c921862 */
[----:B------:R-:W-:Y:S01]  /*52d0*/  ISETP.GE.U32.AND P1, PT, R108, 0x7fffffd5, PT ;  /* 0x7fffffd56c00780c */ /* 0x000fe20003f26070 */
[----:B------:R-:W-:Y:S02]  /*52e0*/  VIADD R108, R2, 0xfffffff3 ;  /* 0xfffffff3026c7836 */ /* 0x000fe40000000000 */
[C-C-:B---3--:R-:W-:Y:S01]  /*52f0*/  IMAD.WIDE R114, R109.reuse, 0x4, R106.reuse ;  /* 0x000000046d727825 */ /* 0x148fe200078e026a */
[----:B------:R1:W-:Y:S03]  /*5300*/  STL.64 [R1+0xa0], R118 ;  /* 0x0000a07601007387 */ /* 0x0003e60000100a00 */
[----:B------:R-:W-:Y:S01]  /*5310*/  IMAD.WIDE R178, R180, 0x4, R106 ;  /* 0x00000004b4b27825 */ /* 0x000fe200078e026a */
[----:B------:R1:W-:Y:S03]  /*5320*/  LDGSTS.E [R3+0x4], desc[UR34][R118.64], !P2 ;  /* 0x0000400076037fae */ /* 0x0003e6000d121862 */
[----:B--2---:R-:W-:Y:S01]  /*5330*/  IMAD.WIDE R112, R109, 0x4, R100 ;  /* 0x000000046d707825 */ /* 0x004fe200078e0264 */
[----:B------:R2:W-:Y:S03]  /*5340*/  STL.64 [R1+0x98], R116 ;  /* 0x0000987401007387 */ /* 0x0005e60000100a00 */
[----:B------:R-:W-:Y:S01]  /*5350*/  IMAD R109, R4, 0x7, RZ ;  /* 0x00000007046d7824 */ /* 0x000fe200078e02ff */
[----:B------:R2:W-:Y:S01]  /*5360*/  LDGSTS.E [R3+0x4004], desc[UR34][R116.64], !P2 ;  /* 0x0400400074037fae */ /* 0x0005e2000d121862 */
[----:B------:R-:W-:-:S03]  /*5370*/  IMAD.WIDE R184, R188, 0x4, R104 ;  /* 0x00000004bcb87825 */ /* 0x000fc600078e0268 */
[----:B------:R3:W-:Y:S01]  /*5380*/  STL.64 [R1+0x90], R114 ;  /* 0x0000907201007387 */ /* 0x0007e20000100a00 */
[----:B-1----:R-:W-:-:S03]  /*5390*/  IMAD.WIDE R118, R111, 0x4, R102 ;  /* 0x000000046f767825 */ /* 0x002fc600078e0266 */
[----:B------:R3:W-:Y:S01]  /*53a0*/  LDGSTS.E [R3+0x8004], desc[UR34][R114.64], !P2 ;  /* 0x0800400072037fae */ /* 0x0007e2000d121862 */
[----:B------:R-:W-:-:S03]  /*53b0*/  IMAD.WIDE R186, R188, 0x4, R106 ;  /* 0x00000004bcba7825 */ /* 0x000fc600078e026a */
[----:B------:R1:W-:Y:S01]  /*53c0*/  STL.64 [R1+0x88], R112 ;  /* 0x0000887001007387 */ /* 0x0003e20000100a00 */
[----:B--2---:R-:W-:-:S03]  /*53d0*/  IMAD.WIDE R116, R111, 0x4, R104 ;  /* 0x000000046f747825 */ /* 0x004fc600078e0268 */
[----:B------:R1:W-:Y:S01]  /*53e0*/  LDGSTS.E [R3+0xc004], desc[UR34][R112.64], !P2 ;  /* 0x0c00400070037fae */ /* 0x0003e2000d121862 */
[----:B------:R-:W-:Y:S01]  /*53f0*/  ISETP.GE.U32.AND P2, PT, R108, 0x7fffffd4, PT ;  /* 0x7fffffd46c00780c */ /* 0x000fe20003f46070 */
[----:B------:R-:W-:Y:S02]  /*5400*/  VIADD R108, R2, 0xfffffff2 ;  /* 0xfffffff2026c7836 */ /* 0x000fe40000000000 */
[----:B---3--:R-:W-:Y:S01]  /*5410*/  IMAD.WIDE R114, R111, 0x4, R106 ;  /* 0x000000046f727825 */ /* 0x008fe200078e026a */
[----:B------:R2:W-:Y:S03]  /*5420*/  STL.64 [R1+0x80], R118 ;  /* 0x0000807601007387 */ /* 0x0005e60000100a00 */
[----:B------:R-:W-:Y:S01]  /*5430*/  VIADD R245, R5, UR8 ;  /* 0x0000000805f57c36 */ /* 0x000fe20008000000 */
[----:B------:R2:W-:Y:S01]  /*5440*/  LDGSTS.E [R3+0x8], desc[UR34][R118.64], !P4 ;  /* 0x0000800076037fae */ /* 0x0005e2000e121862 */
[----:B------:R-:W-:-:S03]  /*5450*/  IMAD.WIDE R192, R196, 0x4, R104 ;  /* 0x00000004c4c07825 */ /* 0x000fc600078e0268 */
[----:B------:R3:W-:Y:S01]  /*5460*/  STL.64 [R1+0x78], R116 ;  /* 0x0000787401007387 */ /* 0x0007e20000100a00 */
[----:B-1----:R-:W-:-:S03]  /*5470*/  IMAD.WIDE R112, R111, 0x4, R100 ;  /* 0x000000046f707825 */ /* 0x002fc600078e0264 */
[----:B------:R3:W-:Y:S01]  /*5480*/  LDGSTS.E [R3+0x4008], desc[UR34][R116.64], !P4 ;  /* 0x0400800074037fae */ /* 0x0007e2000e121862 */
[----:B------:R-:W-:Y:S02]  /*5490*/  IMAD.SHL.U32 R111, R4, 0x8, RZ ;  /* 0x00000008046f7824 */ /* 0x000fe400078e00ff */
[----:B------:R-:W-:Y:S01]  /*54a0*/  IMAD.WIDE R194, R196, 0x4, R106 ;  /* 0x00000004c4c27825 */ /* 0x000fe200078e026a */
[----:B------:R1:W-:Y:S03]  /*54b0*/  STL.64 [R1+0x70], R114 ;  /* 0x0000707201007387 */ /* 0x0003e60000100a00 */
[C---:B--2---:R-:W-:Y:S01]  /*54c0*/  IMAD.WIDE R118, R109.reuse, 0x4, R102 ;  /* 0x000000046d767825 */ /* 0x044fe200078e0266 */
[----:B------:R1:W-:Y:S03]  /*54d0*/  LDGSTS.E [R3+0x8008], desc[UR34][R114.64], !P4 ;  /* 0x0800800072037fae */ /* 0x0003e6000e121862 */
[--C-:B------:R-:W-:Y:S01]  /*54e0*/  IMAD.WIDE R200, R204, 0x4, R104.reuse ;  /* 0x00000004ccc87825 */ /* 0x100fe200078e0268 */
[----:B------:R2:W-:Y:S03]  /*54f0*/  STL.64 [R1+0x68], R112 ;  /* 0x0000687001007387 */ /* 0x0005e60000100a00 */
[----:B---3--:R-:W-:Y:S01]  /*5500*/  IMAD.WIDE R116, R109, 0x4, R104 ;  /* 0x000000046d747825 */ /* 0x008fe200078e0268 */
[----:B------:R2:W-:Y:S01]  /*5510*/  LDGSTS.E [R3+0xc008], desc[UR34][R112.64], !P4 ;  /* 0x0c00800070037fae */ /* 0x0005e2000e121862 */
[----:B------:R-:W-:-:S02]  /*5520*/  ISETP.GE.U32.AND P4, PT, R108, 0x7fffffd3, PT ;  /* 0x7fffffd36c00780c */ /* 0x000fc40003f86070 */
[----:B------:R-:W-:Y:S01]  /*5530*/  VIADD R108, R2, 0xfffffff1 ;  /* 0xfffffff1026c7836 */ /* 0x000fe20000000000 */
[----:B------:R3:W-:Y:S01]  /*5540*/  STL.64 [R1+0x60], R118 ;  /* 0x0000607601007387 */ /* 0x0007e20000100a00 */
[----:B-1----:R-:W-:-:S03]  /*5550*/  IMAD.WIDE R114, R109, 0x4, R106 ;  /* 0x000000046d727825 */ /* 0x002fc600078e026a */
[----:B------:R3:W-:Y:S01]  /*5560*/  LDGSTS.E [R3+0xc], desc[UR34][R118.64], !P5 ;  /* 0x0000c00076037fae */ /* 0x0007e2000e921862 */
[----:B------:R-:W-:-:S03]  /*5570*/  IMAD.WIDE R202, R204, 0x4, R106 ;  /* 0x00000004ccca7825 */ /* 0x000fc600078e026a */
[----:B------:R1:W-:Y:S01]  /*5580*/  STL.64 [R1+0x58], R116 ;  /* 0x0000587401007387 */ /* 0x0003e20000100a00 */
[----:B--2---:R-:W-:-:S03]  /*5590*/  IMAD.WIDE R112, R109, 0x4, R100 ;  /* 0x000000046d707825 */ /* 0x004fc600078e0264 */
[----:B------:R1:W-:Y:S01]  /*55a0*/  LDGSTS.E [R3+0x400c], desc[UR34][R116.64], !P5 ;  /* 0x0400c00074037fae */ /* 0x0003e2000e921862 */
[----:B------:R-:W-:Y:S02]  /*55b0*/  IMAD R109, R4, 0x9, RZ ;  /* 0x00000009046d7824 */ /* 0x000fe400078e02ff */
[C---:B------:R-:W-:Y:S01]  /*55c0*/  IMAD.WIDE R208, R212.reuse, 0x4, R104 ;  /* 0x00000004d4d07825 */ /* 0x040fe200078e0268 */
[----:B------:R2:W-:Y:S03]  /*55d0*/  STL.64 [R1+0x50], R114 ;  /* 0x0000507201007387 */ /* 0x0005e60000100a00 */
[C---:B---3--:R-:W-:Y:S01]  /*55e0*/  IMAD.WIDE R118, R111.reuse, 0x4, R102 ;  /* 0x000000046f767825 */ /* 0x048fe200078e0266 */
[----:B------:R2:W-:Y:S03]  /*55f0*/  LDGSTS.E [R3+0x800c], desc[UR34][R114.64], !P5 ;  /* 0x0800c00072037fae */ /* 0x0005e6000e921862 */
[----:B------:R-:W-:Y:S01]  /*5600*/  IMAD.WIDE R210, R212, 0x4, R106 ;  /* 0x00000004d4d27825 */ /* 0x000fe200078e026a */
[----:B------:R3:W-:Y:S03]  /*5610*/  STL.64 [R1+0x48], R112 ;  /* 0x0000487001007387 */ /* 0x0007e60000100a00 */
[----:B-1----:R-:W-:Y:S01]  /*5620*/  IMAD.WIDE R116, R111, 0x4, R104 ;  /* 0x000000046f747825 */ /* 0x002fe200078e0268 */
[----:B------:R3:W-:Y:S01]  /*5630*/  LDGSTS.E [R3+0xc00c], desc[UR34][R112.64], !P5 ;  /* 0x0c00c00070037fae */ /* 0x0007e2000e921862 */
[----:B------:R-:W-:-:S02]  /*5640*/  ISETP.GE.U32.AND P5, PT, R108, 0x7fffffd2, PT ;  /* 0x7fffffd26c00780c */ /* 0x000fc40003fa6070 */
[----:B------:R-:W-:Y:S01]  /*5650*/  VIADD R108, R2, 0xfffffff0 ;  /* 0xfffffff0026c7836 */ /* 0x000fe20000000000 */
[----:B------:R1:W-:Y:S01]  /*5660*/  STL.64 [R1+0x40], R118 ;  /* 0x0000407601007387 */ /* 0x0003e20000100a00 */
[----:B--2---:R-:W-:-:S03]  /*5670*/  IMAD.WIDE R114, R111, 0x4, R106 ;  /* 0x000000046f727825 */ /* 0x004fc600078e026a */
[----:B------:R1:W-:Y:S01]  /*5680*/  LDGSTS.E [R153], desc[UR34][R118.64], !P6 ;  /* 0x0000000076997fae */ /* 0x0003e2000f121862 */
[----:B------:R-:W-:-:S03]  /*5690*/  IMAD.WIDE R216, R220, 0x4, R104 ;  /* 0x00000004dcd87825 */ /* 0x000fc600078e0268 */
[----:B------:R2:W-:Y:S01]  /*56a0*/  STL.64 [R1+0x38], R116 ;  /* 0x0000387401007387 */ /* 0x0005e20000100a00 */
[----:B---3--:R-:W-:-:S03]  /*56b0*/  IMAD.WIDE R112, R111, 0x4, R100 ;  /* 0x000000046f707825 */ /* 0x008fc600078e0264 */
[----:B------:R2:W-:Y:S01]  /*56c0*/  LDGSTS.E [R153+0x4000], desc[UR34][R116.64], !P6 ;  /* 0x0400000074997fae */ /* 0x0005e2000f121862 */
[----:B------:R-:W-:Y:S02]  /*56d0*/  IMAD R111, R4, 0xa, RZ ;  /* 0x0000000a046f7824 */ /* 0x000fe400078e02ff */
[----:B------:R-:W-:Y:S01]  /*56e0*/  IMAD.WIDE R218, R220, 0x4, R106 ;  /* 0x00000004dcda7825 */ /* 0x000fe200078e026a */
[----:B------:R3:W-:Y:S03]  /*56f0*/  STL.64 [R1+0x30], R114 ;  /* 0x0000307201007387 */ /* 0x0007e60000100a00 */
[--C-:B-1----:R-:W-:Y:S01]  /*5700*/  IMAD.WIDE R118, R109, 0x4, R102.reuse ;  /* 0x000000046d767825 */ /* 0x102fe200078e0266 */
[----:B------:R3:W-:Y:S03]  /*5710*/  LDGSTS.E [R153+0x8000], desc[UR34][R114.64], !P6 ;  /* 0x0800000072997fae */ /* 0x0007e6000f121862 */
[----:B------:R-:W-:Y:S01]  /*5720*/  IMAD.WIDE R154, R111, 0x4, R102 ;  /* 0x000000046f9a7825 */ /* 0x000fe200078e0266 */
[----:B------:R1:W-:Y:S03]  /*5730*/  STL.64 [R1+0x28], R112 ;  /* 0x0000287001007387 */ /* 0x0003e60000100a00 */
[----:B--2---:R-:W-:Y:S01]  /*5740*/  IMAD.WIDE R116, R109, 0x4, R104 ;  /* 0x000000046d747825 */ /* 0x004fe200078e0268 */
[----:B------:R1:W-:Y:S01]  /*5750*/  LDGSTS.E [R153+0xc000], desc[UR34][R112.64], !P6 ;  /* 0x0c00000070997fae */ /* 0x0003e2000f121862 */
[----:B------:R-:W-:-:S02]  /*5760*/  ISETP.GE.U32.AND P6, PT, R108, 0x7fffffd1, PT ;  /* 0x7fffffd16c00780c */ /* 0x000fc40003fc6070 */
[----:B------:R-:W-:Y:S01]  /*5770*/  VIADD R108, R2, 0xffffffef ;  /* 0xffffffef026c7836 */ /* 0x000fe20000000000 */
[----:B------:R2:W-:Y:S01]  /*5780*/  LDGSTS.E [R153+0x4], desc[UR34][R118.64], !P0 ;  /* 0x0000400076997fae */ /* 0x0005e2000c121862 */
[----:B---3--:R-:W-:-:S03]  /*5790*/  IMAD.WIDE R114, R109, 0x4, R106 ;  /* 0x000000046d727825 */ /* 0x008fc600078e026a */
[----:B------:R3:W-:Y:S01]  /*57a0*/  LDGSTS.E [R153+0x4004], desc[UR34][R116.64], !P0 ;  /* 0x0400400074997fae */ /* 0x0007e2000c121862 */
[----:B------:R-:W-:-:S03]  /*57b0*/  IMAD.WIDE R250, R111, 0x4, R104 ;  /* 0x000000046ffa7825 */ /* 0x000fc600078e0268 */
[----:B------:R4:W-:Y:S01]  /*57c0*/  LDGSTS.E [R153+0x8004], desc[UR34][R114.64], !P0 ;  /* 0x0800400072997fae */ /* 0x0009e2000c121862 */
[----:B-1----:R-:W-:-:S03]  /*57d0*/  IMAD.WIDE R112, R109, 0x4, R100 ;  /* 0x000000046d707825 */ /* 0x002fc600078e0264 */
[----:B------:R2:W-:Y:S01]  /*57e0*/  STL.64 [R1+0x20], R118 ;  /* 0x0000207601007387 */ /* 0x0005e20000100a00 */
[----:B------:R-:W-:-:S03]  /*57f0*/  IMAD.WIDE R226, R230, 0x4, R104 ;  /* 0x00000004e6e27825 */ /* 0x000fc600078e0268 */
[----:B------:R1:W-:Y:S01]  /*5800*/  LDGSTS.E [R153+0xc004], desc[UR34][R112.64], !P0 ;  /* 0x0c00400070997fae */ /* 0x0003e2000c121862 */
[----:B------:R-:W-:Y:S01]  /*5810*/  ISETP.GE.U32.AND P0, PT, R108, 0x7fffffd0, PT ;  /* 0x7fffffd06c00780c */ /* 0x000fe20003f06070 */
[C---:B------:R-:W-:Y:S02]  /*5820*/  IMAD.WIDE R108, R111.reuse, 0x4, R106 ;  /* 0x000000046f6c7825 */ /* 0x040fe400078e026a */
[----:B------:R3:W-:Y:S02]  /*5830*/  STL.64 [R1+0x18], R116 ;  /* 0x0000187401007387 */ /* 0x0007e40000100a00 */
[----:B------:R-:W-:Y:S02]  /*5840*/  IMAD.WIDE R110, R111, 0x4, R100 ;  /* 0x000000046f6e7825 */ /* 0x000fe400078e0264 */
[----:B------:R4:W-:Y:S02]  /*5850*/  STL.64 [R1+0x10], R114 ;  /* 0x0000107201007387 */ /* 0x0009e40000100a00 */
[----:B--2---:R-:W-:-:S02]  /*5860*/  IMAD R119, R4, 0xb, RZ ;  /* 0x0000000b04777824 */ /* 0x004fc400078e02ff */
[----:B------:R1:W-:Y:S01]  /*5870*/  STL.64 [R1+0x8], R112 ;  /* 0x0000087001007387 */ /* 0x0003e20000100a00 */
[----:B------:R-:W-:-:S03]  /*5880*/  IMAD.WIDE R228, R230, 0x4, R106 ;  /* 0x00000004e6e47825 */ /* 0x000fc600078e026a */
[----:B------:R2:W-:Y:S01]  /*5890*/  LDGSTS.E [R153+0x8], desc[UR34][R154.64], !P3 ;  /* 0x000080009a997fae */ /* 0x0005e2000d921862 */
[----:B---3--:R-:W-:-:S03]  /*58a0*/  IMAD.WIDE R116, R119, 0x4, R106 ;  /* 0x0000000477747825 */ /* 0x008fc600078e026a */
[----:B------:R3:W-:Y:S01]  /*58b0*/  LDGSTS.E [R153+0x4008], desc[UR34][R250.64], !P3 ;  /* 0x04008000fa997fae */ /* 0x0007e2000d921862 */
[----:B----4-:R-:W-:-:S03]  /*58c0*/  IMAD.WIDE R114, R119, 0x4, R104 ;  /* 0x0000000477727825 */ /* 0x010fc600078e0268 */
[----:B------:R4:W-:Y:S01]  /*58d0*/  LDGSTS.E [R153+0x8008], desc[UR34][R108.64], !P3 ;  /* 0x080080006c997fae */ /* 0x0009e2000d921862 */
[C---:B-1----:R-:W-:Y:S02]  /*58e0*/  VIADD R112, R2.reuse, 0xffffffee ;  /* 0xffffffee02707836 */ /* 0x042fe40000000000 */
[----:B------:R-:W-:Y:S01]  /*58f0*/  VIADD R5, R2, 0x1f ;  /* 0x0000001f02057836 */ /* 0x000fe20000000000 */
[----:B------:R1:W-:Y:S01]  /*5900*/  LDGSTS.E [R153+0xc008], desc[UR34][R110.64], !P3 ;  /* 0x0c0080006e997fae */ /* 0x0003e2000d921862 */
[----:B------:R-:W-:Y:S01]  /*5910*/  IMAD.WIDE R232, R236, 0x4, R104 ;  /* 0x00000004ece87825 */ /* 0x000fe200078e0268 */
[----:B------:R-:W-:Y:S02]  /*5920*/  ISETP.GE.U32.AND P3, PT, R112, 0x7fffffcf, PT ;  /* 0x7fffffcf7000780c */ /* 0x000fe40003f66070 */
[----:B------:R2:W-:Y:S01]  /*5930*/  STL.64 [R1+0x14d0], R154 ;  /* 0x0014d09a01007387 */ /* 0x0005e20000100a00 */
[----:B------:R-:W-:-:S03]  /*5940*/  IMAD.WIDE R112, R119, 0x4, R102 ;  /* 0x0000000477707825 */ /* 0x000fc600078e0266 */
[----:B------:R3:W-:Y:S01]  /*5950*/  STL.64 [R1+0x14d8], R250 ;  /* 0x0014d8fa01007387 */ /* 0x0007e20000100a00 */
[----:B------:R-:W-:-:S03]  /*5960*/  IMAD.WIDE R118, R119, 0x4, R100 ;  /* 0x0000000477767825 */ /* 0x000fc600078e0264 */
[----:B------:R-:W-:Y:S01]  /*5970*/  LDGSTS.E [R153+0xc], desc[UR34][R112.64], !P1 ;  /* 0x0000c00070997fae */ /* 0x000fe2000c921862 */
[----:B------:R-:W-:-:S03]  /*5980*/  IMAD.WIDE R234, R236, 0x4, R106 ;  /* 0x00000004ecea7825 */ /* 0x000fc600078e026a */
[----:B------:R-:W-:Y:S01]  /*5990*/  LDGSTS.E [R153+0x400c], desc[UR34][R114.64], !P1 ;  /* 0x0400c00072997fae */ /* 0x000fe2000c921862 */
[----:B------:R-:W-:-:S03]  /*59a0*/  IMAD.WIDE R236, R236, 0x4, R100 ;  /* 0x00000004ecec7825 */ /* 0x000fc600078e0264 */
[----:B------:R-:W-:Y:S01]  /*59b0*/  LDGSTS.E [R153+0x800c], desc[UR34][R116.64], !P1 ;  /* 0x0800c00074997fae */ /* 0x000fe2000c921862 */
[----:B--2---:R-:W-:Y:S02]  /*59c0*/  IMAD.MOV.U32 R154, RZ, RZ, R240 ;  /* 0x000000ffff9a7224 */ /* 0x004fe400078e00f0 */
[----:B------:R-:W-:Y:S01]  /*59d0*/  IMAD.MOV.U32 R155, RZ, RZ, R241 ;  /* 0x000000ffff9b7224 */ /* 0x000fe200078e00f1 */
[----:B------:R2:W-:Y:S01]  /*59e0*/  LDGSTS.E [R153+0xc00c], desc[UR34][R118.64], !P1 ;  /* 0x0c00c00076997fae */ /* 0x0005e2000c921862 */
[----:B------:R-:W-:Y:S01]  /*59f0*/  ISETP.GE.U32.AND P1, PT, R120, 0x7fffffce, PT ;  /* 0x7fffffce7800780c */ /* 0x000fe20003f26070 */
[C---:B------:R-:W-:Y:S02]  /*5a00*/  IMAD.WIDE R120, R126.reuse, 0x4, R102 ;  /* 0x000000047e787825 */ /* 0x040fe400078e0266 */
[----:B------:R4:W-:Y:S02]  /*5a10*/  STL.64 [R1+0x14e0], R108 ;  /* 0x0014e06c01007387 */ /* 0x0009e40000100a00 */
[----:B------:R-:W-:-:S02]  /*5a20*/  IMAD.WIDE R126, R126, 0x4, R100 ;  /* 0x000000047e7e7825 */ /* 0x000fc400078e0264 */
[----:B------:R-:W-:Y:S02]  /*5a30*/  LDGSTS.E [R157], desc[UR34][R120.64], !P2 ;  /* 0x00000000789d7fae */ /* 0x000fe4000d121862 */
[----:B---3--:R-:W-:Y:S02]  /*5a40*/  IMAD.MOV.U32 R250, RZ, RZ, R242 ;  /* 0x000000fffffa7224 */ /* 0x008fe400078e00f2 */
[----:B------:R-:W-:Y:S01]  /*5a50*/  LDGSTS.E [R157+0x4000], desc[UR34][R122.64], !P2 ;  /* 0x040000007a9d7fae */ /* 0x000fe2000d121862 */
[----:B------:R-:W-:Y:S02]  /*5a60*/  IMAD.MOV.U32 R251, RZ, RZ, R243 ;  /* 0x000000fffffb7224 */ /* 0x000fe400078e00f3 */
[----:B------:R-:W-:Y:S01]  /*5a70*/  IMAD.WIDE R240, R248, 0x4, R104 ;  /* 0x00000004f8f07825 */ /* 0x000fe200078e0268 */
[----:B------:R-:W-:Y:S01]  /*5a80*/  LDGSTS.E [R157+0x8000], desc[UR34][R124.64], !P2 ;  /* 0x080000007c9d7fae */ /* 0x000fe2000d121862 */
[----:B----4-:R-:W-:Y:S02]  /*5a90*/  LOP3.LUT R108, R22, 0x60, RZ, 0x3c, !PT ;  /* 0x00000060166c7812 */ /* 0x010fe400078e3cff */
[----:B------:R-:W-:Y:S01]  /*5aa0*/  LOP3.LUT R109, R247, 0x1f, RZ, 0xc0, !PT ;  /* 0x0000001ff76d7812 */ /* 0x000fe200078ec0ff */
[----:B------:R-:W-:Y:S01]  /*5ab0*/  LDGSTS.E [R157+0xc000], desc[UR34][R126.64], !P2 ;  /* 0x0c0000007e9d7fae */ /* 0x000fe2000d121862 */
[----:B------:R-:W-:Y:S01]  /*5ac0*/  ISETP.GE.U32.AND P2, PT, R128, 0x7fffffcd, PT ;  /* 0x7fffffcd8000780c */ /* 0x000fe20003f46070 */
[----:B------:R-:W-:-:S02]  /*5ad0*/  IMAD.WIDE R128, R134, 0x4, R102 ;  /* 0x0000000486807825 */ /* 0x000fc400078e0266 */
[----:B------:R1:W-:Y:S02]  /*5ae0*/  STL.64 [R1+0x14e8], R110 ;  /* 0x0014e86e01007387 */ /* 0x0003e40000100a00 */
[----:B------:R-:W-:Y:S02]  /*5af0*/  IMAD.WIDE R134, R134, 0x4, R100 ;  /* 0x0000000486867825 */ /* 0x000fe400078e0264 */
[----:B------:R-:W-:Y:S02]  /*5b00*/  LDGSTS.E [R157+0x4], desc[UR34][R128.64], !P4 ;  /* 0x00004000809d7fae */ /* 0x000fe4000e121862 */
[----:B------:R-:W-:Y:S02]  /*5b10*/  VIADD R246, R108, UR8 ;  /* 0x000000086cf67c36 */ /* 0x000fe40008000000 */
[----:B------:R-:W-:Y:S01]  /*5b20*/  LDGSTS.E [R157+0x4004], desc[UR34][R130.64], !P4 ;  /* 0x04004000829d7fae */ /* 0x000fe2000e121862 */
[----:B------:R-:W-:Y:S02]  /*5b30*/  IMAD.MOV.U32 R108, RZ, RZ, R239 ;  /* 0x000000ffff6c7224 */ /* 0x000fe400078e00ef */
[C---:B------:R-:W-:Y:S01]  /*5b40*/  IMAD.WIDE R242, R248.reuse, 0x4, R106 ;  /* 0x00000004f8f27825 */ /* 0x040fe200078e026a */
[----:B------:R-:W-:Y:S03]  /*5b50*/  LDGSTS.E [R157+0x8004], desc[UR34][R132.64], !P4 ;  /* 0x08004000849d7fae */ /* 0x000fe6000e121862 */
[----:B-1----:R-:W-:Y:S01]  /*5b60*/  IMAD.WIDE R110, R248, 0x4, R100 ;  /* 0x00000004f86e7825 */ /* 0x002fe200078e0264 */
[----:B------:R-:W-:Y:S01]  /*5b70*/  LDGSTS.E [R157+0xc004], desc[UR34][R134.64], !P4 ;  /* 0x0c004000869d7fae */ /* 0x000fe2000e121862 */
[----:B------:R-:W-:-:S02]  /*5b80*/  ISETP.GE.U32.AND P4, PT, R136, 0x7fffffcc, PT ;  /* 0x7fffffcc8800780c */ /* 0x000fc40003f86070 */
[C---:B------:R-:W-:Y:S01]  /*5b90*/  IMAD.WIDE R136, R142.reuse, 0x4, R102 ;  /* 0x000000048e887825 */ /* 0x040fe200078e0266 */
[----:B------:R-:W-:Y:S03]  /*5ba0*/  STL.64 [R1+0x14f0], R112 ;  /* 0x0014f07001007387 */ /* 0x000fe60000100a00 */
[----:B------:R-:W-:Y:S01]  /*5bb0*/  IMAD.WIDE R142, R142, 0x4, R100 ;  /* 0x000000048e8e7825 */ /* 0x000fe200078e0264 */
[----:B------:R-:W-:Y:S04]  /*5bc0*/  LDGSTS.E [R157+0x8], desc[UR34][R136.64], !P5 ;  /* 0x00008000889d7fae */ /* 0x000fe8000e921862 */
[----:B------:R-:W-:Y:S04]  /*5bd0*/  LDGSTS.E [R157+0x4008], desc[UR34][R138.64], !P5 ;  /* 0x040080008a9d7fae */ /* 0x000fe8000e921862 */
[----:B------:R-:W-:Y:S04]  /*5be0*/  LDGSTS.E [R157+0x8008], desc[UR34][R140.64], !P5 ;  /* 0x080080008c9d7fae */ /* 0x000fe8000e921862 */
[----:B------:R-:W-:Y:S01]  /*5bf0*/  LDGSTS.E [R157+0xc008], desc[UR34][R142.64], !P5 ;  /* 0x0c0080008e9d7fae */ /* 0x000fe2000e921862 */
[----:B------:R-:W-:Y:S01]  /*5c00*/  ISETP.GE.U32.AND P5, PT, R144, 0x7fffffcb, PT ;  /* 0x7fffffcb9000780c */ /* 0x000fe20003fa6070 */
[----:B------:R-:W-:-:S02]  /*5c10*/  IMAD.WIDE R144, R150, 0x4, R102 ;  /* 0x0000000496907825 */ /* 0x000fc400078e0266 */
[----:B------:R-:W-:Y:S02]  /*5c20*/  STL.64 [R1+0x14f8], R114 ;  /* 0x0014f87201007387 */ /* 0x000fe40000100a00 */
[----:B------:R-:W-:Y:S02]  /*5c30*/  IMAD.WIDE R150, R150, 0x4, R100 ;  /* 0x0000000496967825 */ /* 0x000fe400078e0264 */
        /* <DEDUP_REMOVED lines=8> */
[----:B------:R-:W-:Y:S04]  /*5cc0*/  LDGSTS.E [R244], desc[UR34][R158.64], !P0 ;  /* 0x000000009ef47fae */ /* 0x000fe8000c121862 */
        /* <DEDUP_REMOVED lines=13> */
[----:B------:R2:W-:Y:S02]  /*5da0*/  STL.64 [R1+0x1508], R118 ;  /* 0x0015087601007387 */ /* 0x0005e40000100a00 */
[----:B------:R-:W-:Y:S02]  /*5db0*/  IMAD.WIDE R180, R180, 0x4, R100 ;  /* 0x00000004b4b47825 */ /* 0x000fe400078e0264 */
[----:B------:R-:W-:Y:S04]  /*5dc0*/  LDGSTS.E [R244+0x8], desc[UR34][R174.64], !P1 ;  /* 0x00008000aef47fae */ /* 0x000fe8000c921862 */
[----:B------:R-:W-:Y:S04]  /*5dd0*/  LDGSTS.E [R244+0x4008], desc[UR34][R176.64], !P1 ;  /* 0x04008000b0f47fae */ /* 0x000fe8000c921862 */
[----:B------:R-:W-:Y:S01]  /*5de0*/  LDGSTS.E [R244+0x8008], desc[UR34][R178.64], !P1 ;  /* 0x08008000b2f47fae */ /* 0x000fe2000c921862 */
[----:B--2---:R-:W1:Y:S03]  /*5df0*/  LDC R118, c[0x0][0x230] ;  /* 0x00008c00ff767b82 */ /* 0x004e660000000800 */
        /* <DEDUP_REMOVED lines=27> */
[----:B------:R-:W-:Y:S02]  /*5fb0*/  STL [R1+0x124c], R5 ;  /* 0x00124c0501007387 */ /* 0x000fe40000100800 */
        /* <DEDUP_REMOVED lines=11> */
[----:B------:R-:W-:Y:S04]  /*6070*/  LDGSTS.E [R245+0x800c], desc[UR34][R218.64], !P0 ;  /* 0x0800c000daf57fae */ /* 0x000fe8000c121862 */
[----:B------:R-:W-:Y:S01]  /*6080*/  LDGSTS.E [R245+0xc00c], desc[UR34][R220.64], !P0 ;  /* 0x0c00c000dcf57fae */ /* 0x000fe2000c121862 */
[----:B------:R-:W-:Y:S01]  /*6090*/  ISETP.GE.U32.AND P0, PT, R222, 0x7fffffc2, PT ;  /* 0x7fffffc2de00780c */ /* 0x000fe20003f06070 */
[----:B------:R-:W-:-:S04]  /*60a0*/  IMAD.WIDE R222, R230, 0x4, R102 ;  /* 0x00000004e6de7825 */ /* 0x000fc800078e0266 */
[----:B------:R-:W-:Y:S01]  /*60b0*/  IMAD.WIDE R230, R230, 0x4, R100 ;  /* 0x00000004e6e67825 */ /* 0x000fe200078e0264 */
[----:B------:R-:W-:Y:S04]  /*60c0*/  LDGSTS.E [R246], desc[UR34][R222.64], !P3 ;  /* 0x00000000def67fae */ /* 0x000fe8000d921862 */
[----:B------:R-:W-:Y:S04]  /*60d0*/  LDGSTS.E [R246+0x4000], desc[UR34][R226.64], !P3 ;  /* 0x04000000e2f67fae */ /* 0x000fe8000d921862 */
[----:B------:R-:W-:Y:S04]  /*60e0*/  LDGSTS.E [R246+0x8000], desc[UR34][R228.64], !P3 ;  /* 0x08000000e4f67fae */ /* 0x000fe8000d921862 */
[----:B------:R-:W-:Y:S01]  /*60f0*/  LDGSTS.E [R246+0xc000], desc[UR34][R230.64], !P3 ;  /* 0x0c000000e6f67fae */ /* 0x000fe2000d921862 */
[----:B------:R-:W-:-:S03]  /*6100*/  ISETP.GT.AND P3, PT, R5, 0x1f, PT ;  /* 0x0000001f0500780c */ /* 0x000fc60003f64270 */
[----:B------:R-:W-:Y:S04]  /*6110*/  LDGSTS.E [R246+0x4], desc[UR34][R224.64], !P1 ;  /* 0x00004000e0f67fae */ /* 0x000fe8000c921862 */
[----:B------:R-:W-:Y:S04]  /*6120*/  LDGSTS.E [R246+0x4004], desc[UR34][R232.64], !P1 ;  /* 0x04004000e8f67fae */ /* 0x000fe8000c921862 */
[----:B------:R-:W-:Y:S04]  /*6130*/  LDGSTS.E [R246+0x8004], desc[UR34][R234.64], !P1 ;  /* 0x08004000eaf67fae */ /* 0x000fe8000c921862 */
[----:B------:R-:W-:Y:S01]  /*6140*/  LDGSTS.E [R246+0xc004], desc[UR34][R236.64], !P1 ;  /* 0x0c004000ecf67fae */ /* 0x000fe2000c921862 */
[----:B------:R-:W-:-:S02]  /*6150*/  ISETP.GE.AND P1, PT, R109, R2, PT ;  /* 0x000000026d00720c */ /* 0x000fc40003f26270 */
[----:B------:R-:W-:Y:S02]  /*6160*/  SEL R2, RZ, 0x4, !P3 ;  /* 0x00000004ff027807 */ /* 0x000fe40005800000 */
[----:B------:R-:W-:Y:S02]  /*6170*/  ISETP.GE.AND P3, PT, R109, R238, PT ;  /* 0x000000ee6d00720c */ /* 0x000fe40003f66270 */
[----:B------:R-:W-:Y:S02]  /*6180*/  SEL R247, R2, RZ, !P1 ;  /* 0x000000ff02f77207 */ /* 0x000fe40004800000 */
[----:B------:R-:W-:Y:S01]  /*6190*/  ISETP.GE.U32.AND P1, PT, R238, 0x7fffffc1, PT ;  /* 0x7fffffc1ee00780c */ /* 0x000fe20003f26070 */
[----:B------:R-:W-:Y:S01]  /*61a0*/  IMAD.WIDE R238, R248, 0x4, R102 ;  /* 0x00000004f8ee7825 */ /* 0x000fe200078e0266 */
[----:B------:R-:W-:Y:S02]  /*61b0*/  SEL R2, RZ, 0x4, P3 ;  /* 0x00000004ff027807 */ /* 0x000fe40001800000 */
[----:B------:R-:W-:Y:S01]  /*61c0*/  ISETP.GT.AND P3, PT, R5, 0x3f, PT ;  /* 0x0000003f0500780c */ /* 0x000fe20003f64270 */
[----:B------:R-:W-:Y:S01]  /*61d0*/  IMAD R248, R4, 0x1d, RZ ;  /* 0x0000001d04f87824 */ /* 0x000fe200078e02ff */
[----:B------:R-:W-:Y:S02]  /*61e0*/  LDGSTS.E [R246+0x8], desc[UR34][R238.64], !P2 ;  /* 0x00008000eef67fae */ /* 0x000fe4000d121862 */
[----:B------:R-:W-:-:S02]  /*61f0*/  SEL R2, R2, RZ, P3 ;  /* 0x000000ff02027207 */ /* 0x000fc40001800000 */
[----:B------:R-:W-:Y:S02]  /*6200*/  LDGSTS.E [R246+0x4008], desc[UR34][R240.64], !P2 ;  /* 0x04008000f0f67fae */ /* 0x000fe4000d121862 */
[----:B------:R-:W-:Y:S01]  /*6210*/  ISETP.NE.U32.AND P3, PT, R2, RZ, PT ;  /* 0x000000ff0200720c */ /* 0x000fe20003f65070 */
[----:B------:R-:W-:Y:S01]  /*6220*/  VIADD R2, R249, 0xffffffdf ;  /* 0xffffffdff9027836 */ /* 0x000fe20000000000 */
[----:B------:R-:W-:Y:S01]  /*6230*/  LDGSTS.E [R246+0x8008], desc[UR34][R242.64], !P2 ;  /* 0x08008000f2f67fae */ /* 0x000fe2000d121862 */
[----:B------:R-:W3:Y:S03]  /*6240*/  LDC R249, c[0x0][0x230] ;  /* 0x00008c00fff97b82 */ /* 0x000ee60000000800 */
[----:B------:R2:W-:Y:S01]  /*6250*/  LDGSTS.E [R246+0xc008], desc[UR34][R110.64], !P2 ;  /* 0x0c0080006ef67fae */ /* 0x0005e2000d121862 */
[----:B------:R-:W-:Y:S01]  /*6260*/  ISETP.NE.U32.AND P2, PT, R247, RZ, PT ;  /* 0x000000fff700720c */ /* 0x000fe20003f45070 */
[----:B------:R-:W-:-:S04]  /*6270*/  IMAD R247, R4, 0x1b, RZ ;  /* 0x0000001b04f77824 */ /* 0x000fc800078e02ff */
[----:B------:R-:W-:-:S04]  /*6280*/  IMAD.WIDE R116, R247, 0x4, R102 ;  /* 0x00000004f7747825 */ /* 0x000fc800078e0266 */
[C---:B------:R-:W-:Y:S01]  /*6290*/  IMAD.WIDE R114, R247.reuse, 0x4, R104 ;  /* 0x00000004f7727825 */ /* 0x040fe200078e0268 */
[----:B------:R-:W-:Y:S03]  /*62a0*/  STL.64 [R1+0x148], R116 ;  /* 0x0001487401007387 */ /* 0x000fe60000100a00 */
[C---:B------:R-:W-:Y:S01]  /*62b0*/  IMAD.WIDE R112, R247.reuse, 0x4, R106 ;  /* 0x00000004f7707825 */ /* 0x040fe200078e026a */
[----:B------:R-:W-:Y:S03]  /*62c0*/  LDGSTS.E [R246+0xc], desc[UR34][R116.64], !P4 ;  /* 0x0000c00074f67fae */ /* 0x000fe6000e121862 */
[----:B--2---:R-:W-:Y:S01]  /*62d0*/  IMAD.WIDE R110, R247, 0x4, R100 ;  /* 0x00000004f76e7825 */ /* 0x004fe200078e0264 */
[----:B------:R-:W-:Y:S03]  /*62e0*/  STL.64 [R1+0x168], R114 ;  /* 0x0001687201007387 */ /* 0x000fe60000100a00 */
[----:B---3--:R-:W-:Y:S01]  /*62f0*/  VIADD R249, R249, 0xffffffdc ;  /* 0xffffffdcf9f97836 */ /* 0x008fe20000000000 */
[----:B------:R-:W-:Y:S04]  /*6300*/  LDGSTS.E [R246+0x400c], desc[UR34][R114.64], !P4 ;  /* 0x0400c00072f67fae */ /* 0x000fe8000e121862 */
[----:B------:R2:W-:Y:S04]  /*6310*/  STL.64 [R1+0x190], R112 ;  /* 0x0001907001007387 */ /* 0x0005e80000100a00 */
[----:B------:R2:W-:Y:S04]  /*6320*/  LDGSTS.E [R246+0x800c], desc[UR34][R112.64], !P4 ;  /* 0x0800c00070f67fae */ /* 0x0005e8000e121862 */
[----:B------:R3:W-:Y:S04]  /*6330*/  STL.64 [R1+0x1b0], R110 ;  /* 0x0001b06e01007387 */ /* 0x0007e80000100a00 */
[----:B------:R3:W-:Y:S01]  /*6340*/  LDGSTS.E [R246+0xc00c], desc[UR34][R110.64], !P4 ;  /* 0x0c00c0006ef67fae */ /* 0x0007e2000e121862 */
[----:B------:R-:W-:Y:S01]  /*6350*/  ISETP.GE.U32.AND P4, PT, R2, 0x7fffffc0, PT ;  /* 0x7fffffc00200780c */ /* 0x000fe20003f86070 */
[----:B------:R-:W-:Y:S01]  /*6360*/  IMAD R2, R4, 0x1c, RZ ;  /* 0x0000001c04027824 */ /* 0x000fe200078e02ff */
[----:B--2---:R-:W-:Y:S01]  /*6370*/  LOP3.LUT R112, R22, 0x70, RZ, 0x3c, !PT ;  /* 0x0000007016707812 */ /* 0x004fe200078e3cff */
[----:B------:R2:W-:Y:S02]  /*6380*/  STL.64 [R1+0x1428], R22 ;  /* 0x0014281601007387 */ /* 0x0005e40000100a00 */
[----:B------:R-:W-:-:S04]  /*6390*/  IMAD.WIDE R116, R2, 0x4, R102 ;  /* 0x0000000402747825 */ /* 0x000fc800078e0266 */
[----:B------:R-:W-:Y:S01]  /*63a0*/  VIADD R247, R112, UR8 ;  /* 0x0000000870f77c36 */ /* 0x000fe20008000000 */
[----:B------:R4:W-:Y:S01]  /*63b0*/  STL.64 [R1+0x1d0], R116 ;  /* 0x0001d07401007387 */ /* 0x0009e20000100a00 */
[----:B---3--:R-:W-:Y:S02]  /*63c0*/  IMAD.MOV.U32 R110, RZ, RZ, R6 ;  /* 0x000000ffff6e7224 */ /* 0x008fe400078e0006 */
[----:B------:R-:W-:Y:S01]  /*63d0*/  IMAD.MOV.U32 R111, RZ, RZ, R7 ;  /* 0x000000ffff6f7224 */ /* 0x000fe200078e0007 */
[----:B------:R-:W3:Y:S01]  /*63e0*/  LDC R6, c[0x0][0x230] ;  /* 0x00008c00ff067b82 */ /* 0x000ee20000000800 */
[C---:B------:R-:W-:Y:S01]  /*63f0*/  IMAD.WIDE R114, R2.reuse, 0x4, R104 ;  /* 0x0000000402727825 */ /* 0x040fe200078e0268 */
[----:B------:R4:W-:Y:S03]  /*6400*/  LDGSTS.E [R247], desc[UR34][R116.64], !P5 ;  /* 0x0000000074f77fae */ /* 0x0009e6000e921862 */
[C---:B------:R-:W-:Y:S01]  /*6410*/  IMAD.WIDE R112, R2.reuse, 0x4, R106 ;  /* 0x0000000402707825 */ /* 0x040fe200078e026a */
[----:B------:R1:W-:Y:S02]  /*6420*/  STL.64 [R1+0x1e8], R114 ;  /* 0x0001e87201007387 */ /* 0x0003e40000100a00 */
[----:B------:R-:W3:Y:S01]  /*6430*/  LDC R7, c[0x0][0x230] ;  /* 0x00008c00ff077b82 */ /* 0x000ee20000000800 */
[----:B--2---:R-:W-:Y:S01]  /*6440*/  IMAD.WIDE R22, R2, 0x4, R100 ;  /* 0x0000000402167825 */ /* 0x004fe200078e0264 */
[----:B------:R1:W-:Y:S03]  /*6450*/  LDGSTS.E [R247+0x4000], desc[UR34][R114.64], !P5 ;  /* 0x0400000072f77fae */ /* 0x0003e6000e921862 */
[----:B------:R-:W-:Y:S01]  /*6460*/  VIADD R2, R252, 0xffffffde ;  /* 0xffffffdefc027836 */ /* 0x000fe20000000000 */
[----:B------:R2:W-:Y:S01]  /*6470*/  STL.64 [R1+0x1f0], R112 ;  /* 0x0001f07001007387 */ /* 0x0005e20000100a00 */
[----:B----4-:R-:W-:-:S03]  /*6480*/  IMAD.WIDE R116, R248, 0x4, R102 ;  /* 0x00000004f8747825 */ /* 0x010fc600078e0266 */
[----:B------:R2:W-:Y:S01]  /*6490*/  LDGSTS.E [R247+0x8000], desc[UR34][R112.64], !P5 ;  /* 0x0800000070f77fae */ /* 0x0005e2000e921862 */
[----:B-1----:R-:W-:-:S03]  /*64a0*/  IMAD.WIDE R114, R248, 0x4, R104 ;  /* 0x00000004f8727825 */ /* 0x002fc600078e0268 */
[----:B------:R1:W-:Y:S04]  /*64b0*/  STL.64 [R1+0x1f8], R22 ;  /* 0x0001f81601007387 */ /* 0x0003e80000100a00 */
[----:B------:R1:W-:Y:S01]  /*64c0*/  LDGSTS.E [R247+0xc000], desc[UR34][R22.64], !P5 ;  /* 0x0c00000016f77fae */ /* 0x0003e2000e921862 */
[----:B------:R-:W-:Y:S01]  /*64d0*/  ISETP.GE.U32.AND P5, PT, R2, 0x7fffffbf, PT ;  /* 0x7fffffbf0200780c */ /* 0x000fe20003fa6070 */
[----:B------:R-:W-:Y:S02]  /*64e0*/  VIADD R2, R118, 0xffffffdd ;  /* 0xffffffdd76027836 */ /* 0x000fe40000000000 */
[C---:B--2---:R-:W-:Y:S01]  /*64f0*/  IMAD.WIDE R112, R248.reuse, 0x4, R106 ;  /* 0x00000004f8707825 */ /* 0x044fe200078e026a */
[----:B------:R-:W-:Y:S04]  /*6500*/  LDGSTS.E [R247+0x4], desc[UR34][R116.64], !P6 ;  /* 0x0000400074f77fae */ /* 0x000fe8000f121862 */
[----:B------:R-:W-:Y:S01]  /*6510*/  LDGSTS.E [R247+0x4004], desc[UR34][R114.64], !P6 ;  /* 0x0400400072f77fae */ /* 0x000fe2000f121862 */
[----:B-1----:R-:W-:-:S03]  /*6520*/  IMAD.WIDE R22, R248, 0x4, R100 ;  /* 0x00000004f8167825 */ /* 0x002fc600078e0264 */
[----:B------:R1:W-:Y:S01]  /*6530*/  LDGSTS.E [R247+0x8004], desc[UR34][R112.64], !P6 ;  /* 0x0800400070f77fae */ /* 0x0003e2000f121862 */
[----:B------:R-:W-:-:S03]  /*6540*/  IMAD R248, R4, 0x1f, RZ ;  /* 0x0000001f04f87824 */ /* 0x000fc600078e02ff */
[----:B------:R3:W-:Y:S01]  /*6550*/  LDGSTS.E [R247+0xc004], desc[UR34][R22.64], !P6 ;  /* 0x0c00400016f77fae */ /* 0x0007e2000f121862 */
[----:B------:R-:W-:Y:S01]  /*6560*/  ISETP.GE.U32.AND P6, PT, R2, 0x7fffffbe, PT ;  /* 0x7fffffbe0200780c */ /* 0x000fe20003fc6070 */
[----:B------:R-:W-:Y:S02]  /*6570*/  IMAD R2, R4, 0x1e, RZ ;  /* 0x0000001e04027824 */ /* 0x000fe400078e02ff */
[----:B------:R-:W-:Y:S01]  /*6580*/  STL.64 [R1+0x200], R116 ;  /* 0x0002007401007387 */ /* 0x000fe20000100a00 */
[----:B------:R-:W-:-:S03]  /*6590*/  IMAD.WIDE R120, R248, 0x4, R102 ;  /* 0x00000004f8787825 */ /* 0x000fc600078e0266 */
[----:B------:R-:W-:Y:S01]  /*65a0*/  STL.64 [R1+0x208], R114 ;  /* 0x0002087201007387 */ /* 0x000fe20000100a00 */
[----:B------:R-:W-:-:S03]  /*65b0*/  IMAD.WIDE R152, R2, 0x4, R104 ;  /* 0x0000000402987825 */ /* 0x000fc600078e0268 */
[----:B------:R1:W-:Y:S01]  /*65c0*/  STL.64 [R1+0x210], R112 ;  /* 0x0002107001007387 */ /* 0x0003e20000100a00 */
[----:B------:R-:W-:-:S03]  /*65d0*/  IMAD.WIDE R124, R2, 0x4, R106 ;  /* 0x00000004027c7825 */ /* 0x000fc600078e026a */
[----:B------:R3:W-:Y:S01]  /*65e0*/  STL.64 [R1+0x218], R22 ;  /* 0x0002181601007387 */ /* 0x0007e20000100a00 */
[----:B------:R-:W-:-:S04]  /*65f0*/  IMAD.WIDE R122, R2, 0x4, R100 ;  /* 0x00000004027a7825 */ /* 0x000fc800078e0264 */
[C---:B------:R-:W-:Y:S01]  /*6600*/  IMAD.WIDE R118, R248.reuse, 0x4, R104 ;  /* 0x00000004f8767825 */ /* 0x040fe200078e0268 */
[----:B-1----:R-:W1:Y:S03]  /*6610*/  LDC R112, c[0x0][0x230] ;  /* 0x00008c00ff707b82 */ /* 0x002e660000000800 */
[----:B------:R-:W-:-:S04]  /*6620*/  IMAD.WIDE R116, R248, 0x4, R106 ;  /* 0x00000004f8747825 */ /* 0x000fc800078e026a */
[----:B---3--:R-:W-:Y:S02]  /*6630*/  VIADD R22, R7, 0xffffffdb ;  /* 0xffffffdb07167836 */ /* 0x008fe40000000000 */
[----:B------:R-:W-:Y:S02]  /*6640*/  VIADD R23, R6, 0xffffffc0 ;  /* 0xffffffc006177836 */ /* 0x000fe40000000000 */
[----:B------:R-:W-:-:S04]  /*6650*/  IMAD.WIDE R6, R2, 0x4, R102 ;  /* 0x0000000402067825 */ /* 0x000fc800078e0266 */
[----:B------:R-:W-:Y:S01]  /*6660*/  IMAD.WIDE R114, R248, 0x4, R100 ;  /* 0x00000004f8727825 */ /* 0x000fe200078e0264 */
[----:B------:R2:W-:Y:S04]  /*6670*/  STL.64 [R1+0x220], R6 ;  /* 0x0002200601007387 */ /* 0x0005e80000100a00 */
[----:B------:R-:W-:Y:S04]  /*6680*/  STL.64 [R1+0x368], R120 ;  /* 0x0003687801007387 */ /* 0x000fe80000100a00 */
[----:B------:R3:W-:Y:S04]  /*6690*/  STL.64 [R1+0x228], R152 ;  /* 0x0002289801007387 */ /* 0x0007e80000100a00 */
[----:B------:R-:W-:Y:S04]  /*66a0*/  STL.64 [R1+0x230], R124 ;  /* 0x0002307c01007387 */ /* 0x000fe80000100a00 */
[----:B------:R-:W-:Y:S04]  /*66b0*/  STL.64 [R1+0x238], R122 ;  /* 0x0002387a01007387 */ /* 0x000fe80000100a00 */
[----:B------:R-:W-:Y:S01]  /*66c0*/  LDGSTS.E [R247+0x8], desc[UR34][R6.64], !P0 ;  /* 0x0000800006f77fae */ /* 0x000fe2000c121862 */
[----:B------:R-:W-:-:S03]  /*66d0*/  VIADD R248, R108, UR8 ;  /* 0x000000086cf87c36 */ /* 0x000fc60008000000 */
[----:B------:R-:W-:Y:S04]  /*66e0*/  LDGSTS.E [R247+0x4008], desc[UR34][R152.64], !P0 ;  /* 0x0400800098f77fae */ /* 0x000fe8000c121862 */
[----:B------:R-:W-:Y:S04]  /*66f0*/  LDGSTS.E [R247+0x8008], desc[UR34][R124.64], !P0 ;  /* 0x080080007cf77fae */ /* 0x000fe8000c121862 */
[----:B--2---:R-:W2:Y:S01]  /*6700*/  LDL.LU.64 R6, [R1+0x1560] ;  /* 0x0015600001067983 */ /* 0x004ea20000300a00 */
[----:B------:R-:W-:Y:S02]  /*6710*/  IMAD.SHL.U32 R2, R4, 0x20, RZ ;  /* 0x0000002004027824 */ /* 0x000fe400078e00ff */
[----:B-1----:R-:W-:Y:S01]  /*6720*/  VIADD R4, R112, 0xffffffda ;  /* 0xffffffda70047836 */ /* 0x002fe20000000000 */
[----:B------:R-:W-:Y:S01]  /*6730*/  LDGSTS.E [R247+0xc008], desc[UR34][R122.64], !P0 ;  /* 0x0c0080007af77fae */ /* 0x000fe2000c121862 */
[----:B------:R-:W-:-:S02]  /*6740*/  ISETP.GE.AND P0, PT, R109, R23, PT ;  /* 0x000000176d00720c */ /* 0x000fc40003f06270 */
[----:B------:R-:W-:Y:S01]  /*6750*/  LOP3.LUT R23, R108, 0x40, RZ, 0x3c, !PT ;  /* 0x000000406c177812 */ /* 0x000fe200078e3cff */
[----:B------:R-:W-:Y:S01]  /*6760*/  LDGSTS.E [R247+0xc], desc[UR34][R120.64], !P1 ;  /* 0x0000c00078f77fae */ /* 0x000fe2000c921862 */
[----:B------:R-:W-:Y:S01]  /*6770*/  SEL R252, RZ, 0x4, P0 ;  /* 0x00000004fffc7807 */ /* 0x000fe20000000000 */
[----:B------:R-:W1:Y:S01]  /*6780*/  LDC R109, c[0x0][0x230] ;  /* 0x00008c00ff6d7b82 */ /* 0x000e620000000800 */
[----:B------:R-:W-:Y:S01]  /*6790*/  ISETP.GE.U32.AND P0, PT, R22, 0x7fffffbc, PT ;  /* 0x7fffffbc1600780c */ /* 0x000fe20003f06070 */
[----:B------:R-:W-:Y:S04]  /*67a0*/  LDGSTS.E [R247+0x400c], desc[UR34][R118.64], !P1 ;  /* 0x0400c00076f77fae */ /* 0x000fe8000c921862 */
[----:B------:R-:W-:Y:S02]  /*67b0*/  LDGSTS.E [R247+0x800c], desc[UR34][R116.64], !P1 ;  /* 0x0800c00074f77fae */ /* 0x000fe4000c921862 */
[----:B------:R-:W4:Y:S02]  /*67c0*/  LDC R22, c[0x0][0x230] ;  /* 0x00008c00ff167b82 */ /* 0x000f240000000800 */
[----:B------:R-:W-:Y:S01]  /*67d0*/  LDGSTS.E [R247+0xc00c], desc[UR34][R114.64], !P1 ;  /* 0x0c00c00072f77fae */ /* 0x000fe2000c921862 */
[----:B------:R-:W-:Y:S01]  /*67e0*/  ISETP.GE.U32.AND P1, PT, R249, 0x7fffffbd, PT ;  /* 0x7fffffbdf900780c */ /* 0x000fe20003f26070 */
[----:B------:R-:W-:-:S02]  /*67f0*/  VIADD R249, R23, UR8 ;  /* 0x0000000817f97c36 */ /* 0x000fc40008000000 */
[----:B------:R-:W0:Y:S04]  /*6800*/  LDGDEPBAR ;  /* 0x00000000000079af */ /* 0x000e280000000000 */
[----:B------:R3:W-:Y:S01]  /*6810*/  STL.64 [R1+0x378], R118 ;  /* 0x0003787601007387 */ /* 0x0007e20000100a00 */
[C---:B------:R-:W-:Y:S01]  /*6820*/  IMAD.WIDE R102, R2.reuse, 0x4, R102 ;  /* 0x0000000402667825 */ /* 0x040fe200078e0266 */
[----:B------:R-:W1:Y:S02]  /*6830*/  LDC R108, c[0x0][0x230] ;  /* 0x00008c00ff6c7b82 */ /* 0x000e640000000800 */
[----:B------:R3:W-:Y:S04]  /*6840*/  STL.64 [R1+0x388], R116 ;  /* 0x0003887401007387 */ /* 0x0007e80000100a00 */
[----:B------:R4:W-:Y:S04]  /*6850*/  STL.64 [R1+0x390], R114 ;  /* 0x0003907201007387 */ /* 0x0009e80000100a00 */
[----:B--2---:R-:W-:Y:S04]  /*6860*/  LDGSTS.E [R248+0x40000], desc[UR34][R6.64], P2 ;  /* 0x4000000006f87fae */ /* 0x004fe80009121862 */
[----:B------:R-:W-:Y:S04]  /*6870*/  LDGSTS.E [R248+0x40400], desc[UR34][R14.64], P2 ;  /* 0x404000000ef87fae */ /* 0x000fe80009121862 */
        /* <DEDUP_REMOVED lines=27> */
[----:B------:R-:W2:Y:S04]  /*6a30*/  LDL.LU.64 R28, [R1+0x1558] ;  /* 0x00155800011c7983 */ /* 0x000ea80000300a00 */
[----:B------:R-:W2:Y:S04]  /*6a40*/  LDL.LU.64 R26, [R1+0x1550] ;  /* 0x00155000011a7983 */ /* 0x000ea80000300a00 */
[----:B------:R-:W2:Y:S04]  /*6a50*/  LDL.LU.64 R24, [R1+0x1548] ;  /* 0x0015480001187983 */ /* 0x000ea80000300a00 */
[----:B------:R-:W-:Y:S04]  /*6a60*/  LDGSTS.E [R248+0x47400], desc[UR34][R20.64], P2 ;  /* 0x4740000014f87fae */ /* 0x000fe80009121862 */
[----:B------:R-:W-:Y:S04]  /*6a70*/  LDGSTS.E [R248+0x47800], desc[UR34][R16.64], P2 ;  /* 0x4780000010f87fae */ /* 0x000fe80009121862 */
[----:B------:R-:W-:Y:S04]  /*6a80*/  LDGSTS.E [R248+0x47c00], desc[UR34][R18.64], P2 ;  /* 0x47c0000012f87fae */ /* 0x000fe80009121862 */
[----:B------:R-:W2:Y:S04]  /*6a90*/  LDL.LU.64 R20, [R1+0x1540] ;  /* 0x0015400001147983 */ /* 0x000ea80000300a00 */
[----:B------:R-:W2:Y:S04]  /*6aa0*/  LDL.LU.64 R16, [R1+0x1538] ;  /* 0x0015380001107983 */ /* 0x000ea80000300a00 */
[----:B------:R-:W2:Y:S04]  /*6ab0*/  LDL.LU.64 R18, [R1+0x1530] ;  /* 0x0015300001127983 */ /* 0x000ea80000300a00 */
[----:B---3--:R-:W3:Y:S04]  /*6ac0*/  LDL.64 R152, [R1+0x138] ;  /* 0x0001380001987983 */ /* 0x008ee80000100a00 */
[----:B------:R-:W3:Y:S04]  /*6ad0*/  LDL.64 R250, [R1+0x150] ;  /* 0x0001500001fa7983 */ /* 0x000ee80000100a00 */
[----:B------:R-:W3:Y:S04]  /*6ae0*/  LDL.64 R120, [R1+0x160] ;  /* 0x0001600001787983 */ /* 0x000ee80000100a00 */
[----:B------:R-:W3:Y:S04]  /*6af0*/  LDL.64 R118, [R1+0x178] ;  /* 0x0001780001767983 */ /* 0x000ee80000100a00 */
[----:B------:R-:W3:Y:S04]  /*6b00*/  LDL.64 R116, [R1+0x188] ;  /* 0x0001880001747983 */ /* 0x000ee80000100a00 */
[----:B----4-:R-:W4:Y:S04]  /*6b10*/  LDL.64 R114, [R1+0x1a0] ;  /* 0x0001a00001727983 */ /* 0x010f280000100a00 */
[----:B------:R-:W4:Y:S04]  /*6b20*/  LDL.64 R112, [R1+0x1b8] ;  /* 0x0001b80001707983 */ /* 0x000f280000100a00 */
[----:B------:R-:W4:Y:S04]  /*6b30*/  LDL.64 R154, [R1+0x1c8] ;  /* 0x0001c800019a7983 */ /* 0x000f280000100a00 */
[----:B------:R-:W4:Y:S04]  /*6b40*/  LDL.64 R110, [R1+0x1e0] ;  /* 0x0001e000016e7983 */ /* 0x000f280000100a00 */
        /* <DEDUP_REMOVED lines=23> */
[----:B---3--:R-:W-:Y:S04]  /*6cc0*/  LDGSTS.E [R249+0x45e00], desc[UR34][R152.64], P2 ;  /* 0x45e0000098f97fae */ /* 0x008fe80009121862 */
[----:B------:R-:W-:Y:S04]  /*6cd0*/  LDGSTS.E [R249+0x46200], desc[UR34][R250.64], P2 ;  /* 0x46200000faf97fae */ /* 0x000fe80009121862 */
[----:B------:R-:W-:Y:S04]  /*6ce0*/  LDGSTS.E [R249+0x46600], desc[UR34][R120.64], P2 ;  /* 0x4660000078f97fae */ /* 0x000fe80009121862 */
[----:B------:R-:W2:Y:S04]  /*6cf0*/  LDL.LU.64 R152, [R1+0x120] ;  /* 0x0001200001987983 */ /* 0x000ea80000300a00 */
[----:B------:R-:W-:Y:S04]  /*6d00*/  LDGSTS.E [R249+0x46a00], desc[UR34][R118.64], P2 ;  /* 0x46a0000076f97fae */ /* 0x000fe80009121862 */
[----:B------:R-:W-:Y:S04]  /*6d10*/  LDGSTS.E [R249+0x46e00], desc[UR34][R116.64], P2 ;  /* 0x46e0000074f97fae */ /* 0x000fe80009121862 */
[----:B------:R-:W3:Y:S04]  /*6d20*/  LDL.LU.64 R250, [R1+0x118] ;  /* 0x0001180001fa7983 */ /* 0x000ee80000300a00 */
[----:B----4-:R-:W-:Y:S04]  /*6d30*/  LDGSTS.E [R249+0x47200], desc[UR34][R114.64], P2 ;  /* 0x4720000072f97fae */ /* 0x010fe80009121862 */
[----:B------:R-:W-:Y:S04]  /*6d40*/  LDGSTS.E [R249+0x47600], desc[UR34][R112.64], P2 ;  /* 0x4760000070f97fae */ /* 0x000fe80009121862 */
[----:B------:R-:W-:Y:S04]  /*6d50*/  LDGSTS.E [R249+0x47a00], desc[UR34][R154.64], P2 ;  /* 0x47a000009af97fae */ /* 0x000fe80009121862 */
[----:B------:R-:W4:Y:S04]  /*6d60*/  LDL.LU.64 R114, [R1+0x110] ;  /* 0x0001100001727983 */ /* 0x000f280000300a00 */
[----:B------:R-:W-:Y:S04]  /*6d70*/  LDGSTS.E [R249+0x47e00], desc[UR34][R110.64], P2 ;  /* 0x47e000006ef97fae */ /* 0x000fe80009121862 */
[----:B------:R-:W4:Y:S01]  /*6d80*/  LDL.LU.64 R154, [R1+0x108] ;  /* 0x00010800019a7983 */ /* 0x000f220000300a00 */
[----:B------:R-:W-:Y:S01]  /*6d90*/  IMAD.WIDE R104, R2, 0x4, R104 ;  /* 0x0000000402687825 */ /* 0x000fe200078e0268 */
[----:B------:R-:W-:-:S02]  /*6da0*/  ISETP.GE.U32.AND P2, PT, R4, 0x7fffffbb, PT ;  /* 0x7fffffbb0400780c */ /* 0x000fc40003f46070 */
[----:B------:R-:W-:Y:S01]  /*6db0*/  STL.64 [R1+0x14c0], R248 ;  /* 0x0014c0f801007387 */ /* 0x000fe20000100a00 */
[----:B------:R-:W-:-:S03]  /*6dc0*/  IMAD.WIDE R106, R2, 0x4, R106 ;  /* 0x00000004026a7825 */ /* 0x000fc600078e026a */
[----:B------:R-:W4:Y:S01]  /*6dd0*/  LDL.LU.64 R124, [R1+0x100] ;  /* 0x00010000017c7983 */ /* 0x000f220000300a00 */
[----:B------:R-:W-:-:S03]  /*6de0*/  VIADD R4, R22, 0xffffffd9 ;  /* 0xffffffd916047836 */ /* 0x000fc60000000000 */
[----:B------:R-:W4:Y:S04]  /*6df0*/  LDL.LU.64 R116, [R1+0xf8] ;  /* 0x0000f80001747983 */ /* 0x000f280000300a00 */
[----:B------:R-:W4:Y:S04]  /*6e00*/  LDL.LU.64 R112, [R1+0xf0] ;  /* 0x0000f00001707983 */ /* 0x000f280000300a00 */
[----:B------:R-:W4:Y:S04]  /*6e10*/  LDL.LU.64 R110, [R1+0xe8] ;  /* 0x0000e800016e7983 */ /* 0x000f280000300a00 */
[----:B------:R-:W0:Y:S01]  /*6e20*/  LDGDEPBAR ;  /* 0x00000000000079af */ /* 0x000e220000000000 */
[----:B------:R-:W-:Y:S01]  /*6e30*/  BAR.SYNC.DEFER_BLOCKING 0x0 ;  /* 0x0000000000007b1d */ /* 0x000fe20000010000 */
[----:B------:R-:W-:-:S07]  /*6e40*/  IMAD.WIDE R22, R2, 0x4, R100 ;  /* 0x0000000402167825 */ /* 0x000fce00078e0264 */
[----:B------:R-:W4:Y:S01]  /*6e50*/  LDC R101, c[0x0][0x230] ;  /* 0x00008c00ff657b82 */ /* 0x000f220000000800 */
[----:B------:R-:W-:Y:S04]  /*6e60*/  STL.64 [R1+0x360], R102 ;  /* 0x0003606601007387 */ /* 0x000fe80000100a00 */
[----:B------:R-:W-:Y:S03]  /*6e70*/  STL.64 [R1+0x380], R104 ;  /* 0x0003806801007387 */ /* 0x000fe60000100a00 */
[----:B------:R-:W4:Y:S01]  /*6e80*/  LDC R100, c[0x0][0x230] ;  /* 0x00008c00ff647b82 */ /* 0x000f220000000800 */
[----:B------:R2:W-:Y:S04]  /*6e90*/  STL.64 [R1+0x370], R106 ;  /* 0x0003706a01007387 */ /* 0x0005e80000100a00 */
[----:B------:R-:W-:Y:S01]  /*6ea0*/  @!PT LDS RZ, [RZ] ;  /* 0x00000000fffff984 */ /* 0x000fe20000000800 */
[----:B------:R-:W-:Y:S01]  /*6eb0*/  @!PT LDS RZ, [RZ] ;  /* 0x00000000fffff984 */ /* 0x000fe20000000800 */
[----:B------:R-:W-:Y:S01]  /*6ec0*/  @!PT LDS RZ, [RZ] ;  /* 0x00000000fffff984 */ /* 0x000fe20000000800 */
[----:B------:R-:W-:Y:S04]  /*6ed0*/  LDGSTS.E [R0+0x10000], desc[UR34][R102.64], !P4 ;  /* 0x1000000066007fae */ /* 0x000fe8000e121862 */
[----:B------:R-:W-:Y:S04]  /*6ee0*/  LDGSTS.E [R0+0x14000], desc[UR34][R104.64], !P4 ;  /* 0x1400000068007fae */ /* 0x000fe8000e121862 */
[----:B------:R2:W-:Y:S04]  /*6ef0*/  LDGSTS.E [R0+0x18000], desc[UR34][R106.64], !P4 ;  /* 0x180000006a007fae */ /* 0x0005e8000e121862 */
[----:B------:R4:W-:Y:S04]  /*6f00*/  STL.64 [R1+0x358], R22 ;  /* 0x0003581601007387 */ /* 0x0009e80000100a00 */
[----:B------:R-:W4:Y:S04]  /*6f10*/  LDL.LU.64 R122, [R1+0xe0] ;  /* 0x0000e000017a7983 */ /* 0x000f280000300a00 */
[----:B------:R4:W-:Y:S04]  /*6f20*/  LDGSTS.E [R0+0x1c000], desc[UR34][R22.64], !P4 ;  /* 0x1c00000016007fae */ /* 0x0009e8000e121862 */
[----:B------:R-:W4:Y:S01]  /*6f30*/  LDL.LU.64 R120, [R1+0xd8] ;  /* 0x0000d80001787983 */ /* 0x000f220000300a00 */
[----:B------:R-:W-:Y:S01]  /*6f40*/  ISETP.GE.U32.AND P4, PT, R4, 0x7fffffba, PT ;  /* 0x7fffffba0400780c */ /* 0x000fe20003f86070 */
[----:B-1----:R-:W-:-:S02]  /*6f50*/  VIADD R4, R109, 0xffffffd8 ;  /* 0xffffffd86d047836 */ /* 0x002fc40000000000 */
[----:B--2---:R-:W-:-:S05]  /*6f60*/  IMAD.WIDE R106, R2, 0x4, R152 ;  /* 0x00000004026a7825 */ /* 0x004fca00078e0298 */
[----:B------:R1:W-:Y:S04]  /*6f70*/  STL.64 [R1+0x350], R106 ;  /* 0x0003506a01007387 */ /* 0x0003e80000100a00 */
[----:B------:R-:W2:Y:S01]  /*6f80*/  LDL.LU.64 R118, [R1+0xd0] ;  /* 0x0000d00001767983 */ /* 0x000ea20000300a00 */
[----:B---3--:R-:W-:-:S03]  /*6f90*/  IMAD.WIDE R104, R2, 0x4, R250 ;  /* 0x0000000402687825 */ /* 0x008fc600078e02fa */
[----:B------:R1:W-:Y:S04]  /*6fa0*/  LDGSTS.E [R0+0x10004], desc[UR34][R106.64], !P5 ;  /* 0x100040006a007fae */ /* 0x0003e8000e921862 */
[----:B------:R3:W-:Y:S04]  /*6fb0*/  STL.64 [R1+0x348], R104 ;  /* 0x0003486801007387 */ /* 0x0007e80000100a00 */
[----:B------:R-:W2:Y:S04]  /*6fc0*/  LDL.LU.64 R250, [R1+0xc8] ;  /* 0x0000c80001fa7983 */ /* 0x000ea80000300a00 */
[----:B------:R3:W-:Y:S01]  /*6fd0*/  LDGSTS.E [R0+0x14004], desc[UR34][R104.64], !P5 ;  /* 0x1400400068007fae */ /* 0x0007e2000e921862 */
[----:B----4-:R-:W-:-:S04]  /*6fe0*/  IMAD.WIDE R102, R2, 0x4, R114 ;  /* 0x0000000402667825 */ /* 0x010fc800078e0272 */
[C---:B------:R-:W-:Y:S01]  /*6ff0*/  IMAD.WIDE R22, R2.reuse, 0x4, R154 ;  /* 0x0000000402167825 */ /* 0x040fe200078e029a */
[----:B------:R4:W-:Y:S04]  /*7000*/  STL.64 [R1+0x340], R102 ;  /* 0x0003406601007387 */ /* 0x0009e80000100a00 */
[----:B------:R4:W-:Y:S04]  /*7010*/  STL.64 [R1+0x338], R22 ;  /* 0x0003381601007387 */ /* 0x0009e80000100a00 */
[----:B------:R-:W2:Y:S01]  /*7020*/  LDL.LU.64 R114, [R1+0xc0] ;  /* 0x0000c00001727983 */ /* 0x000ea20000300a00 */
[----:B-1----:R-:W-:-:S03]  /*7030*/  IMAD.WIDE R106, R2, 0x4, R124 ;  /* 0x00000004026a7825 */ /* 0x002fc600078e027c */
[----:B------:R-:W2:Y:S01]  /*7040*/  LDL.LU.64 R152, [R1+0xb8] ;  /* 0x0000b80001987983 */ /* 0x000ea20000300a00 */
[----:B---3--:R-:W-:-:S03]  /*7050*/  IMAD.WIDE R104, R2, 0x4, R116 ;  /* 0x0000000402687825 */ /* 0x008fc600078e0274 */
[----:B------:R4:W-:Y:S04]  /*7060*/  LDGSTS.E [R0+0x18004], desc[UR34][R102.64], !P5 ;  /* 0x1800400066007fae */ /* 0x0009e8000e921862 */
[----:B------:R-:W3:Y:S04]  /*7070*/  LDL.LU.64 R154, [R1+0xb0] ;  /* 0x0000b000019a7983 */ /* 0x000ee80000300a00 */
[----:B------:R1:W-:Y:S01]  /*7080*/  LDGSTS.E [R0+0x1c004], desc[UR34][R22.64], !P5 ;  /* 0x1c00400016007fae */ /* 0x0003e2000e921862 */
[----:B----4-:R-:W-:-:S03]  /*7090*/  IMAD.WIDE R102, R2, 0x4, R112 ;  /* 0x0000000402667825 */ /* 0x010fc600078e0270 */
[----:B------:R4:W-:Y:S01]  /*70a0*/  STL.64 [R1+0x330], R106 ;  /* 0x0003306a01007387 */ /* 0x0009e20000100a00 */
[----:B------:R-:W-:-:S03]  /*70b0*/  ISETP.GE.U32.AND P5, PT, R4, 0x7fffffb9, PT ;  /* 0x7fffffb90400780c */ /* 0x000fc60003fa6070 */
[----:B------:R-:W-:Y:S01]  /*70c0*/  STL.64 [R1+0x328], R104 ;  /* 0x0003286801007387 */ /* 0x000fe20000100a00 */
[----:B-1----:R-:W-:-:S03]  /*70d0*/  IMAD.WIDE R22, R2, 0x4, R110 ;  /* 0x0000000402167825 */ /* 0x002fc600078e026e */
[----:B------:R1:W-:Y:S01]  /*70e0*/  STL.64 [R1+0x320], R102 ;  /* 0x0003206601007387 */ /* 0x0003e20000100a00 */
[----:B------:R-:W-:-:S03]  /*70f0*/  VIADD R4, R108, 0xffffffd7 ;  /* 0xffffffd76c047836 */ /* 0x000fc60000000000 */
[----:B------:R-:W3:Y:S04]  /*7100*/  LDL.LU.64 R116, [R1+0xa8] ;  /* 0x0000a80001747983 */ /* 0x000ee80000300a00 */
[----:B------:R2:W-:Y:S04]  /*7110*/  STL.64 [R1+0x318], R22 ;  /* 0x0003181601007387 */ /* 0x0005e80000100a00 */
[----:B------:R-:W3:Y:S04]  /*7120*/  LDL.LU.64 R108, [R1+0xa0] ;  /* 0x0000a000016c7983 */ /* 0x000ee80000300a00 */
[----:B------:R4:W-:Y:S04]  /*7130*/  LDGSTS.E [R0+0x10008], desc[UR34][R106.64], !P6 ;  /* 0x100080006a007fae */ /* 0x0009e8000f121862 */
[----:B------:R-:W-:Y:S04]  /*7140*/  LDGSTS.E [R0+0x14008], desc[UR34][R104.64], !P6 ;  /* 0x1400800068007fae */ /* 0x000fe8000f121862 */
[----:B------:R1:W-:Y:S04]  /*7150*/  LDGSTS.E [R0+0x18008], desc[UR34][R102.64], !P6 ;  /* 0x1800800066007fae */ /* 0x0003e8000f121862 */
[----:B------:R-:W3:Y:S01]  /*7160*/  LDL.LU.64 R112, [R1+0x98] ;  /* 0x0000980001707983 */ /* 0x000ee20000300a00 */
[----:B----4-:R-:W-:-:S03]  /*7170*/  IMAD.WIDE R106, R2, 0x4, R122 ;  /* 0x00000004026a7825 */ /* 0x010fc600078e027a */
[----:B------:R4:W-:Y:S04]  /*7180*/  LDGSTS.E [R0+0x1c008], desc[UR34][R22.64], !P6 ;  /* 0x1c00800016007fae */ /* 0x0009e8000f121862 */
[----:B------:R-:W3:Y:S01]  /*7190*/  LDL.LU.64 R110, [R1+0x90] ;  /* 0x00009000016e7983 */ /* 0x000ee20000300a00 */
[----:B-1----:R-:W1:Y:S01]  /*71a0*/  LDC R102, c[0x0][0x230] ;  /* 0x00008c00ff667b82 */ /* 0x002e620000000800 */
[C---:B------:R-:W-:Y:S02]  /*71b0*/  IMAD.WIDE R104, R2.reuse, 0x4, R120 ;  /* 0x0000000402687825 */ /* 0x040fe400078e0278 */
[----:B------:R4:W-:Y:S04]  /*71c0*/  STL.64 [R1+0x310], R106 ;  /* 0x0003106a01007387 */ /* 0x0009e80000100a00 */
[----:B------:R3:W-:Y:S04]  /*71d0*/  STL.64 [R1+0x308], R104 ;  /* 0x0003086801007387 */ /* 0x0007e80000100a00 */
[----:B------:R1:W-:Y:S04]  /*71e0*/  LDGSTS.E [R0+0x1000c], desc[UR34][R106.64], !P1 ;  /* 0x1000c0006a007fae */ /* 0x0003e8000c921862 */
[----:B------:R3:W-:Y:S01]  /*71f0*/  LDGSTS.E [R0+0x1400c], desc[UR34][R104.64], !P1 ;  /* 0x1400c00068007fae */ /* 0x0007e2000c921862 */
[----:B--2---:R-:W-:-:S05]  /*7200*/  IMAD.WIDE R248, R2, 0x4, R118 ;  /* 0x0000000402f87825 */ /* 0x004fca00078e0276 */
[----:B------:R-:W-:Y:S01]  /*7210*/  LDGSTS.E [R0+0x1800c], desc[UR34][R248.64], !P1 ;  /* 0x1800c000f8007fae */ /* 0x000fe2000c921862 */
[----:B----4-:R-:W-:-:S03]  /*7220*/  IMAD.WIDE R22, R2, 0x4, R250 ;  /* 0x0000000402167825 */ /* 0x010fc600078e02fa */
[----:B------:R-:W2:Y:S04]  /*7230*/  LDL.LU.64 R250, [R1+0x88] ;  /* 0x0000880001fa7983 */ /* 0x000ea80000300a00 */
[----:B------:R4:W-:Y:S04]  /*7240*/  STL.64 [R1+0x2f8], R22 ;  /* 0x0002f81601007387 */ /* 0x0009e80000100a00 */
[----:B------:R-:W2:Y:S04]  /*7250*/  LDL.LU.64 R124, [R1+0x80] ;  /* 0x00008000017c7983 */ /* 0x000ea80000300a00 */
[----:B------:R4:W-:Y:S01]  /*7260*/  LDGSTS.E [R0+0x1c00c], desc[UR34][R22.64], !P1 ;  /* 0x1c00c00016007fae */ /* 0x0009e2000c921862 */
[----:B------:R-:W-:-:S04]  /*7270*/  IMAD.WIDE R114, R2, 0x4, R114 ;  /* 0x0000000402727825 */ /* 0x000fc800078e0272 */
[C---:B-1----:R-:W-:Y:S01]  /*7280*/  IMAD.WIDE R106, R2.reuse, 0x4, R152 ;  /* 0x00000004026a7825 */ /* 0x042fe200078e0298 */
[----:B------:R-:W-:Y:S04]  /*7290*/  STL.64 [R1+0x2f0], R114 ;  /* 0x0002f07201007387 */ /* 0x000fe80000100a00 */
[----:B------:R-:W2:Y:S01]  /*72a0*/  LDL.LU.64 R122, [R1+0x78] ;  /* 0x00007800017a7983 */ /* 0x000ea20000300a00 */
[----:B---3--:R-:W-:-:S03]  /*72b0*/  IMAD.WIDE R104, R2, 0x4, R154 ;  /* 0x0000000402687825 */ /* 0x008fc600078e029a */
[----:B------:R1:W-:Y:S04]  /*72c0*/  STL.64 [R1+0x2e8], R106 ;  /* 0x0002e86a01007387 */ /* 0x0003e80000100a00 */
[----:B------:R-:W3:Y:S04]  /*72d0*/  LDL.LU.64 R120, [R1+0x70] ;  /* 0x0000700001787983 */ /* 0x000ee80000300a00 */
[----:B------:R1:W-:Y:S04]  /*72e0*/  STL.64 [R1+0x2e0], R104 ;  /* 0x0002e06801007387 */ /* 0x0003e80000100a00 */
[----:B------:R-:W3:Y:S04]  /*72f0*/  LDL.LU.64 R154, [R1+0x68] ;  /* 0x00006800019a7983 */ /* 0x000ee80000300a00 */
[----:B------:R-:W-:Y:S01]  /*7300*/  LDGSTS.E [R3+0x10000], desc[UR34][R114.64], !P0 ;  /* 0x1000000072037fae */ /* 0x000fe2000c121862 */
[----:B----4-:R-:W-:-:S03]  /*7310*/  IMAD.WIDE R22, R2, 0x4, R116 ;  /* 0x0000000402167825 */ /* 0x010fc600078e0274 */
[----:B------:R1:W-:Y:S04]  /*7320*/  LDGSTS.E [R3+0x14000], desc[UR34][R106.64], !P0 ;  /* 0x140000006a037fae */ /* 0x0003e8000c121862 */
[----:B------:R2:W-:Y:S01]  /*7330*/  STL.64 [R1+0x2d8], R22 ;  /* 0x0002d81601007387 */ /* 0x0005e20000100a00 */
[----:B------:R-:W-:-:S03]  /*7340*/  IMAD.WIDE R108, R2, 0x4, R108 ;  /* 0x00000004026c7825 */ /* 0x000fc600078e026c */
[----:B------:R-:W4:Y:S04]  /*7350*/  LDL.LU.64 R152, [R1+0x60] ;  /* 0x0000600001987983 */ /* 0x000f280000300a00 */
[----:B------:R-:W-:Y:S04]  /*7360*/  STL.64 [R1+0x2d0], R108 ;  /* 0x0002d06c01007387 */ /* 0x000fe80000100a00 */
[----:B------:R-:W4:Y:S04]  /*7370*/  LDL.LU.64 R118, [R1+0x58] ;  /* 0x0000580001767983 */ /* 0x000f280000300a00 */
[----:B------:R1:W-:Y:S02]  /*7380*/  LDGSTS.E [R3+0x18000], desc[UR34][R104.64], !P0 ;  /* 0x1800000068037fae */ /* 0x0003e4000c121862 */
[----:B-1----:R-:W-:-:S02]  /*7390*/  IMAD.WIDE R106, R2, 0x4, R112 ;  /* 0x00000004026a7825 */ /* 0x002fc400078e0270 */
[----:B------:R2:W-:Y:S04]  /*73a0*/  LDGSTS.E [R3+0x1c000], desc[UR34][R22.64], !P0 ;  /* 0x1c00000016037fae */ /* 0x0005e8000c121862 */
[----:B------:R-:W-:Y:S01]  /*73b0*/  STL.64 [R1+0x2c8], R106 ;  /* 0x0002c86a01007387 */ /* 0x000fe20000100a00 */
[----:B------:R-:W-:-:S03]  /*73c0*/  IMAD.WIDE R104, R2, 0x4, R110 ;  /* 0x0000000402687825 */ /* 0x000fc600078e026e */
[----:B------:R-:W4:Y:S04]  /*73d0*/  LDL.LU.64 R116, [R1+0x50] ;  /* 0x0000500001747983 */ /* 0x000f280000300a00 */
[----:B------:R-:W-:Y:S04]  /*73e0*/  LDGSTS.E [R3+0x10004], desc[UR34][R108.64], !P2 ;  /* 0x100040006c037fae */ /* 0x000fe8000d121862 */
[----:B------:R-:W-:Y:S04]  /*73f0*/  STL.64 [R1+0x2c0], R104 ;  /* 0x0002c06801007387 */ /* 0x000fe80000100a00 */
[----:B------:R-:W-:Y:S04]  /*7400*/  LDGSTS.E [R3+0x14004], desc[UR34][R106.64], !P2 ;  /* 0x140040006a037fae */ /* 0x000fe8000d121862 */
[----:B------:R-:W4:Y:S04]  /*7410*/  LDL.LU.64 R114, [R1+0x48] ;  /* 0x0000480001727983 */ /* 0x000f280000300a00 */
[----:B------:R-:W-:Y:S01]  /*7420*/  LDGSTS.E [R3+0x18004], desc[UR34][R104.64], !P2 ;  /* 0x1800400068037fae */ /* 0x000fe2000d121862 */
[----:B--2---:R-:W-:-:S05]  /*7430*/  IMAD.WIDE R22, R2, 0x4, R250 ;  /* 0x0000000402167825 */ /* 0x004fca00078e02fa */
[----:B------:R1:W-:Y:S04]  /*7440*/  STL.64 [R1+0x2b8], R22 ;  /* 0x0002b81601007387 */ /* 0x0003e80000100a00 */
[----:B------:R1:W-:Y:S04]  /*7450*/  LDGSTS.E [R3+0x1c004], desc[UR34][R22.64], !P2 ;  /* 0x1c00400016037fae */ /* 0x0003e8000d121862 */
[----:B------:R-:W2:Y:S04]  /*7460*/  LDL.LU.64 R112, [R1+0x40] ;  /* 0x0000400001707983 */ /* 0x000ea80000300a00 */
[----:B------:R-:W2:Y:S01]  /*7470*/  LDL.LU.64 R110, [R1+0x38] ;  /* 0x00003800016e7983 */ /* 0x000ea20000300a00 */
[----:B-1----:R-:W-:-:S03]  /*7480*/  IMAD.WIDE R22, R2, 0x4, R124 ;  /* 0x0000000402167825 */ /* 0x002fc600078e027c */
[----:B------:R-:W2:Y:S04]  /*7490*/  LDL.LU.64 R108, [R1+0x30] ;  /* 0x00003000016c7983 */ /* 0x000ea80000300a00 */
[----:B------:R-:W2:Y:S01]  /*74a0*/  LDL.LU.64 R250, [R1+0x28] ;  /* 0x0000280001fa7983 */ /* 0x000ea20000300a00 */
[----:B------:R-:W-:-:S03]  /*74b0*/  IMAD.WIDE R124, R2, 0x4, R122 ;  /* 0x00000004027c7825 */ /* 0x000fc600078e027a */
[----:B------:R1:W-:Y:S04]  /*74c0*/  STL.64 [R1+0x2b0], R22 ;  /* 0x0002b01601007387 */ /* 0x0003e80000100a00 */
[----:B------:R2:W-:Y:S01]  /*74d0*/  LDGSTS.E [R3+0x10008], desc[UR34][R22.64], !P4 ;  /* 0x1000800016037fae */ /* 0x0005e2000e121862 */
[----:B---3--:R-:W-:-:S03]  /*74e0*/  IMAD.WIDE R122, R2, 0x4, R120 ;  /* 0x00000004027a7825 */ /* 0x008fc600078e0278 */
[----:B------:R3:W-:Y:S04]  /*74f0*/  STL.64 [R1+0x2a8], R124 ;  /* 0x0002a87c01007387 */ /* 0x0007e80000100a00 */
[----:B------:R3:W-:Y:S01]  /*7500*/  STL.64 [R1+0x2a0], R122 ;  /* 0x0002a07a01007387 */ /* 0x0007e20000100a00 */
[----:B------:R-:W-:-:S03]  /*7510*/  IMAD.WIDE R120, R2, 0x4, R154 ;  /* 0x0000000402787825 */ /* 0x000fc600078e029a */
[----:B------:R-:W-:Y:S04]  /*7520*/  LDGSTS.E [R3+0x14008], desc[UR34][R124.64], !P4 ;  /* 0x140080007c037fae */ /* 0x000fe8000e121862 */
[----:B------:R-:W2:Y:S04]  /*7530*/  LDL.LU.64 R154, [R1+0x20] ;  /* 0x00002000019a7983 */ /* 0x000ea80000300a00 */
[----:B------:R3:W-:Y:S04]  /*7540*/  STL.64 [R1+0x298], R120 ;  /* 0x0002987801007387 */ /* 0x0007e80000100a00 */
[----:B------:R-:W2:Y:S04]  /*7550*/  LDL.LU.64 R106, [R1+0x18] ;  /* 0x00001800016a7983 */ /* 0x000ea80000300a00 */
[----:B------:R-:W2:Y:S01]  /*7560*/  LDL.LU.64 R104, [R1+0x10] ;  /* 0x0000100001687983 */ /* 0x000ea20000300a00 */
[----:B----4-:R-:W-:-:S03]  /*7570*/  IMAD.WIDE R152, R2, 0x4, R152 ;  /* 0x0000000402987825 */ /* 0x010fc600078e0298 */
[----:B-1----:R-:W4:Y:S01]  /*7580*/  LDL.LU.64 R22, [R1+0x8] ;  /* 0x0000080001167983 */ /* 0x002f220000300a00 */
[----:B------:R-:W-:-:S03]  /*7590*/  IMAD.WIDE R118, R2, 0x4, R118 ;  /* 0x0000000402767825 */ /* 0x000fc600078e0276 */
[----:B---3--:R-:W3:Y:S04]  /*75a0*/  LDL.LU.64 R124, [R1+0x1528] ;  /* 0x00152800017c7983 */ /* 0x008ee80000300a00 */
[----:B------:R-:W-:Y:S04]  /*75b0*/  LDGSTS.E [R3+0x18008], desc[UR34][R122.64], !P4 ;  /* 0x180080007a037fae */ /* 0x000fe8000e121862 */
[----:B------:R-:W-:Y:S04]  /*75c0*/  LDGSTS.E [R3+0x1c008], desc[UR34][R120.64], !P4 ;  /* 0x1c00800078037fae */ /* 0x000fe8000e121862 */
[----:B------:R-:W-:Y:S04]  /*75d0*/  LDGSTS.E [R3+0x1000c], desc[UR34][R152.64], !P5 ;  /* 0x1000c00098037fae */ /* 0x000fe8000e921862 */
[----:B------:R-:W3:Y:S04]  /*75e0*/  LDL.LU.64 R122, [R1+0x1520] ;  /* 0x00152000017a7983 */ /* 0x000ee80000300a00 */
[----:B------:R-:W3:Y:S04]  /*75f0*/  LDL.LU.64 R120, [R1+0x1518] ;  /* 0x0015180001787983 */ /* 0x000ee80000300a00 */
[----:B------:R1:W-:Y:S04]  /*7600*/  STL.64 [R1+0x290], R152 ;  /* 0x0002909801007387 */ /* 0x0003e80000100a00 */
[----:B------:R1:W-:Y:S01]  /*7610*/  STL.64 [R1+0x288], R118 ;  /* 0x0002887601007387 */ /* 0x0003e20000100a00 */
[----:B------:R-:W-:Y:S01]  /*7620*/  ISETP.GE.U32.AND P6, PT, R4, 0x7fffffb8, PT ;  /* 0x7fffffb80400780c */ /* 0x000fe20003fc6070 */
[----:B------:R-:W-:-:S02]  /*7630*/  IMAD.WIDE R116, R2, 0x4, R116 ;  /* 0x0000000402747825 */ /* 0x000fc400078e0274 */
[----:B------:R-:W-:Y:S04]  /*7640*/  LDGSTS.E [R3+0x1400c], desc[UR34][R118.64], !P5 ;  /* 0x1400c00076037fae */ /* 0x000fe8000e921862 */
[----:B-1----:R-:W4:Y:S01]  /*7650*/  LDL.LU.64 R152, [R1+0x1510] ;  /* 0x0015100001987983 */ /* 0x002f220000300a00 */
[----:B------:R-:W-:Y:S02]  /*7660*/  VIADD R4, R101, 0xffffffd6 ;  /* 0xffffffd665047836 */ /* 0x000fe40000000000 */
[----:B------:R-:W-:Y:S01]  /*7670*/  IMAD.WIDE R114, R2, 0x4, R114 ;  /* 0x0000000402727825 */ /* 0x000fe200078e0272 */
[----:B------:R1:W-:Y:S01]  /*7680*/  STL.64 [R1+0x280], R116 ;  /* 0x0002807401007387 */ /* 0x0003e20000100a00 */
[----:B------:R-:W4:Y:S01]  /*7690*/  LDC R101, c[0x0][0x230] ;  /* 0x00008c00ff657b82 */ /* 0x000f220000000800 */
[----:B------:R-:W-:-:S02]  /*76a0*/  ISETP.GE.U32.AND P1, PT, R4, 0x7fffffb7, PT ;  /* 0x7fffffb70400780c */ /* 0x000fc40003f26070 */
[----:B------:R-:W3:Y:S04]  /*76b0*/  LDL.LU.64 R118, [R1+0x1508] ;  /* 0x0015080001767983 */ /* 0x000ee80000300a00 */
[----:B------:R1:W-:Y:S04]  /*76c0*/  STL.64 [R1+0x278], R114 ;  /* 0x0002787201007387 */ /* 0x0003e80000100a00 */
[----:B------:R-:W-:Y:S04]  /*76d0*/  LDGSTS.E [R3+0x1800c], desc[UR34][R116.64], !P5 ;  /* 0x1800c00074037fae */ /* 0x000fe8000e921862 */
[----:B------:R-:W-:Y:S04]  /*76e0*/  LDGSTS.E [R3+0x1c00c], desc[UR34][R114.64], !P5 ;  /* 0x1c00c00072037fae */ /* 0x000fe8000e921862 */
[----:B-1----:R-:W3:Y:S04]  /*76f0*/  LDL.LU.64 R116, [R1+0x1500] ;  /* 0x0015000001747983 */ /* 0x002ee80000300a00 */
[----:B------:R-:W3:Y:S01]  /*7700*/  LDL.LU.64 R114, [R1+0x14f8] ;  /* 0x0014f80001727983 */ /* 0x000ee20000300a00 */
[----:B--2---:R-:W-:-:S04]  /*7710*/  IMAD.WIDE R112, R2, 0x4, R112 ;  /* 0x0000000402707825 */ /* 0x004fc800078e0270 */
[C---:B------:R-:W-:Y:S01]  /*7720*/  IMAD.WIDE R110, R2.reuse, 0x4, R110 ;  /* 0x00000004026e7825 */ /* 0x040fe200078e026e */
[----:B------:R1:W-:Y:S03]  /*7730*/  STL.64 [R1+0x270], R112 ;  /* 0x0002707001007387 */ /* 0x0003e60000100a00 */
[C---:B------:R-:W-:Y:S01]  /*7740*/  IMAD.WIDE R108, R2.reuse, 0x4, R108 ;  /* 0x00000004026c7825 */ /* 0x040fe200078e026c */
[----:B------:R2:W-:Y:S03]  /*7750*/  STL.64 [R1+0x268], R110 ;  /* 0x0002686e01007387 */ /* 0x0005e60000100a00 */
[----:B------:R-:W-:-:S04]  /*7760*/  IMAD.WIDE R250, R2, 0x4, R250 ;  /* 0x0000000402fa7825 */ /* 0x000fc800078e02fa */
[----:B------:R-:W-:-:S04]  /*7770*/  IMAD.WIDE R154, R2, 0x4, R154 ;  /* 0x00000004029a7825 */ /* 0x000fc800078e029a */
[----:B------:R-:W-:Y:S01]  /*7780*/  IMAD.WIDE R106, R2, 0x4, R106 ;  /* 0x00000004026a7825 */ /* 0x000fe200078e026a */
[----:B----4-:R-:W-:Y:S04]  /*7790*/  LDGSTS.E [R153+0x10000], desc[UR34][R112.64], !P6 ;  /* 0x1000000070997fae */ /* 0x010fe8000f121862 */
[----:B------:R-:W-:Y:S04]  /*77a0*/  LDGSTS.E [R153+0x14000], desc[UR34][R110.64], !P6 ;  /* 0x140000006e997fae */ /* 0x000fe8000f121862 */
[----:B------:R-:W-:Y:S04]  /*77b0*/  LDGSTS.E [R153+0x18000], desc[UR34][R108.64], !P6 ;  /* 0x180000006c997fae */ /* 0x000fe8000f121862 */
[----:B-1----:R-:W4:Y:S04]  /*77c0*/  LDL.LU.64 R112, [R1+0x14f0] ;  /* 0x0014f00001707983 */ /* 0x002f280000300a00 */
[----:B------:R1:W-:Y:S04]  /*77d0*/  STL.64 [R1+0x260], R108 ;  /* 0x0002606c01007387 */ /* 0x0003e80000100a00 */
[----:B--2---:R-:W2:Y:S04]  /*77e0*/  LDL.LU.64 R110, [R1+0x14e8] ;  /* 0x0014e800016e7983 */ /* 0x004ea80000300a00 */
[----:B------:R3:W-:Y:S04]  /*77f0*/  STL.64 [R1+0x258], R250 ;  /* 0x000258fa01007387 */ /* 0x0007e80000100a00 */
[----:B-1----:R-:W4:Y:S04]  /*7800*/  LDL.LU.64 R108, [R1+0x14e0] ;  /* 0x0014e000016c7983 */ /* 0x002f280000300a00 */
[----:B------:R-:W-:Y:S04]  /*7810*/  LDGSTS.E [R153+0x1c000], desc[UR34][R250.64], !P6 ;  /* 0x1c000000fa997fae */ /* 0x000fe8000f121862 */
[----:B------:R-:W-:Y:S01]  /*7820*/  LDGSTS.E [R153+0x10004], desc[UR34][R154.64], !P1 ;  /* 0x100040009a997fae */ /* 0x000fe2000c921862 */
[----:B------:R-:W-:-:S02]  /*7830*/  VIADD R4, R100, 0xffffffd5 ;  /* 0xffffffd564047836 */ /* 0x000fc40000000000 */
[----:B------:R-:W1:Y:S01]  /*7840*/  LDC R100, c[0x0][0x230] ;  /* 0x00008c00ff647b82 */ /* 0x000e620000000800 */
[----:B------:R-:W-:Y:S01]  /*7850*/  IMAD.WIDE R104, R2, 0x4, R104 ;  /* 0x0000000402687825 */ /* 0x000fe200078e0268 */
[----:B------:R-:W-:Y:S04]  /*7860*/  LDGSTS.E [R153+0x14004], desc[UR34][R106.64], !P1 ;  /* 0x140040006a997fae */ /* 0x000fe8000c921862 */
[----:B---3--:R-:W3:Y:S04]  /*7870*/  LDL.LU.64 R250, [R1+0x14d8] ;  /* 0x0014d80001fa7983 */ /* 0x008ee80000300a00 */
[----:B------:R1:W-:Y:S04]  /*7880*/  STL.64 [R1+0x250], R154 ;  /* 0x0002509a01007387 */ /* 0x0003e80000100a00 */
[----:B------:R-:W-:Y:S01]  /*7890*/  STL.64 [R1+0x248], R106 ;  /* 0x0002486a01007387 */ /* 0x000fe20000100a00 */
[----:B------:R-:W-:Y:S01]  /*78a0*/  ISETP.GE.U32.AND P0, PT, R4, 0x7fffffb6, PT ;  /* 0x7fffffb60400780c */ /* 0x000fe20003f06070 */
[----:B------:R-:W-:-:S02]  /*78b0*/  IMAD.WIDE R22, R2, 0x4, R22 ;  /* 0x0000000402167825 */ /* 0x000fc400078e0216 */
[----:B------:R-:W-:Y:S04]  /*78c0*/  LDGSTS.E [R153+0x18004], desc[UR34][R104.64], !P1 ;  /* 0x1800400068997fae */ /* 0x000fe8000c921862 */
[----:B-1----:R-:W3:Y:S01]  /*78d0*/  LDL.LU.64 R154, [R1+0x14d0] ;  /* 0x0014d000019a7983 */ /* 0x002ee20000300a00 */
[----:B------:R-:W-:Y:S02]  /*78e0*/  VIADD R4, R102, 0xffffffd4 ;  /* 0xffffffd466047836 */ /* 0x000fe40000000000 */
[----:B------:R-:W1:Y:S01]  /*78f0*/  LDC R102, c[0x0][0x230] ;  /* 0x00008c00ff667b82 */ /* 0x000e620000000800 */
[----:B------:R2:W-:Y:S02]  /*7900*/  LDGSTS.E [R153+0x1c004], desc[UR34][R22.64], !P1 ;  /* 0x1c00400016997fae */ /* 0x0005e4000c921862 */
[----:B------:R-:W-:Y:S01]  /*7910*/  ISETP.GE.U32.AND P2, PT, R4, 0x7fffffb5, PT ;  /* 0x7fffffb50400780c */ /* 0x000fe20003f46070 */
[----:B------:R-:W-:-:S04]  /*7920*/  VIADD R4, R101, 0xffffffd3 ;  /* 0xffffffd365047836 */ /* 0x000fc80000000000 */
[----:B------:R-:W1:Y:S01]  /*7930*/  LDC R101, c[0x0][0x230] ;  /* 0x00008c00ff657b82 */ /* 0x000e620000000800 */
[----:B------:R-:W-:Y:S01]  /*7940*/  ISETP.GE.U32.AND P4, PT, R4, 0x7fffffb4, PT ;  /* 0x7fffffb40400780c */ /* 0x000fe20003f86070 */
[----:B------:R-:W-:-:S06]  /*7950*/  VIADD R4, R100, 0xffffffd2 ;  /* 0xffffffd264047836 */ /* 0x000fcc0000000000 */
[----:B------:R-:W1:Y:S01]  /*7960*/  LDC R100, c[0x0][0x230] ;  /* 0x00008c00ff647b82 */ /* 0x000e620000000800 */
[----:B------:R-:W-:Y:S01]  /*7970*/  ISETP.GE.U32.AND P5, PT, R4, 0x7fffffb3, PT ;  /* 0x7fffffb30400780c */ /* 0x000fe20003fa6070 */
[----:B-1----:R-:W-:-:S06]  /*7980*/  VIADD R4, R102, 0xffffffd1 ;  /* 0xffffffd166047836 */ /* 0x002fcc0000000000 */
[----:B------:R-:W1:Y:S01]  /*7990*/  LDC R102, c[0x0][0x230] ;  /* 0x00008c00ff667b82 */ /* 0x000e620000000800 */
[----:B------:R-:W-:Y:S01]  /*79a0*/  ISETP.GE.U32.AND P6, PT, R4, 0x7fffffb2, PT ;  /* 0x7fffffb20400780c */ /* 0x000fe20003fc6070 */
[----:B------:R-:W-:-:S06]  /*79b0*/  VIADD R4, R101, 0xffffffd0 ;  /* 0xffffffd065047836 */ /* 0x000fcc0000000000 */
[----:B------:R-:W1:Y:S01]  /*79c0*/  LDC R101, c[0x0][0x230] ;  /* 0x00008c00ff657b82 */ /* 0x000e620000000800 */
[----:B------:R-:W-:Y:S01]  /*79d0*/  STL.64 [R1+0x240], R104 ;  /* 0x0002406801007387 */ /* 0x000fe20000100a00 */
[----:B------:R-:W-:-:S03]  /*79e0*/  ISETP.GE.U32.AND P1, PT, R4, 0x7fffffb1, PT ;  /* 0x7fffffb10400780c */ /* 0x000fc60003f26070 */
[----:B------:R2:W-:Y:S01]  /*79f0*/  STL.64 [R1+0x120], R22 ;  /* 0x0001201601007387 */ /* 0x0005e20000100a00 */
[----:B------:R-:W-:Y:S02]  /*7a00*/  VIADD R4, R100, 0xffffffcf ;  /* 0xffffffcf64047836 */ /* 0x000fe40000000000 */
[----:B------:R-:W1:Y:S01]  /*7a10*/  LDC R100, c[0x0][0x230] ;  /* 0x00008c00ff647b82 */ /* 0x000e620000000800 */
[----:B--2---:R-:W-:-:S04]  /*7a20*/  IMAD.WIDE R22, R2, 0x4, R110 ;  /* 0x0000000402167825 */ /* 0x004fc800078e026e */
[----:B----4-:R-:W-:-:S04]  /*7a30*/  IMAD.WIDE R104, R2, 0x4, R108 ;  /* 0x0000000402687825 */ /* 0x010fc800078e026c */
[----:B------:R-:W-:-:S04]  /*7a40*/  IMAD.WIDE R108, R2, 0x4, R112 ;  /* 0x00000004026c7825 */ /* 0x000fc800078e0270 */
[----:B---3--:R-:W-:-:S04]  /*7a50*/  IMAD.WIDE R106, R2, 0x4, R250 ;  /* 0x00000004026a7825 */ /* 0x008fc800078e02fa */
[----:B------:R-:W-:-:S05]  /*7a60*/  IMAD.WIDE R154, R2, 0x4, R154 ;  /* 0x00000004029a7825 */ /* 0x000fca00078e029a */
[----:B------:R-:W-:Y:S04]  /*7a70*/  LDGSTS.E [R153+0x10008], desc[UR34][R154.64], !P0 ;  /* 0x100080009a997fae */ /* 0x000fe8000c121862 */
[----:B------:R2:W-:Y:S04]  /*7a80*/  LDGSTS.E [R153+0x14008], desc[UR34][R106.64], !P0 ;  /* 0x140080006a997fae */ /* 0x0005e8000c121862 */
[----:B------:R3:W-:Y:S04]  /*7a90*/  LDGSTS.E [R153+0x18008], desc[UR34][R104.64], !P0 ;  /* 0x1800800068997fae */ /* 0x0007e8000c121862 */
[----:B------:R4:W-:Y:S01]  /*7aa0*/  LDGSTS.E [R153+0x1c008], desc[UR34][R22.64], !P0 ;  /* 0x1c00800016997fae */ /* 0x0009e2000c121862 */
[----:B------:R-:W-:Y:S01]  /*7ab0*/  ISETP.GE.U32.AND P0, PT, R4, 0x7fffffb0, PT ;  /* 0x7fffffb00400780c */ /* 0x000fe20003f06070 */
[----:B-1----:R-:W-:-:S02]  /*7ac0*/  VIADD R4, R102, 0xffffffce ;  /* 0xffffffce66047836 */ /* 0x002fc40000000000 */
[----:B------:R-:W1:Y:S01]  /*7ad0*/  LDC R102, c[0x0][0x230] ;  /* 0x00008c00ff667b82 */ /* 0x000e620000000800 */
[----:B------:R-:W-:Y:S04]  /*7ae0*/  STL.64 [R1+0x118], R154 ;  /* 0x0001189a01007387 */ /* 0x000fe80000100a00 */
[----:B------:R2:W-:Y:S04]  /*7af0*/  STL.64 [R1+0x110], R106 ;  /* 0x0001106a01007387 */ /* 0x0005e80000100a00 */
[----:B------:R3:W-:Y:S04]  /*7b00*/  STL.64 [R1+0x108], R104 ;  /* 0x0001086801007387 */ /* 0x0007e80000100a00 */
[----:B------:R4:W-:Y:S01]  /*7b10*/  STL.64 [R1+0x100], R22 ;  /* 0x0001001601007387 */ /* 0x0009e20000100a00 */
[----:B--2---:R-:W-:-:S03]  /*7b20*/  IMAD.WIDE R106, R2, 0x4, R114 ;  /* 0x00000004026a7825 */ /* 0x004fc600078e0272 */
[----:B------:R2:W-:Y:S01]  /*7b30*/  STL.64 [R1+0xf8], R108 ;  /* 0x0000f86c01007387 */ /* 0x0005e20000100a00 */
[----:B---3--:R-:W-:-:S03]  /*7b40*/  IMAD.WIDE R104, R2, 0x4, R116 ;  /* 0x0000000402687825 */ /* 0x008fc600078e0274 */
[----:B------:R2:W-:Y:S01]  /*7b50*/  LDGSTS.E [R153+0x1000c], desc[UR34][R108.64], !P2 ;  /* 0x1000c0006c997fae */ /* 0x0005e2000d121862 */
[----:B----4-:R-:W-:-:S03]  /*7b60*/  IMAD.WIDE R22, R2, 0x4, R118 ;  /* 0x0000000402167825 */ /* 0x010fc600078e0276 */
[----:B------:R3:W-:Y:S04]  /*7b70*/  STL.64 [R1+0xf0], R106 ;  /* 0x0000f06a01007387 */ /* 0x0007e80000100a00 */
[----:B------:R3:W-:Y:S01]  /*7b80*/  LDGSTS.E [R153+0x1400c], desc[UR34][R106.64], !P2 ;  /* 0x1400c0006a997fae */ /* 0x0007e2000d121862 */
[----:B--2---:R-:W-:-:S03]  /*7b90*/  IMAD.WIDE R108, R2, 0x4, R120 ;  /* 0x00000004026c7825 */ /* 0x004fc600078e0278 */
[----:B------:R2:W-:Y:S04]  /*7ba0*/  STL.64 [R1+0xe8], R104 ;  /* 0x0000e86801007387 */ /* 0x0005e80000100a00 */
[----:B------:R2:W-:Y:S01]  /*7bb0*/  LDGSTS.E [R153+0x1800c], desc[UR34][R104.64], !P2 ;  /* 0x1800c00068997fae */ /* 0x0005e2000d121862 */
[----:B---3--:R-:W-:-:S03]  /*7bc0*/  IMAD.WIDE R106, R2, 0x4, R122 ;  /* 0x00000004026a7825 */ /* 0x008fc600078e027a */
[----:B------:R3:W-:Y:S04]  /*7bd0*/  STL.64 [R1+0xe0], R22 ;  /* 0x0000e01601007387 */ /* 0x0007e80000100a00 */
[----:B------:R3:W-:Y:S01]  /*7be0*/  LDGSTS.E [R153+0x1c00c], desc[UR34][R22.64], !P2 ;  /* 0x1c00c00016997fae */ /* 0x0007e2000d121862 */
[----:B------:R-:W-:Y:S01]  /*7bf0*/  ISETP.GE.U32.AND P2, PT, R4, 0x7fffffaf, PT ;  /* 0x7fffffaf0400780c */ /* 0x000fe20003f46070 */
[----:B------:R-:W-:Y:S02]  /*7c00*/  VIADD R4, R101, 0xffffffcd ;  /* 0xffffffcd65047836 */ /* 0x000fe40000000000 */
[C---:B--2---:R-:W-:Y:S01]  /*7c10*/  IMAD.WIDE R104, R2.reuse, 0x4, R124 ;  /* 0x0000000402687825 */ /* 0x044fe200078e027c */
[----:B------:R-:W-:Y:S01]  /*7c20*/  STL.64 [R1+0x14b0], R152 ;  /* 0x0014b09801007387 */ /* 0x000fe20000100a00 */
[----:B------:R-:W2:Y:S03]  /*7c30*/  LDC R101, c[0x0][0x230] ;  /* 0x00008c00ff657b82 */ /* 0x000ea60000000800 */
[----:B------:R4:W-:Y:S01]  /*7c40*/  STL.64 [R1+0xd8], R108 ;  /* 0x0000d86c01007387 */ /* 0x0009e20000100a00 */
[----:B---3--:R-:W-:-:S03]  /*7c50*/  IMAD.WIDE R22, R2, 0x4, R126 ;  /* 0x0000000402167825 */ /* 0x008fc600078e027e */
[----:B------:R4:W-:Y:S04]  /*7c60*/  LDGSTS.E [R157+0x10000], desc[UR34][R108.64], !P4 ;  /* 0x100000006c9d7fae */ /* 0x0009e8000e121862 */
[----:B------:R3:W-:Y:S04]  /*7c70*/  STL.64 [R1+0xd0], R106 ;  /* 0x0000d06a01007387 */ /* 0x0007e80000100a00 */
[----:B------:R3:W-:Y:S01]  /*7c80*/  LDGSTS.E [R157+0x14000], desc[UR34][R106.64], !P4 ;  /* 0x140000006a9d7fae */ /* 0x0007e2000e121862 */
[----:B----4-:R-:W-:-:S03]  /*7c90*/  IMAD.WIDE R108, R2, 0x4, R128 ;  /* 0x00000004026c7825 */ /* 0x010fc600078e0280 */
[----:B------:R4:W-:Y:S04]  /*7ca0*/  STL.64 [R1+0xc8], R104 ;  /* 0x0000c86801007387 */ /* 0x0009e80000100a00 */
[----:B------:R4:W-:Y:S01]  /*7cb0*/  LDGSTS.E [R157+0x18000], desc[UR34][R104.64], !P4 ;  /* 0x18000000689d7fae */ /* 0x0009e2000e121862 */
[----:B---3--:R-:W-:-:S03]  /*7cc0*/  IMAD.WIDE R106, R2, 0x4, R130 ;  /* 0x00000004026a7825 */ /* 0x008fc600078e0282 */
[----:B------:R3:W-:Y:S04]  /*7cd0*/  STL.64 [R1+0xc0], R22 ;  /* 0x0000c01601007387 */ /* 0x0007e80000100a00 */
[----:B------:R3:W-:Y:S01]  /*7ce0*/  LDGSTS.E [R157+0x1c000], desc[UR34][R22.64], !P4 ;  /* 0x1c000000169d7fae */ /* 0x0007e2000e121862 */
[----:B------:R-:W-:Y:S01]  /*7cf0*/  ISETP.GE.U32.AND P4, PT, R4, 0x7fffffae, PT ;  /* 0x7fffffae0400780c */ /* 0x000fe20003f86070 */
[----:B------:R-:W-:Y:S02]  /*7d00*/  VIADD R4, R100, 0xffffffcc ;  /* 0xffffffcc64047836 */ /* 0x000fe40000000000 */
[C---:B----4-:R-:W-:Y:S01]  /*7d10*/  IMAD.WIDE R104, R2.reuse, 0x4, R132 ;  /* 0x0000000402687825 */ /* 0x050fe200078e0284 */
[----:B------:R4:W-:Y:S01]  /*7d20*/  LDGSTS.E [R157+0x10004], desc[UR34][R108.64], !P5 ;  /* 0x100040006c9d7fae */ /* 0x0009e2000e921862 */
[----:B------:R-:W2:Y:S03]  /*7d30*/  LDC R100, c[0x0][0x230] ;  /* 0x00008c00ff647b82 */ /* 0x000ea60000000800 */
[----:B------:R4:W-:Y:S01]  /*7d40*/  LDGSTS.E [R157+0x14004], desc[UR34][R106.64], !P5 ;  /* 0x140040006a9d7fae */ /* 0x0009e2000e921862 */
[----:B---3--:R-:W-:-:S03]  /*7d50*/  IMAD.WIDE R22, R2, 0x4, R134 ;  /* 0x0000000402167825 */ /* 0x008fc600078e0286 */
[----:B------:R3:W-:Y:S01]  /*7d60*/  LDGSTS.E [R157+0x18004], desc[UR34][R104.64], !P5 ;  /* 0x18004000689d7fae */ /* 0x0007e2000e921862 */
[----:B------:R-:W2:Y:S03]  /*7d70*/  LDC R134, c[0x0][0x230] ;  /* 0x00008c00ff867b82 */ /* 0x000ea60000000800 */
[----:B------:R3:W-:Y:S01]  /*7d80*/  LDGSTS.E [R157+0x1c004], desc[UR34][R22.64], !P5 ;  /* 0x1c004000169d7fae */ /* 0x0007e2000e921862 */
[----:B------:R-:W-:Y:S01]  /*7d90*/  ISETP.GE.U32.AND P5, PT, R4, 0x7fffffad, PT ;  /* 0x7fffffad0400780c */ /* 0x000fe20003fa6070 */
[----:B-1----:R-:W-:Y:S02]  /*7da0*/  VIADD R4, R102, 0xffffffcb ;  /* 0xffffffcb66047836 */ /* 0x002fe40000000000 */
[----:B------:R4:W-:Y:S01]  /*7db0*/  STL.64 [R1+0xb8], R108 ;  /* 0x0000b86c01007387 */ /* 0x0009e20000100a00 */
[----:B------:R-:W1:Y:S03]  /*7dc0*/  LDC R102, c[0x0][0x230] ;  /* 0x00008c00ff667b82 */ /* 0x000e660000000800 */
[----:B------:R3:W-:Y:S04]  /*7dd0*/  STL.64 [R1+0xb0], R106 ;  /* 0x0000b06a01007387 */ /* 0x0007e80000100a00 */
[----:B------:R3:W-:Y:S01]  /*7de0*/  STL.64 [R1+0xa8], R104 ;  /* 0x0000a86801007387 */ /* 0x0007e20000100a00 */
[----:B----4-:R-:W-:-:S03]  /*7df0*/  IMAD.WIDE R108, R2, 0x4, R136 ;  /* 0x00000004026c7825 */ /* 0x010fc600078e0288 */
[----:B------:R4:W-:Y:S01]  /*7e00*/  STL.64 [R1+0xa0], R22 ;  /* 0x0000a01601007387 */ /* 0x0009e20000100a00 */
[----:B---3--:R-:W-:-:S03]  /*7e10*/  IMAD.WIDE R106, R2, 0x4, R138 ;  /* 0x00000004026a7825 */ /* 0x008fc600078e028a */
[----:B------:R3:W-:Y:S01]  /*7e20*/  STL.64 [R1+0x98], R108 ;  /* 0x0000986c01007387 */ /* 0x0007e20000100a00 */
[----:B------:R-:W-:-:S03]  /*7e30*/  IMAD.WIDE R104, R2, 0x4, R140 ;  /* 0x0000000402687825 */ /* 0x000fc600078e028c */
[----:B------:R3:W-:Y:S01]  /*7e40*/  LDGSTS.E [R157+0x10008], desc[UR34][R108.64], !P6 ;  /* 0x100080006c9d7fae */ /* 0x0007e2000f121862 */
[----:B----4-:R-:W-:-:S03]  /*7e50*/  IMAD.WIDE R22, R2, 0x4, R142 ;  /* 0x0000000402167825 */ /* 0x010fc600078e028e */
[----:B------:R4:W-:Y:S04]  /*7e60*/  STL.64 [R1+0x90], R106 ;  /* 0x0000906a01007387 */ /* 0x0009e80000100a00 */
[----:B------:R4:W-:Y:S01]  /*7e70*/  LDGSTS.E [R157+0x14008], desc[UR34][R106.64], !P6 ;  /* 0x140080006a9d7fae */ /* 0x0009e2000f121862 */
[----:B---3--:R-:W-:-:S03]  /*7e80*/  IMAD.WIDE R108, R2, 0x4, R144 ;  /* 0x00000004026c7825 */ /* 0x008fc600078e0290 */
[----:B------:R3:W-:Y:S04]  /*7e90*/  STL.64 [R1+0x88], R104 ;  /* 0x0000886801007387 */ /* 0x0007e80000100a00 */
[----:B------:R3:W-:Y:S01]  /*7ea0*/  LDGSTS.E [R157+0x18008], desc[UR34][R104.64], !P6 ;  /* 0x18008000689d7fae */ /* 0x0007e2000f121862 */
[----:B----4-:R-:W-:-:S03]  /*7eb0*/  IMAD.WIDE R106, R2, 0x4, R146 ;  /* 0x00000004026a7825 */ /* 0x010fc600078e0292 */
[----:B------:R4:W-:Y:S04]  /*7ec0*/  STL.64 [R1+0x80], R22 ;  /* 0x0000801601007387 */ /* 0x0009e80000100a00 */
[----:B------:R4:W-:Y:S01]  /*7ed0*/  LDGSTS.E [R157+0x1c008], desc[UR34][R22.64], !P6 ;  /* 0x1c008000169d7fae */ /* 0x0009e2000f121862 */
[----:B---3--:R-:W-:-:S03]  /*7ee0*/  IMAD.WIDE R104, R2, 0x4, R148 ;  /* 0x0000000402687825 */ /* 0x008fc600078e0294 */
[----:B------:R3:W-:Y:S01]  /*7ef0*/  STL.64 [R1+0x78], R108 ;  /* 0x0000786c01007387 */ /* 0x0007e20000100a00 */
[----:B------:R-:W-:-:S03]  /*7f00*/  ISETP.GE.U32.AND P6, PT, R4, 0x7fffffac, PT ;  /* 0x7fffffac0400780c */ /* 0x000fc60003fc6070 */
[----:B------:R3:W-:Y:S01]  /*7f10*/  LDGSTS.E [R157+0x1000c], desc[UR34][R108.64], !P1 ;  /* 0x1000c0006c9d7fae */ /* 0x0007e2000c921862 */
[----:B--2---:R-:W-:Y:S02]  /*7f20*/  VIADD R4, R101, 0xffffffca ;  /* 0xffffffca65047836 */ /* 0x004fe40000000000 */
[C---:B------:R-:W-:Y:S01]  /*7f30*/  IMAD.WIDE R154, R2.reuse, 0x4, R174 ;  /* 0x00000004029a7825 */ /* 0x040fe200078e02ae */
[----:B------:R2:W-:Y:S01]  /*7f40*/  STL.64 [R1+0x70], R106 ;  /* 0x0000706a01007387 */ /* 0x0005e20000100a00 */
[----:B------:R-:W1:Y:S02]  /*7f50*/  LDC R101, c[0x0][0x230] ;  /* 0x00008c00ff657b82 */ /* 0x000e640000000800 */
[C---:B----4-:R-:W-:Y:S01]  /*7f60*/  IMAD.WIDE R22, R2.reuse, 0x4, R150 ;  /* 0x0000000402167825 */ /* 0x050fe200078e0296 */
[----:B------:R2:W-:Y:S03]  /*7f70*/  LDGSTS.E [R157+0x1400c], desc[UR34][R106.64], !P1 ;  /* 0x1400c0006a9d7fae */ /* 0x0005e6000c921862 */
[C---:B---3--:R-:W-:Y:S01]  /*7f80*/  IMAD.WIDE R108, R2.reuse, 0x4, R158 ;  /* 0x00000004026c7825 */ /* 0x048fe200078e029e */
[----:B------:R3:W-:Y:S04]  /*7f90*/  STL.64 [R1+0x68], R104 ;  /* 0x0000686801007387 */ /* 0x0007e80000100a00 */
[----:B------:R4:W-:Y:S01]  /*7fa0*/  STL.64 [R1+0x60], R22 ;  /* 0x0000601601007387 */ /* 0x0009e20000100a00 */
[----:B--2---:R-:W-:-:S03]  /*7fb0*/  IMAD.WIDE R106, R2, 0x4, R160 ;  /* 0x00000004026a7825 */ /* 0x004fc600078e02a0 */
[----:B------:R3:W-:Y:S04]  /*7fc0*/  LDGSTS.E [R157+0x1800c], desc[UR34][R104.64], !P1 ;  /* 0x1800c000689d7fae */ /* 0x0007e8000c921862 */
[----:B------:R4:W-:Y:S01]  /*7fd0*/  LDGSTS.E [R157+0x1c00c], desc[UR34][R22.64], !P1 ;  /* 0x1c00c000169d7fae */ /* 0x0009e2000c921862 */
[----:B------:R-:W-:-:S03]  /*7fe0*/  ISETP.GE.U32.AND P1, PT, R4, 0x7fffffab, PT ;  /* 0x7fffffab0400780c */ /* 0x000fc60003f26070 */
[----:B------:R-:W-:Y:S01]  /*7ff0*/  STL.64 [R1+0x14b8], R156 ;  /* 0x0014b89c01007387 */ /* 0x000fe20000100a00 */
[----:B------:R-:W-:Y:S02]  /*8000*/  VIADD R4, R100, 0xffffffc9 ;  /* 0xffffffc964047836 */ /* 0x000fe40000000000 */
[----:B------:R-:W2:Y:S01]  /*8010*/  LDC R100, c[0x0][0x230] ;  /* 0x00008c00ff647b82 */ /* 0x000ea20000000800 */
[C---:B---3--:R-:W-:Y:S01]  /*8020*/  IMAD.WIDE R104, R2.reuse, 0x4, R162 ;  /* 0x0000000402687825 */ /* 0x048fe200078e02a2 */
[----:B------:R3:W-:Y:S03]  /*8030*/  STL.64 [R1+0x58], R108 ;  /* 0x0000586c01007387 */ /* 0x0007e60000100a00 */
[C---:B----4-:R-:W-:Y:S01]  /*8040*/  IMAD.WIDE R22, R2.reuse, 0x4, R164 ;  /* 0x0000000402167825 */ /* 0x050fe200078e02a4 */
[----:B------:R3:W-:Y:S04]  /*8050*/  LDGSTS.E [R244+0x10000], desc[UR34][R108.64], !P0 ;  /* 0x100000006cf47fae */ /* 0x0007e8000c121862 */
        /* <DEDUP_REMOVED lines=8> */
[----:B------:R-:W-:Y:S01]  /*80e0*/  ISETP.GE.U32.AND P0, PT, R4, 0x7fffffaa, PT ;  /* 0x7fffffaa0400780c */ /* 0x000fe20003f06070 */
[----:B-1----:R-:W-:Y:S02]  /*80f0*/  VIADD R4, R102, 0xffffffc8 ;  /* 0xffffffc866047836 */ /* 0x002fe40000000000 */
[C---:B---3--:R-:W-:Y:S01]  /*8100*/  IMAD.WIDE R104, R2.reuse, 0x4, R170 ;  /* 0x0000000402687825 */ /* 0x048fe200078e02aa */
[----:B------:R-:W-:Y:S04]  /*8110*/  STL.64 [R1+0x38], R108 ;  /* 0x0000386c01007387 */ /* 0x000fe80000100a00 */
[----:B------:R-:W-:Y:S01]  /*8120*/  LDGSTS.E [R244+0x10004], desc[UR34][R108.64], !P2 ;  /* 0x100040006cf47fae */ /* 0x000fe2000d121862 */
[----:B------:R-:W-:-:S03]  /*8130*/  IMAD.WIDE R102, R2, 0x4, R178 ;  /* 0x0000000402667825 */ /* 0x000fc600078e02b2 */
[----:B------:R1:W-:Y:S01]  /*8140*/  STL.64 [R1+0x30], R106 ;  /* 0x0000306a01007387 */ /* 0x0003e20000100a00 */
[----:B----4-:R-:W-:-:S03]  /*8150*/  IMAD.WIDE R22, R2, 0x4, R172 ;  /* 0x0000000402167825 */ /* 0x010fc600078e02ac */
[----:B------:R1:W-:Y:S04]  /*8160*/  LDGSTS.E [R244+0x14004], desc[UR34][R106.64], !P2 ;  /* 0x140040006af47fae */ /* 0x0003e8000d121862 */
[----:B------:R3:W-:Y:S04]  /*8170*/  STL.64 [R1+0x28], R104 ;  /* 0x0000286801007387 */ /* 0x0007e80000100a00 */
[----:B------:R4:W-:Y:S01]  /*8180*/  STL.64 [R1+0x20], R22 ;  /* 0x0000201601007387 */ /* 0x0009e20000100a00 */
[----:B-1----:R-:W-:-:S03]  /*8190*/  IMAD.WIDE R106, R2, 0x4, R176 ;  /* 0x00000004026a7825 */ /* 0x002fc600078e02b0 */
[----:B------:R3:W-:Y:S04]  /*81a0*/  LDGSTS.E [R244+0x18004], desc[UR34][R104.64], !P2 ;  /* 0x1800400068f47fae */ /* 0x0007e8000d121862 */
[----:B------:R4:W-:Y:S04]  /*81b0*/  LDGSTS.E [R244+0x1c004], desc[UR34][R22.64], !P2 ;  /* 0x1c00400016f47fae */ /* 0x0009e8000d121862 */
[----:B------:R-:W-:Y:S04]  /*81c0*/  STL.64 [R1+0x10], R106 ;  /* 0x0000106a01007387 */ /* 0x000fe80000100a00 */
[----:B------:R1:W-:Y:S01]  /*81d0*/  LDGSTS.E [R244+0x10008], desc[UR34][R154.64], !P4 ;  /* 0x100080009af47fae */ /* 0x0003e2000e121862 */
[C---:B------:R-:W-:Y:S01]  /*81e0*/  IMAD.WIDE R250, R2.reuse, 0x4, R182 ;  /* 0x0000000402fa7825 */ /* 0x040fe200078e02b6 */
[----:B---3--:R-:W3:Y:S02]  /*81f0*/  LDC R104, c[0x0][0x230] ;  /* 0x00008c00ff687b82 */ /* 0x008ee40000000800 */
[----:B------:R-:W-:Y:S04]  /*8200*/  STL.64 [R1+0x8], R102 ;  /* 0x0000086601007387 */ /* 0x000fe80000100a00 */
[----:B------:R1:W-:Y:S01]  /*8210*/  STL.64 [R1+0x1480], R154 ;  /* 0x0014809a01007387 */ /* 0x0003e20000100a00 */
[C---:B------:R-:W-:Y:S01]  /*8220*/  IMAD.WIDE R184, R2.reuse, 0x4, R184 ;  /* 0x0000000402b87825 */ /* 0x040fe200078e02b8 */
[----:B------:R-:W3:Y:S02]  /*8230*/  LDC R105, c[0x0][0x230] ;  /* 0x00008c00ff697b82 */ /* 0x000ee40000000800 */
[----:B------:R-:W-:Y:S01]  /*8240*/  LDGSTS.E [R244+0x14008], desc[UR34][R106.64], !P4 ;  /* 0x140080006af47fae */ /* 0x000fe2000e121862 */
[----:B----4-:R-:W-:Y:S01]  /*8250*/  IMAD.WIDE R22, R2, 0x4, R180 ;  /* 0x0000000402167825 */ /* 0x010fe200078e02b4 */
[----:B------:R-:W-:-:S02]  /*8260*/  ISETP.GE.U32.AND P2, PT, R4, 0x7fffffa9, PT ;  /* 0x7fffffa90400780c */ /* 0x000fc40003f46070 */
[----:B------:R4:W-:Y:S01]  /*8270*/  LDGSTS.E [R244+0x18008], desc[UR34][R102.64], !P4 ;  /* 0x1800800066f47fae */ /* 0x0009e2000e121862 */
[----:B------:R-:W-:-:S03]  /*8280*/  IMAD.WIDE R186, R2, 0x4, R186 ;  /* 0x0000000402ba7825 */ /* 0x000fc600078e02ba */
[----:B------:R3:W-:Y:S01]  /*8290*/  LDGSTS.E [R244+0x1c008], desc[UR34][R22.64], !P4 ;  /* 0x1c00800016f47fae */ /* 0x0007e2000e121862 */
[C---:B------:R-:W-:Y:S01]  /*82a0*/  IMAD.WIDE R188, R2.reuse, 0x4, R188 ;  /* 0x0000000402bc7825 */ /* 0x040fe200078e02bc */
[----:B-1----:R-:W1:Y:S02]  /*82b0*/  LDC R154, c[0x0][0x230] ;  /* 0x00008c00ff9a7b82 */ /* 0x002e640000000800 */
[----:B------:R-:W3:Y:S04]  /*82c0*/  LDL.LU.64 R106, [R1+0x128] ;  /* 0x00012800016a7983 */ /* 0x000ee80000300a00 */
[----:B------:R-:W3:Y:S01]  /*82d0*/  LDL.LU.64 R122, [R1+0x148] ;  /* 0x00014800017a7983 */ /* 0x000ee20000300a00 */
[C---:B------:R-:W-:Y:S01]  /*82e0*/  IMAD.WIDE R190, R2.reuse, 0x4, R190 ;  /* 0x0000000402be7825 */ /* 0x040fe200078e02be */
[----:B----4-:R-:W4:Y:S02]  /*82f0*/  LDC R103, c[0x0][0x230] ;  /* 0x00008c00ff677b82 */ /* 0x010f240000000800 */
[----:B------:R-:W4:Y:S04]  /*8300*/  LDL.LU.64 R120, [R1+0x168] ;  /* 0x0001680001787983 */ /* 0x000f280000300a00 */
[----:B------:R-:W4:Y:S01]  /*8310*/  LDL.LU.64 R152, [R1+0x190] ;  /* 0x0001900001987983 */ /* 0x000f220000300a00 */
[----:B------:R-:W-:Y:S01]  /*8320*/  VIADD R4, R101, 0xffffffc7 ;  /* 0xffffffc765047836 */ /* 0x000fe20000000000 */
[----:B------:R-:W1:Y:S02]  /*8330*/  LDC R102, c[0x0][0x230] ;  /* 0x00008c00ff667b82 */ /* 0x000e640000000800 */
[----:B------:R-:W4:Y:S01]  /*8340*/  LDL.LU.64 R118, [R1+0x1b0] ;  /* 0x0001b00001767983 */ /* 0x000f220000300a00 */
[----:B------:R-:W-:-:S03]  /*8350*/  IMAD.WIDE R192, R2, 0x4, R192 ;  /* 0x0000000402c07825 */ /* 0x000fc600078e02c0 */
[----:B------:R1:W-:Y:S01]  /*8360*/  LDGSTS.E [R244+0x1000c], desc[UR34][R250.64], !P5 ;  /* 0x1000c000faf47fae */ /* 0x0003e2000e921862 */
[C---:B------:R-:W-:Y:S01]  /*8370*/  IMAD.WIDE R194, R2.reuse, 0x4, R194 ;  /* 0x0000000402c27825 */ /* 0x040fe200078e02c2 */
[----:B------:R-:W1:Y:S02]  /*8380*/  LDC R101, c[0x0][0x230] ;  /* 0x00008c00ff657b82 */ /* 0x000e640000000800 */
[----:B------:R-:W-:Y:S01]  /*8390*/  LDGSTS.E [R244+0x1400c], desc[UR34][R184.64], !P5 ;  /* 0x1400c000b8f47fae */ /* 0x000fe2000e921862 */
[----:B------:R-:W-:-:S03]  /*83a0*/  IMAD.WIDE R196, R2, 0x4, R196 ;  /* 0x0000000402c47825 */ /* 0x000fc600078e02c4 */
[----:B------:R-:W-:Y:S01]  /*83b0*/  LDGSTS.E [R244+0x1800c], desc[UR34][R186.64], !P5 ;  /* 0x1800c000baf47fae */ /* 0x000fe2000e921862 */
[----:B------:R-:W-:Y:S01]  /*83c0*/  IMAD.WIDE R198, R2, 0x4, R198 ;  /* 0x0000000402c67825 */ /* 0x000fe200078e02c6 */
[----:B------:R-:W-:Y:S02]  /*83d0*/  ISETP.GE.U32.AND P4, PT, R4, 0x7fffffa8, PT ;  /* 0x7fffffa80400780c */ /* 0x000fe40003f86070 */
[----:B------:R-:W-:Y:S01]  /*83e0*/  LDGSTS.E [R244+0x1c00c], desc[UR34][R188.64], !P5 ;  /* 0x1c00c000bcf47fae */ /* 0x000fe2000e921862 */
[----:B------:R-:W-:-:S03]  /*83f0*/  IMAD.WIDE R200, R2, 0x4, R200 ;  /* 0x0000000402c87825 */ /* 0x000fc600078e02c8 */
[----:B------:R-:W-:Y:S01]  /*8400*/  LDGSTS.E [R245+0x10000], desc[UR34][R190.64], !P6 ;  /* 0x10000000bef57fae */ /* 0x000fe2000f121862 */
[----:B------:R-:W-:-:S03]  /*8410*/  IMAD.WIDE R202, R2, 0x4, R202 ;  /* 0x0000000402ca7825 */ /* 0x000fc600078e02ca */
[----:B------:R-:W-:Y:S01]  /*8420*/  LDGSTS.E [R245+0x14000], desc[UR34][R192.64], !P6 ;  /* 0x14000000c0f57fae */ /* 0x000fe2000f121862 */
[----:B--2---:R-:W-:Y:S02]  /*8430*/  VIADD R4, R100, 0xffffffc6 ;  /* 0xffffffc664047836 */ /* 0x004fe40000000000 */
[C---:B------:R-:W-:Y:S01]  /*8440*/  IMAD.WIDE R204, R2.reuse, 0x4, R204 ;  /* 0x0000000402cc7825 */ /* 0x040fe200078e02cc */
[----:B------:R-:W-:Y:S01]  /*8450*/  LDGSTS.E [R245+0x18000], desc[UR34][R194.64], !P6 ;  /* 0x18000000c2f57fae */ /* 0x000fe2000f121862 */
[----:B------:R-:W2:Y:S02]  /*8460*/  LDC R100, c[0x0][0x230] ;  /* 0x00008c00ff647b82 */ /* 0x000ea40000000800 */
[C---:B------:R-:W-:Y:S01]  /*8470*/  IMAD.WIDE R206, R2.reuse, 0x4, R206 ;  /* 0x0000000402ce7825 */ /* 0x040fe200078e02ce */
[----:B------:R-:W-:Y:S03]  /*8480*/  LDGSTS.E [R245+0x1c000], desc[UR34][R196.64], !P6 ;  /* 0x1c000000c4f57fae */ /* 0x000fe6000f121862 */
[----:B------:R-:W-:Y:S01]  /*8490*/  IMAD.WIDE R208, R2, 0x4, R208 ;  /* 0x0000000402d07825 */ /* 0x000fe200078e02d0 */
[----:B------:R-:W-:Y:S01]  /*84a0*/  LDGSTS.E [R245+0x10004], desc[UR34][R198.64], !P1 ;  /* 0x10004000c6f57fae */ /* 0x000fe2000c921862 */
[----:B------:R-:W-:-:S02]  /*84b0*/  ISETP.GE.U32.AND P5, PT, R4, 0x7fffffa7, PT ;  /* 0x7fffffa70400780c */ /* 0x000fc40003fa6070 */
[C---:B------:R-:W-:Y:S01]  /*84c0*/  IMAD.WIDE R210, R2.reuse, 0x4, R210 ;  /* 0x0000000402d27825 */ /* 0x040fe200078e02d2 */
[----:B------:R-:W-:Y:S03]  /*84d0*/  LDGSTS.E [R245+0x14004], desc[UR34][R200.64], !P1 ;  /* 0x14004000c8f57fae */ /* 0x000fe6000c921862 */
[C---:B------:R-:W-:Y:S01]  /*84e0*/  IMAD.WIDE R212, R2.reuse, 0x4, R212 ;  /* 0x0000000402d47825 */ /* 0x040fe200078e02d4 */
[----:B------:R-:W-:Y:S03]  /*84f0*/  LDGSTS.E [R245+0x18004], desc[UR34][R202.64], !P1 ;  /* 0x18004000caf57fae */ /* 0x000fe6000c921862 */
[C---:B------:R-:W-:Y:S01]  /*8500*/  IMAD.WIDE R214, R2.reuse, 0x4, R214 ;  /* 0x0000000402d67825 */ /* 0x040fe200078e02d6 */
[----:B------:R-:W-:Y:S03]  /*8510*/  LDGSTS.E [R245+0x1c004], desc[UR34][R204.64], !P1 ;  /* 0x1c004000ccf57fae */ /* 0x000fe6000c921862 */
[C---:B------:R-:W-:Y:S01]  /*8520*/  IMAD.WIDE R216, R2.reuse, 0x4, R216 ;  /* 0x0000000402d87825 */ /* 0x040fe200078e02d8 */
[----:B------:R-:W-:Y:S03]  /*8530*/  LDGSTS.E [R245+0x10008], desc[UR34][R206.64], !P0 ;  /* 0x10008000cef57fae */ /* 0x000fe6000c121862 */
[C---:B------:R-:W-:Y:S01]  /*8540*/  IMAD.WIDE R218, R2.reuse, 0x4, R218 ;  /* 0x0000000402da7825 */ /* 0x040fe200078e02da */
[----:B------:R2:W-:Y:S03]  /*8550*/  LDGSTS.E [R245+0x14008], desc[UR34][R208.64], !P0 ;  /* 0x14008000d0f57fae */ /* 0x0005e6000c121862 */
[C---:B------:R-:W-:Y:S01]  /*8560*/  IMAD.WIDE R220, R2.reuse, 0x4, R220 ;  /* 0x0000000402dc7825 */ /* 0x040fe200078e02dc */
[----:B------:R3:W-:Y:S03]  /*8570*/  STL.64 [R1+0x1488], R22 ;  /* 0x0014881601007387 */ /* 0x0007e60000100a00 */
[C---:B------:R-:W-:Y:S01]  /*8580*/  IMAD.WIDE R222, R2.reuse, 0x4, R222 ;  /* 0x0000000402de7825 */ /* 0x040fe200078e02de */
[----:B------:R-:W-:Y:S03]  /*8590*/  LDGSTS.E [R245+0x18008], desc[UR34][R210.64], !P0 ;  /* 0x18008000d2f57fae */ /* 0x000fe6000c121862 */
[C---:B------:R-:W-:Y:S01]  /*85a0*/  IMAD.WIDE R226, R2.reuse, 0x4, R226 ;  /* 0x0000000402e27825 */ /* 0x040fe200078e02e2 */
[----:B------:R2:W-:Y:S04]  /*85b0*/  STL.64 [R1+0x1490], R250 ;  /* 0x001490fa01007387 */ /* 0x0005e80000100a00 */
[----:B------:R-:W-:Y:S01]  /*85c0*/  LDGSTS.E [R245+0x1c008], desc[UR34][R212.64], !P0 ;  /* 0x1c008000d4f57fae */ /* 0x000fe2000c121862 */
[C---:B------:R-:W-:Y:S01]  /*85d0*/  IMAD.WIDE R228, R2.reuse, 0x4, R228 ;  /* 0x0000000402e47825 */ /* 0x040fe200078e02e4 */
[----:B---3--:R-:W3:Y:S02]  /*85e0*/  LDC R23, c[0x0][0x230] ;  /* 0x00008c00ff177b82 */ /* 0x008ee40000000800 */
[----:B------:R-:W-:Y:S01]  /*85f0*/  STL.64 [R1+0x1498], R184 ;  /* 0x001498b801007387 */ /* 0x000fe20000100a00 */
[----:B------:R-:W-:-:S03]  /*8600*/  IMAD.WIDE R230, R2, 0x4, R230 ;  /* 0x0000000402e67825 */ /* 0x000fc600078e02e6 */
[----:B------:R-:W-:Y:S01]  /*8610*/  LDGSTS.E [R245+0x1000c], desc[UR34][R214.64], !P2 ;  /* 0x1000c000d6f57fae */ /* 0x000fe2000d121862 */
[----:B------:R-:W-:-:S03]  /*8620*/  IMAD.WIDE R224, R2, 0x4, R224 ;  /* 0x0000000402e07825 */ /* 0x000fc600078e02e0 */
[----:B------:R-:W-:Y:S01]  /*8630*/  STL.64 [R1+0x14a0], R186 ;  /* 0x0014a0ba01007387 */ /* 0x000fe20000100a00 */
[----:B------:R-:W-:-:S03]  /*8640*/  IMAD.WIDE R232, R2, 0x4, R232 ;  /* 0x0000000402e87825 */ /* 0x000fc600078e02e8 */
[----:B------:R-:W-:Y:S01]  /*8650*/  LDGSTS.E [R245+0x1400c], desc[UR34][R216.64], !P2 ;  /* 0x1400c000d8f57fae */ /* 0x000fe2000d121862 */
[----:B------:R-:W-:-:S03]  /*8660*/  IMAD.WIDE R234, R2, 0x4, R234 ;  /* 0x0000000402ea7825 */ /* 0x000fc600078e02ea */
[----:B------:R-:W-:Y:S04]  /*8670*/  STL.64 [R1+0x14a8], R188 ;  /* 0x0014a8bc01007387 */ /* 0x000fe80000100a00 */
[----:B------:R-:W-:Y:S01]  /*8680*/  LDGSTS.E [R245+0x1800c], desc[UR34][R218.64], !P2 ;  /* 0x1800c000daf57fae */ /* 0x000fe2000d121862 */
[----:B------:R-:W-:-:S03]  /*8690*/  IMAD.WIDE R236, R2, 0x4, R236 ;  /* 0x0000000402ec7825 */ /* 0x000fc600078e02ec */
[----:B------:R-:W-:Y:S04]  /*86a0*/  STL.64 [R1+0x1430], R190 ;  /* 0x001430be01007387 */ /* 0x000fe80000100a00 */
[----:B------:R-:W-:Y:S04]  /*86b0*/  LDGSTS.E [R245+0x1c00c], desc[UR34][R220.64], !P2 ;  /* 0x1c00c000dcf57fae */ /* 0x000fe8000d121862 */
        /* <DEDUP_REMOVED lines=14> */
[----:B------:R3:W-:Y:S04]  /*87a0*/  STL.64 [R1+0x1470], R206 ;  /* 0x001470ce01007387 */ /* 0x0007e80000100a00 */
[----:B------:R-:W-:Y:S01]  /*87b0*/  LDGSTS.E [R246+0x1c004], desc[UR34][R236.64], !P5 ;  /* 0x1c004000ecf67fae */ /* 0x000fe2000e921862 */
[----:B------:R-:W-:-:S03]  /*87c0*/  ISETP.GT.AND P5, PT, R5, 0x5f, PT ;  /* 0x0000005f0500780c */ /* 0x000fc60003fa4270 */
[----:B------:R3:W-:Y:S04]  /*87d0*/  STL.64 [R1+0x1478], R208 ;  /* 0x001478d001007387 */ /* 0x0007e80000100a00 */
[----:B------:R-:W3:Y:S04]  /*87e0*/  LDL.LU R5, [R1+0x14c8] ;  /* 0x0014c80001057983 */ /* 0x000ee80000300800 */
[----:B------:R-:W3:Y:S01]  /*87f0*/  LDL.LU.64 R138, [R1+0x1d0] ;  /* 0x0001d000018a7983 */ /* 0x000ee20000300a00 */
[----:B------:R-:W-:-:S03]  /*8800*/  IMAD.WIDE R126, R2, 0x4, R106 ;  /* 0x00000004027e7825 */ /* 0x000fc600078e026a */
[----:B------:R-:W3:Y:S04]  /*8810*/  LDL.LU.64 R106, [R1+0x1e8] ;  /* 0x0001e800016a7983 */ /* 0x000ee80000300a00 */
[----:B------:R-:W3:Y:S04]  /*8820*/  LDL.LU.64 R108, [R1+0x1f0] ;  /* 0x0001f000016c7983 */ /* 0x000ee80000300a00 */
[----:B------:R-:W3:Y:S01]  /*8830*/  LDL.LU.64 R110, [R1+0x1f8] ;  /* 0x0001f800016e7983 */ /* 0x000ee20000300a00 */
[----:B------:R-:W-:-:S03]  /*8840*/  IMAD.WIDE R124, R2, 0x4, R122 ;  /* 0x00000004027c7825 */ /* 0x000fc600078e027a */
[----:B------:R-:W3:Y:S04]  /*8850*/  LDL.LU.64 R136, [R1+0x200] ;  /* 0x0002000001887983 */ /* 0x000ee80000300a00 */
[----:B------:R-:W3:Y:S01]  /*8860*/  LDL.LU.64 R112, [R1+0x208] ;  /* 0x0002080001707983 */ /* 0x000ee20000300a00 */
[----:B----4-:R-:W-:-:S03]  /*8870*/  IMAD.WIDE R132, R2, 0x4, R118 ;  /* 0x0000000402847825 */ /* 0x010fc600078e0276 */
[----:B------:R-:W4:Y:S01]  /*8880*/  LDL.LU.64 R114, [R1+0x210] ;  /* 0x0002100001727983 */ /* 0x000f220000300a00 */
[----:B------:R-:W-:-:S03]  /*8890*/  IMAD.WIDE R128, R2, 0x4, R120 ;  /* 0x0000000402807825 */ /* 0x000fc600078e0278 */
[----:B------:R-:W4:Y:S01]  /*88a0*/  LDL.LU.64 R116, [R1+0x218] ;  /* 0x0002180001747983 */ /* 0x000f220000300a00 */
[----:B------:R-:W-:-:S03]  /*88b0*/  IMAD.WIDE R130, R2, 0x4, R152 ;  /* 0x0000000402827825 */ /* 0x000fc600078e0298 */
[----:B------:R-:W4:Y:S04]  /*88c0*/  LDL.LU.64 R122, [R1+0x220] ;  /* 0x00022000017a7983 */ /* 0x000f280000300a00 */
[----:B------:R-:W4:Y:S04]  /*88d0*/  LDL.LU.64 R118, [R1+0x228] ;  /* 0x0002280001767983 */ /* 0x000f280000300a00 */
[----:B------:R-:W4:Y:S04]  /*88e0*/  LDL.LU.64 R120, [R1+0x230] ;  /* 0x0002300001787983 */ /* 0x000f280000300a00 */
[----:B------:R-:W4:Y:S01]  /*88f0*/  LDL.LU.64 R152, [R1+0x238] ;  /* 0x0002380001987983 */ /* 0x000f220000300a00 */
[----:B------:R-:W-:-:S02]  /*8900*/  VIADD R4, R104, 0xffffffc5 ;  /* 0xffffffc568047836 */ /* 0x000fc40000000000 */
[----:B------:R-:W3:Y:S01]  /*8910*/  LDC R104, c[0x0][0x230] ;  /* 0x00008c00ff687b82 */ /* 0x000ee20000000800 */
[----:B------:R-:W-:Y:S01]  /*8920*/  IMAD.WIDE R238, R2, 0x4, R238 ;  /* 0x0000000402ee7825 */ /* 0x000fe200078e02ee */
[----:B------:R-:W4:Y:S01]  /*8930*/  LDL.LU.64 R150, [R1+0x130] ;  /* 0x0001300001967983 */ /* 0x000f220000300a00 */
[----:B------:R-:W-:Y:S02]  /*8940*/  ISETP.GE.U32.AND P6, PT, R4, 0x7fffffa6, PT ;  /* 0x7fffffa60400780c */ /* 0x000fe40003fc6070 */
[----:B------:R-:W-:-:S05]  /*8950*/  VIADD R4, R103, 0xffffffc4 ;  /* 0xffffffc467047836 */ /* 0x000fca0000000000 */
[----:B------:R-:W-:Y:S01]  /*8960*/  ISETP.GE.U32.AND P1, PT, R4, 0x7fffffa5, PT ;  /* 0x7fffffa50400780c */ /* 0x000fe20003f26070 */
[----:B-1----:R-:W-:Y:S02]  /*8970*/  VIADD R4, R102, 0xffffffc3 ;  /* 0xffffffc366047836 */ /* 0x002fe40000000000 */
[----:B------:R-:W1:Y:S03]  /*8980*/  LDC R102, c[0x0][0x230] ;  /* 0x00008c00ff667b82 */ /* 0x000e660000000800 */
[----:B------:R-:W-:Y:S01]  /*8990*/  ISETP.GE.U32.AND P0, PT, R4, 0x7fffffa4, PT ;  /* 0x7fffffa40400780c */ /* 0x000fe20003f06070 */
[----:B------:R-:W-:Y:S01]  /*89a0*/  VIADD R4, R101, 0xffffffc2 ;  /* 0xffffffc265047836 */ /* 0x000fe20000000000 */
[----:B------:R-:W-:Y:S04]  /*89b0*/  LDGSTS.E [R246+0x10008], desc[UR34][R238.64], !P6 ;  /* 0x10008000eef67fae */ /* 0x000fe8000f121862 */
[----:B------:R-:W-:Y:S01]  /*89c0*/  ISETP.GE.U32.AND P2, PT, R4, 0x7fffffa3, PT ;  /* 0x7fffffa30400780c */ /* 0x000fe20003f46070 */
[----:B--2---:R-:W-:-:S02]  /*89d0*/  VIADD R4, R100, 0xffffffc1 ;  /* 0xffffffc164047836 */ /* 0x004fc40000000000 */
[----:B------:R-:W2:Y:S01]  /*89e0*/  LDC R100, c[0x0][0x230] ;  /* 0x00008c00ff647b82 */ /* 0x000ea20000000800 */
[----:B------:R-:W-:Y:S02]  /*89f0*/  IMAD.WIDE R240, R2, 0x4, R240 ;  /* 0x0000000402f07825 */ /* 0x000fe400078e02f0 */
[----:B------:R-:W-:Y:S02]  /*8a00*/  ISETP.GE.U32.AND P4, PT, R4, 0x7fffffa2, PT ;  /* 0x7fffffa20400780c */ /* 0x000fe40003f86070 */
[----:B------:R-:W-:Y:S01]  /*8a10*/  IMAD.WIDE R242, R2, 0x4, R242 ;  /* 0x0000000402f27825 */ /* 0x000fe200078e02f2 */
[----:B------:R-:W-:Y:S01]  /*8a20*/  SEL R4, R252, RZ, P5 ;  /* 0x000000fffc047207 */ /* 0x000fe20002800000 */
[----:B------:R-:W-:Y:S01]  /*8a30*/  LDGSTS.E [R246+0x14008], desc[UR34][R240.64], !P6 ;  /* 0x14008000f0f67fae */ /* 0x000fe2000f121862 */
[----:B------:R-:W4:Y:S02]  /*8a40*/  LDC R252, c[0x0][0x230] ;  /* 0x00008c00fffc7b82 */ /* 0x000f240000000800 */
[----:B------:R-:W-:Y:S01]  /*8a50*/  ISETP.NE.U32.AND P5, PT, R4, RZ, PT ;  /* 0x000000ff0400720c */ /* 0x000fe20003fa5070 */
[----:B------:R-:W-:Y:S04]  /*8a60*/  LDGSTS.E [R246+0x18008], desc[UR34][R242.64], !P6 ;  /* 0x18008000f2f67fae */ /* 0x000fe8000f121862 */
[----:B------:R-:W-:Y:S04]  /*8a70*/  LDGSTS.E [R246+0x1c008], desc[UR34][R126.64], !P6 ;  /* 0x1c0080007ef67fae */ /* 0x000fe8000f121862 */
[----:B------:R-:W-:Y:S04]  /*8a80*/  LDGSTS.E [R246+0x1000c], desc[UR34][R124.64], !P1 ;  /* 0x1000c0007cf67fae */ /* 0x000fe8000c921862 */
[----:B------:R-:W-:Y:S01]  /*8a90*/  LDGSTS.E [R246+0x1400c], desc[UR34][R128.64], !P1 ;  /* 0x1400c00080f67fae */ /* 0x000fe2000c921862 */
[----:B--2---:R-:W-:-:S03]  /*8aa0*/  VIADD R4, R100, 0xffffffbf ;  /* 0xffffffbf64047836 */ /* 0x004fc60000000000 */
[----:B------:R-:W-:Y:S01]  /*8ab0*/  LDGSTS.E [R246+0x1800c], desc[UR34][R130.64], !P1 ;  /* 0x1800c00082f67fae */ /* 0x000fe2000c921862 */
[----:B------:R-:W-:-:S03]  /*8ac0*/  VIADD R105, R105, 0xffffffc0 ;  /* 0xffffffc069697836 */ /* 0x000fc60000000000 */
[----:B------:R-:W-:Y:S01]  /*8ad0*/  LDGSTS.E [R246+0x1c00c], desc[UR34][R132.64], !P1 ;  /* 0x1c00c00084f67fae */ /* 0x000fe2000c921862 */
[----:B------:R-:W-:Y:S01]  /*8ae0*/  ISETP.GE.U32.AND P1, PT, R4, 0x7fffffa0, PT ;  /* 0x7fffffa00400780c */ /* 0x000fe20003f26070 */
[----:B-1----:R-:W-:Y:S01]  /*8af0*/  VIADD R4, R102, 0xffffffbe ;  /* 0xffffffbe66047836 */ /* 0x002fe20000000000 */
[----:B------:R-:W-:Y:S01]  /*8b00*/  ISETP.GE.U32.AND P6, PT, R105, 0x7fffffa1, PT ;  /* 0x7fffffa16900780c */ /* 0x000fe20003fc6070 */
[----:B---3--:R-:W-:-:S05]  /*8b10*/  IMAD.WIDE R100, R2, 0x4, R138 ;  /* 0x0000000402647825 */ /* 0x008fca00078e028a */
[----:B------:R-:W-:Y:S01]  /*8b20*/  LDGSTS.E [R247+0x10000], desc[UR34][R100.64], !P0 ;  /* 0x1000000064f77fae */ /* 0x000fe2000c121862 */
[----:B------:R-:W-:-:S04]  /*8b30*/  IMAD.WIDE R106, R2, 0x4, R106 ;  /* 0x00000004026a7825 */ /* 0x000fc800078e026a */
[C---:B------:R-:W-:Y:S01]  /*8b40*/  IMAD.WIDE R108, R2.reuse, 0x4, R108 ;  /* 0x00000004026c7825 */ /* 0x040fe200078e026c */
[----:B------:R-:W-:Y:S03]  /*8b50*/  LDGSTS.E [R247+0x14000], desc[UR34][R106.64], !P0 ;  /* 0x140000006af77fae */ /* 0x000fe6000c121862 */
[C---:B------:R-:W-:Y:S01]  /*8b60*/  IMAD.WIDE R110, R2.reuse, 0x4, R110 ;  /* 0x00000004026e7825 */ /* 0x040fe200078e026e */
[----:B------:R-:W-:Y:S03]  /*8b70*/  LDGSTS.E [R247+0x18000], desc[UR34][R108.64], !P0 ;  /* 0x180000006cf77fae */ /* 0x000fe6000c121862 */
[----:B------:R-:W-:Y:S01]  /*8b80*/  IMAD.WIDE R102, R2, 0x4, R136 ;  /* 0x0000000402667825 */ /* 0x000fe200078e0288 */
[----:B------:R-:W-:Y:S01]  /*8b90*/  LDGSTS.E [R247+0x1c000], desc[UR34][R110.64], !P0 ;  /* 0x1c0000006ef77fae */ /* 0x000fe2000c121862 */
[----:B------:R-:W-:-:S03]  /*8ba0*/  ISETP.GE.U32.AND P0, PT, R4, 0x7fffff9f, PT ;  /* 0x7fffff9f0400780c */ /* 0x000fc60003f06070 */
[----:B------:R-:W2:Y:S01]  /*8bb0*/  LDL.LU.64 R136, [R1+0x138] ;  /* 0x0001380001887983 */ /* 0x000ea20000300a00 */
[----:B------:R-:W-:-:S03]  /*8bc0*/  VIADD R4, R104, 0xffffffbd ;  /* 0xffffffbd68047836 */ /* 0x000fc60000000000 */
[----:B------:R-:W3:Y:S04]  /*8bd0*/  LDL.LU.64 R138, [R1+0x140] ;  /* 0x00014000018a7983 */ /* 0x000ee80000300a00 */
[----:B------:R-:W2:Y:S04]  /*8be0*/  LDL.LU.64 R140, [R1+0x150] ;  /* 0x00015000018c7983 */ /* 0x000ea80000300a00 */
[----:B------:R-:W2:Y:S01]  /*8bf0*/  LDL.LU.64 R142, [R1+0x158] ;  /* 0x00015800018e7983 */ /* 0x000ea20000300a00 */
[----:B----4-:R-:W-:-:S03]  /*8c00*/  IMAD.WIDE R104, R2, 0x4, R122 ;  /* 0x0000000402687825 */ /* 0x010fc600078e027a */
[----:B------:R-:W4:Y:S04]  /*8c10*/  LDL.LU.64 R144, [R1+0x160] ;  /* 0x0001600001907983 */ /* 0x000f280000300a00 */
[----:B------:R-:W4:Y:S01]  /*8c20*/  LDL.LU.64 R146, [R1+0x170] ;  /* 0x0001700001927983 */ /* 0x000f220000300a00 */
[----:B------:R-:W-:-:S03]  /*8c30*/  IMAD.WIDE R122, R2, 0x4, R152 ;  /* 0x00000004027a7825 */ /* 0x000fc600078e0298 */
[----:B------:R-:W4:Y:S04]  /*8c40*/  LDL.LU.64 R148, [R1+0x178] ;  /* 0x0001780001947983 */ /* 0x000f280000300a00 */
[----:B------:R-:W3:Y:S01]  /*8c50*/  LDL.LU.64 R152, [R1+0x180] ;  /* 0x0001800001987983 */ /* 0x000ee20000300a00 */
[----:B------:R-:W-:-:S03]  /*8c60*/  IMAD.WIDE R112, R2, 0x4, R112 ;  /* 0x0000000402707825 */ /* 0x000fc600078e0270 */
[----:B------:R-:W4:Y:S01]  /*8c70*/  LDL.LU.64 R158, [R1+0x188] ;  /* 0x00018800019e7983 */ /* 0x000f220000300a00 */
[----:B------:R-:W-:-:S03]  /*8c80*/  IMAD.WIDE R114, R2, 0x4, R114 ;  /* 0x0000000402727825 */ /* 0x000fc600078e0272 */
[----:B------:R-:W4:Y:S01]  /*8c90*/  LDL.LU.64 R160, [R1+0x198] ;  /* 0x0001980001a07983 */ /* 0x000f220000300a00 */
[----:B------:R-:W-:-:S03]  /*8ca0*/  IMAD.WIDE R116, R2, 0x4, R116 ;  /* 0x0000000402747825 */ /* 0x000fc600078e0274 */
[----:B------:R-:W-:Y:S01]  /*8cb0*/  LDGSTS.E [R247+0x10004], desc[UR34][R102.64], !P2 ;  /* 0x1000400066f77fae */ /* 0x000fe2000d121862 */
[----:B------:R-:W-:-:S03]  /*8cc0*/  IMAD.WIDE R118, R2, 0x4, R118 ;  /* 0x0000000402767825 */ /* 0x000fc600078e0276 */
[----:B------:R-:W4:Y:S01]  /*8cd0*/  LDL.LU.64 R162, [R1+0x1a0] ;  /* 0x0001a00001a27983 */ /* 0x000f220000300a00 */
[----:B------:R-:W-:-:S03]  /*8ce0*/  IMAD.WIDE R120, R2, 0x4, R120 ;  /* 0x0000000402787825 */ /* 0x000fc600078e0278 */
[----:B------:R-:W-:Y:S04]  /*8cf0*/  LDGSTS.E [R247+0x14004], desc[UR34][R112.64], !P2 ;  /* 0x1400400070f77fae */ /* 0x000fe8000d121862 */
[----:B------:R-:W4:Y:S04]  /*8d00*/  LDL.LU.64 R164, [R1+0x1a8] ;  /* 0x0001a80001a47983 */ /* 0x000f280000300a00 */
[----:B------:R-:W-:Y:S04]  /*8d10*/  LDGSTS.E [R247+0x18004], desc[UR34][R114.64], !P2 ;  /* 0x1800400072f77fae */ /* 0x000fe8000d121862 */
[----:B------:R-:W4:Y:S04]  /*8d20*/  LDL.LU.64 R166, [R1+0x1b8] ;  /* 0x0001b80001a67983 */ /* 0x000f280000300a00 */
[----:B------:R-:W-:Y:S01]  /*8d30*/  LDGSTS.E [R247+0x1c004], desc[UR34][R116.64], !P2 ;  /* 0x1c00400074f77fae */ /* 0x000fe2000d121862 */
[----:B------:R-:W-:Y:S01]  /*8d40*/  ISETP.GE.U32.AND P2, PT, R4, 0x7fffff9e, PT ;  /* 0x7fffff9e0400780c */ /* 0x000fe20003f46070 */
[----:B------:R-:W-:-:S02]  /*8d50*/  VIADD R4, R134, 0xffffffbc ;  /* 0xffffffbc86047836 */ /* 0x000fc40000000000 */
[----:B------:R-:W4:Y:S04]  /*8d60*/  LDL.LU.64 R168, [R1+0x1c0] ;  /* 0x0001c00001a87983 */ /* 0x000f280000300a00 */
[----:B------:R-:W4:Y:S04]  /*8d70*/  LDL.LU.64 R170, [R1+0x1c8] ;  /* 0x0001c80001aa7983 */ /* 0x000f280000300a00 */
[----:B------:R-:W4:Y:S04]  /*8d80*/  LDL.LU.64 R172, [R1+0x1d8] ;  /* 0x0001d80001ac7983 */ /* 0x000f280000300a00 */
[----:B------:R-:W-:Y:S04]  /*8d90*/  LDGSTS.E [R247+0x10008], desc[UR34][R104.64], !P4 ;  /* 0x1000800068f77fae */ /* 0x000fe8000e121862 */
[----:B------:R-:W4:Y:S04]  /*8da0*/  LDL.LU.64 R174, [R1+0x1e0] ;  /* 0x0001e00001ae7983 */ /* 0x000f280000300a00 */
[----:B------:R-:W-:Y:S04]  /*8db0*/  LDGSTS.E [R247+0x14008], desc[UR34][R118.64], !P4 ;  /* 0x1400800076f77fae */ /* 0x000fe8000e121862 */
[----:B------:R-:W2:Y:S04]  /*8dc0*/  LDL.LU.64 R176, [R1+0x368] ;  /* 0x0003680001b07983 */ /* 0x000ea80000300a00 */
[----:B------:R-:W-:Y:S04]  /*8dd0*/  LDGSTS.E [R247+0x18008], desc[UR34][R120.64], !P4 ;  /* 0x1800800078f77fae */ /* 0x000fe8000e121862 */
[----:B------:R-:W4:Y:S04]  /*8de0*/  LDL.LU.64 R156, [R1+0x360] ;  /* 0x00036000019c7983 */ /* 0x000f280000300a00 */
[----:B------:R-:W-:Y:S01]  /*8df0*/  LDGSTS.E [R247+0x1c008], desc[UR34][R122.64], !P4 ;  /* 0x1c0080007af77fae */ /* 0x000fe2000e121862 */
[----:B------:R-:W-:Y:S01]  /*8e00*/  ISETP.GE.U32.AND P4, PT, R4, 0x7fffff9d, PT ;  /* 0x7fffff9d0400780c */ /* 0x000fe20003f86070 */
[----:B------:R-:W-:-:S02]  /*8e10*/  IMAD.SHL.U32 R4, R5, 0x20, RZ ;  /* 0x0000002005047824 */ /* 0x000fc400078e00ff */
[----:B------:R-:W2:Y:S01]  /*8e20*/  LDL.LU.64 R178, [R1+0x378] ;  /* 0x0003780001b27983 */ /* 0x000ea20000300a00 */
[----:B------:R-:W1:Y:S03]  /*8e30*/  LDC R5, c[0x0][0x230] ;  /* 0x00008c00ff057b82 */ /* 0x000e660000000800 */
[----:B------:R-:W2:Y:S04]  /*8e40*/  LDL.LU.64 R180, [R1+0x388] ;  /* 0x0003880001b47983 */ /* 0x000ea80000300a00 */
[----:B------:R-:W2:Y:S01]  /*8e50*/  LDL.LU.64 R182, [R1+0x390] ;  /* 0x0003900001b67983 */ /* 0x000ea20000300a00 */
[----:B------:R-:W-:-:S03]  /*8e60*/  IMAD.WIDE R134, R4, 0x4, R150 ;  /* 0x0000000404867825 */ /* 0x000fc600078e0296 */
[----:B------:R-:W2:Y:S04]  /*8e70*/  LDL.LU.64 R250, [R1+0x380] ;  /* 0x0003800001fa7983 */ /* 0x000ea80000300a00 */
[----:B------:R-:W2:Y:S04]  /*8e80*/  LDL.LU.64 R206, [R1+0x370] ;  /* 0x0003700001ce7983 */ /* 0x000ea80000300a00 */
[----:B------:R-:W2:Y:S04]  /*8e90*/  LDL.LU.64 R204, [R1+0x358] ;  /* 0x0003580001cc7983 */ /* 0x000ea80000300a00 */
[----:B------:R-:W2:Y:S04]  /*8ea0*/  LDL.LU.64 R202, [R1+0x350] ;  /* 0x0003500001ca7983 */ /* 0x000ea80000300a00 */
[----:B------:R-:W2:Y:S01]  /*8eb0*/  LDL.LU.64 R196, [R1+0x330] ;  /* 0x0003300001c47983 */ /* 0x000ea20000300a00 */
[----:B---3--:R-:W-:-:S03]  /*8ec0*/  IMAD.WIDE R150, R4, 0x4, R152 ;  /* 0x0000000404967825 */ /* 0x008fc600078e0298 */
[----:B------:R-:W3:Y:S04]  /*8ed0*/  LDL.LU.64 R152, [R1+0x310] ;  /* 0x0003100001987983 */ /* 0x000ee80000300a00 */
[----:B------:R-:W3:Y:S04]  /*8ee0*/  LDL.LU.64 R200, [R1+0x348] ;  /* 0x0003480001c87983 */ /* 0x000ee80000300a00 */
[----:B------:R-:W3:Y:S04]  /*8ef0*/  LDL.LU.64 R198, [R1+0x340] ;  /* 0x0003400001c67983 */ /* 0x000ee80000300a00 */
[----:B------:R-:W3:Y:S04]  /*8f00*/  LDL.LU.64 R194, [R1+0x338] ;  /* 0x0003380001c27983 */ /* 0x000ee80000300a00 */
[----:B------:R-:W3:Y:S04]  /*8f10*/  LDL.LU.64 R192, [R1+0x328] ;  /* 0x0003280001c07983 */ /* 0x000ee80000300a00 */
[----:B------:R-:W3:Y:S04]  /*8f20*/  LDL.LU.64 R190, [R1+0x320] ;  /* 0x0003200001be7983 */ /* 0x000ee80000300a00 */
[----:B------:R-:W3:Y:S04]  /*8f30*/  LDL.LU.64 R186, [R1+0x318] ;  /* 0x0003180001ba7983 */ /* 0x000ee80000300a00 */
[----:B------:R-:W3:Y:S04]  /*8f40*/  LDL.LU.64 R188, [R1+0x308] ;  /* 0x0003080001bc7983 */ /* 0x000ee80000300a00 */
[----:B------:R-:W3:Y:S01]  /*8f50*/  LDL.LU.64 R184, [R1+0x2f8] ;  /* 0x0002f80001b87983 */ /* 0x000ee20000300a00 */
[----:B----4-:R-:W-:-:S05]  /*8f60*/  IMAD.WIDE R156, R2, 0x4, R156 ;  /* 0x00000004029c7825 */ /* 0x010fca00078e029c */
[----:B------:R4:W-:Y:S01]  /*8f70*/  STL.64 [R1+0xe20], R156 ;  /* 0x000e209c01007387 */ /* 0x0009e20000100a00 */
[----:B--2---:R-:W-:-:S04]  /*8f80*/  IMAD.WIDE R250, R2, 0x4, R250 ;  /* 0x0000000402fa7825 */ /* 0x004fc800078e02fa */
[C---:B------:R-:W-:Y:S01]  /*8f90*/  IMAD.WIDE R208, R2.reuse, 0x4, R206 ;  /* 0x0000000402d07825 */ /* 0x040fe200078e02ce */
[----:B------:R-:W-:Y:S03]  /*8fa0*/  STL.64 [R1+0xe00], R250 ;  /* 0x000e00fa01007387 */ /* 0x000fe60000100a00 */
[C---:B------:R-:W-:Y:S01]  /*8fb0*/  IMAD.WIDE R206, R2.reuse, 0x4, R204 ;  /* 0x0000000402ce7825 */ /* 0x040fe200078e02cc */
[----:B------:R-:W-:Y:S03]  /*8fc0*/  STL.64 [R1+0xe08], R208 ;  /* 0x000e08d001007387 */ /* 0x000fe60000100a00 */
[C---:B------:R-:W-:Y:S01]  /*8fd0*/  IMAD.WIDE R204, R2.reuse, 0x4, R202 ;  /* 0x0000000402cc7825 */ /* 0x040fe200078e02ca */
[----:B------:R-:W-:Y:S03]  /*8fe0*/  STL.64 [R1+0xe18], R206 ;  /* 0x000e18ce01007387 */ /* 0x000fe60000100a00 */
[C---:B------:R-:W-:Y:S01]  /*8ff0*/  IMAD.WIDE R196, R2.reuse, 0x4, R196 ;  /* 0x0000000402c47825 */ /* 0x040fe200078e02c4 */
[----:B------:R-:W-:Y:S04]  /*9000*/  STL.64 [R1+0xe30], R204 ;  /* 0x000e30cc01007387 */ /* 0x000fe80000100a00 */
[----:B------:R-:W-:Y:S01]  /*9010*/  STL.64 [R1+0xe88], R196 ;  /* 0x000e88c401007387 */ /* 0x000fe20000100a00 */
[----:B---3--:R-:W-:-:S04]  /*9020*/  IMAD.WIDE R152, R2, 0x4, R152 ;  /* 0x0000000402987825 */ /* 0x008fc800078e0298 */
[----:B------:R-:W-:-:S04]  /*9030*/  IMAD.WIDE R202, R2, 0x4, R200 ;  /* 0x0000000402ca7825 */ /* 0x000fc800078e02c8 */
[C---:B------:R-:W-:Y:S01]  /*9040*/  IMAD.WIDE R200, R2.reuse, 0x4, R198 ;  /* 0x0000000402c87825 */ /* 0x040fe200078e02c6 */
[----:B------:R-:W-:Y:S03]  /*9050*/  STL.64 [R1+0xe10], R202 ;  /* 0x000e10ca01007387 */ /* 0x000fe60000100a00 */
[C---:B------:R-:W-:Y:S01]  /*9060*/  IMAD.WIDE R198, R2.reuse, 0x4, R194 ;  /* 0x0000000402c67825 */ /* 0x040fe200078e02c2 */
[----:B------:R2:W-:Y:S03]  /*9070*/  STL.64 [R1+0xea8], R152 ;  /* 0x000ea89801007387 */ /* 0x0005e60000100a00 */
[C---:B------:R-:W-:Y:S01]  /*9080*/  IMAD.WIDE R194, R2.reuse, 0x4, R192 ;  /* 0x0000000402c27825 */ /* 0x040fe200078e02c0 */
[----:B------:R-:W-:Y:S03]  /*9090*/  STL.64 [R1+0xe28], R200 ;  /* 0x000e28c801007387 */ /* 0x000fe60000100a00 */
[C---:B------:R-:W-:Y:S01]  /*90a0*/  IMAD.WIDE R192, R2.reuse, 0x4, R190 ;  /* 0x0000000402c07825 */ /* 0x040fe200078e02be */
[----:B------:R-:W-:Y:S04]  /*90b0*/  STL.64 [R1+0xe38], R198 ;  /* 0x000e38c601007387 */ /* 0x000fe80000100a00 */
[----:B------:R-:W-:Y:S01]  /*90c0*/  STL.64 [R1+0xe40], R194 ;  /* 0x000e40c201007387 */ /* 0x000fe20000100a00 */
[----:B------:R-:W-:-:S04]  /*90d0*/  IMAD.WIDE R190, R2, 0x4, R188 ;  /* 0x0000000402be7825 */ /* 0x000fc800078e02bc */
[C---:B------:R-:W-:Y:S02]  /*90e0*/  IMAD.WIDE R188, R2.reuse, 0x4, R248 ;  /* 0x0000000402bc7825 */ /* 0x040fe400078e02f8 */
[----:B------:R-:W3:Y:S02]  /*90f0*/  LDL.LU.64 R248, [R1+0x14c0] ;  /* 0x0014c00001f87983 */ /* 0x000ee40000300a00 */
[----:B------:R-:W-:-:S04]  /*9100*/  IMAD.WIDE R176, R2, 0x4, R176 ;  /* 0x0000000402b07825 */ /* 0x000fc800078e02b0 */
[C---:B------:R-:W-:Y:S01]  /*9110*/  IMAD.WIDE R178, R2.reuse, 0x4, R178 ;  /* 0x0000000402b27825 */ /* 0x040fe200078e02b2 */
[----:B------:R-:W-:Y:S03]  /*9120*/  LDGSTS.E [R247+0x1000c], desc[UR34][R176.64], !P6 ;  /* 0x1000c000b0f77fae */ /* 0x000fe6000f121862 */
[C---:B------:R-:W-:Y:S01]  /*9130*/  IMAD.WIDE R180, R2.reuse, 0x4, R180 ;  /* 0x0000000402b47825 */ /* 0x040fe200078e02b4 */
[----:B------:R-:W-:Y:S03]  /*9140*/  LDGSTS.E [R247+0x1400c], desc[UR34][R178.64], !P6 ;  /* 0x1400c000b2f77fae */ /* 0x000fe6000f121862 */
[----:B------:R-:W-:Y:S01]  /*9150*/  IMAD.WIDE R182, R2, 0x4, R182 ;  /* 0x0000000402b67825 */ /* 0x000fe200078e02b6 */
[----:B------:R-:W-:Y:S03]  /*9160*/  LDGSTS.E [R247+0x1800c], desc[UR34][R180.64], !P6 ;  /* 0x1800c000b4f77fae */ /* 0x000fe6000f121862 */
[C---:B------:R-:W-:Y:S01]  /*9170*/  IMAD.WIDE R6, R4.reuse, 0x4, R6 ;  /* 0x0000000404067825 */ /* 0x040fe200078e0206 */
[----:B------:R-:W-:Y:S03]  /*9180*/  LDGSTS.E [R247+0x1c00c], desc[UR34][R182.64], !P6 ;  /* 0x1c00c000b6f77fae */ /* 0x000fe6000f121862 */
[C---:B------:R-:W-:Y:S01]  /*9190*/  IMAD.WIDE R14, R4.reuse, 0x4, R14 ;  /* 0x00000004040e7825 */ /* 0x040fe200078e020e */
[----:B------:R-:W0:Y:S03]  /*91a0*/  LDGDEPBAR ;  /* 0x00000000000079af */ /* 0x000e260000000000 */
[----:B------:R-:W-:-:S04]  /*91b0*/  IMAD.WIDE R64, R4, 0x4, R64 ;  /* 0x0000000404407825 */ /* 0x000fc800078e0240 */
        /* <DEDUP_REMOVED lines=54> */
[C---:B------:R-:W-:Y:S01]  /*9520*/  IMAD.WIDE R158, R4.reuse, 0x4, R158 ;  /* 0x00000004049e7825 */ /* 0x040fe200078e029e */
[----:B---3--:R-:W-:Y:S04]  /*9530*/  LDGSTS.E [R248+0x48000], desc[UR34][R6.64], P3 ;  /* 0x4800000006f87fae */ /* 0x008fe80009921862 */
        /* <DEDUP_REMOVED lines=50> */
[----:B------:R-:W-:Y:S01]  /*9860*/  LDGSTS.E [R249+0x4ce00], desc[UR34][R56.64], P3 ;  /* 0x4ce0000038f97fae */ /* 0x000fe20009921862 */
[----:B------:R-:W-:-:S03]  /*9870*/  IMAD.WIDE R162, R4, 0x4, R162 ;  /* 0x0000000404a27825 */ /* 0x000fc600078e02a2 */
[----:B------:R-:W-:Y:S01]  /*9880*/  LDGSTS.E [R249+0x4d200], desc[UR34][R58.64], P3 ;  /* 0x4d2000003af97fae */ /* 0x000fe20009921862 */
[----:B------:R-:W-:-:S03]  /*9890*/  IMAD.WIDE R166, R4, 0x4, R166 ;  /* 0x0000000404a67825 */ /* 0x000fc600078e02a6 */
[----:B------:R-:W-:Y:S01]  /*98a0*/  LDGSTS.E [R249+0x4d600], desc[UR34][R60.64], P3 ;  /* 0x4d6000003cf97fae */ /* 0x000fe20009921862 */
[----:B------:R-:W-:-:S03]  /*98b0*/  IMAD.WIDE R170, R4, 0x4, R170 ;  /* 0x0000000404aa7825 */ /* 0x000fc600078e02aa */
[----:B------:R-:W-:Y:S01]  /*98c0*/  LDGSTS.E [R249+0x4da00], desc[UR34][R62.64], P3 ;  /* 0x4da000003ef97fae */ /* 0x000fe20009921862 */
[----:B------:R-:W-:-:S03]  /*98d0*/  IMAD.WIDE R174, R4, 0x4, R174 ;  /* 0x0000000404ae7825 */ /* 0x000fc600078e02ae */
        /* <DEDUP_REMOVED lines=9> */
[----:B------:R-:W0:Y:S01]  /*9970*/  LDGDEPBAR ;  /* 0x00000000000079af */ /* 0x000e220000000000 */
[----:B------:R-:W-:Y:S01]  /*9980*/  BAR.SYNC.DEFER_BLOCKING 0x0 ;  /* 0x0000000000007b1d */ /* 0x000fe20000010000 */
[----:B------:R-:W-:-:S04]  /*9990*/  IMAD.WIDE R186, R2, 0x4, R186 ;  /* 0x0000000402ba7825 */ /* 0x000fc800078e02ba */
[----:B------:R-:W-:Y:S01]  /*99a0*/  IMAD.WIDE R184, R2, 0x4, R184 ;  /* 0x0000000402b87825 */ /* 0x000fe200078e02b8 */
[----:B------:R-:W-:Y:S04]  /*99b0*/  STL.64 [R1+0xe48], R192 ;  /* 0x000e48c001007387 */ /* 0x000fe80000100a00 */
[----:B------:R3:W-:Y:S04]  /*99c0*/  STL.64 [R1+0xea0], R186 ;  /* 0x000ea0ba01007387 */ /* 0x0007e80000100a00 */
[----:B------:R-:W-:Y:S01]  /*99d0*/  @!PT LDS RZ, [RZ] ;  /* 0x00000000fffff984 */ /* 0x000fe20000000800 */
[----:B------:R-:W-:Y:S01]  /*99e0*/  @!PT LDS RZ, [RZ] ;  /* 0x00000000fffff984 */ /* 0x000fe20000000800 */
[----:B------:R-:W-:Y:S01]  /*99f0*/  @!PT LDS RZ, [RZ] ;  /* 0x00000000fffff984 */ /* 0x000fe20000000800 */
[----:B------:R-:W-:Y:S04]  /*9a00*/  LDGSTS.E [R0+0x20000], desc[UR34][R156.64], !P1 ;  /* 0x200000009c007fae */ /* 0x000fe8000c921862 */
        /* <DEDUP_REMOVED lines=8> */
[----:B------:R3:W-:Y:S04]  /*9a90*/  STL.64 [R1+0xeb0], R190 ;  /* 0x000eb0be01007387 */ /* 0x0007e80000100a00 */
[----:B------:R-:W-:Y:S04]  /*9aa0*/  LDGSTS.E [R0+0x24008], desc[UR34][R194.64], !P2 ;  /* 0x24008000c2007fae */ /* 0x000fe8000d121862 */
[----:B------:R3:W-:Y:S04]  /*9ab0*/  STL.64 [R1+0xeb8], R188 ;  /* 0x000eb8bc01007387 */ /* 0x0007e80000100a00 */
[----:B------:R-:W-:Y:S04]  /*9ac0*/  LDGSTS.E [R0+0x28008], desc[UR34][R192.64], !P2 ;  /* 0x28008000c0007fae */ /* 0x000fe8000d121862 */
[----:B------:R3:W-:Y:S04]  /*9ad0*/  STL.64 [R1+0xec0], R184 ;  /* 0x000ec0b801007387 */ /* 0x0007e80000100a00 */
[----:B------:R-:W-:Y:S04]  /*9ae0*/  LDGSTS.E [R0+0x2c008], desc[UR34][R186.64], !P2 ;  /* 0x2c008000ba007fae */ /* 0x000fe8000d121862 */
[----:B----4-:R-:W4:Y:S04]  /*9af0*/  LDL.LU.64 R156, [R1+0x14b8] ;  /* 0x0014b800019c7983 */ /* 0x010f280000300a00 */
[----:B------:R-:W-:Y:S01]  /*9b00*/  LDGSTS.E [R0+0x2000c], desc[UR34][R152.64], !P4 ;  /* 0x2000c00098007fae */ /* 0x000fe2000e121862 */
[----:B-1----:R-:W-:-:S03]  /*9b10*/  VIADD R22, R5, 0xffffffbb ;  /* 0xffffffbb05167836 */ /* 0x002fc60000000000 */
[----:B------:R-:W-:Y:S04]  /*9b20*/  LDGSTS.E [R0+0x2400c], desc[UR34][R190.64], !P4 ;  /* 0x2400c000be007fae */ /* 0x000fe8000e121862 */
[----:B--2---:R-:W2:Y:S04]  /*9b30*/  LDL.LU.64 R152, [R1+0x2f0] ;  /* 0x0002f00001987983 */ /* 0x004ea80000300a00 */
[----:B------:R-:W4:Y:S04]  /*9b40*/  LDL.LU.64 R204, [R1+0x2d0] ;  /* 0x0002d00001cc7983 */ /* 0x000f280000300a00 */
[----:B------:R-:W4:Y:S04]  /*9b50*/  LDL.LU.64 R196, [R1+0x2b0] ;  /* 0x0002b00001c47983 */ /* 0x000f280000300a00 */
[----:B---3--:R-:W3:Y:S04]  /*9b60*/  LDL.LU.64 R186, [R1+0x290] ;  /* 0x0002900001ba7983 */ /* 0x008ee80000300a00 */
        /* <DEDUP_REMOVED lines=8> */
[----:B------:R-:W-:-:S03]  /*9bf0*/  VIADD R5, R154, 0xffffffb9 ;  /* 0xffffffb99a057836 */ /* 0x000fc60000000000 */
[----:B------:R-:W3:Y:S04]  /*9c00*/  LDL.LU.64 R190, [R1+0x298] ;  /* 0x0002980001be7983 */ /* 0x000ee80000300a00 */
[----:B------:R-:W-:Y:S04]  /*9c10*/  LDGSTS.E [R0+0x2800c], desc[UR34][R188.64], !P4 ;  /* 0x2800c000bc007fae */ /* 0x000fe8000e121862 */
[----:B------:R1:W-:Y:S04]  /*9c20*/  LDGSTS.E [R0+0x2c00c], desc[UR34][R184.64], !P4 ;  /* 0x2c00c000b8007fae */ /* 0x0003e8000e121862 */
[----:B------:R-:W3:Y:S04]  /*9c30*/  LDL.LU.64 R188, [R1+0x288] ;  /* 0x0002880001bc7983 */ /* 0x000ee80000300a00 */
[----:B------:R-:W3:Y:S04]  /*9c40*/  LDL.LU.64 R184, [R1+0x280] ;  /* 0x0002800001b87983 */ /* 0x000ee80000300a00 */
[----:B------:R-:W3:Y:S01]  /*9c50*/  LDL.LU.64 R154, [R1+0x278] ;  /* 0x00027800019a7983 */ /* 0x000ee20000300a00 */
[----:B------:R-:W-:Y:S01]  /*9c60*/  VIADD R252, R252, 0xffffffba ;  /* 0xffffffbafcfc7836 */ /* 0x000fe20000000000 */
[----:B------:R-:W-:Y:S01]  /*9c70*/  ISETP.GE.U32.AND P0, PT, R22, 0x7fffff9c, PT ;  /* 0x7fffff9c1600780c */ /* 0x000fe20003f06070 */
[----:B-1----:R-:W-:Y:S01]  /*9c80*/  VIADD R0, R23, 0xffffffb8 ;  /* 0xffffffb817007836 */ /* 0x002fe20000000000 */
[----:B------:R-:W-:Y:S01]  /*9c90*/  ISETP.GE.U32.AND P2, PT, R5, 0x7fffff9a, PT ;  /* 0x7fffff9a0500780c */ /* 0x000fe20003f46070 */
[----:B------:R-:W1:Y:S01]  /*9ca0*/  LDC R22, c[0x0][0x230] ;  /* 0x00008c00ff167b82 */ /* 0x000e620000000800 */
[----:B------:R-:W-:-:S02]  /*9cb0*/  ISETP.GE.U32.AND P1, PT, R252, 0x7fffff9b, PT ;  /* 0x7fffff9bfc00780c */ /* 0x000fc40003f26070 */
[----:B------:R-:W-:-:S05]  /*9cc0*/  ISETP.GE.U32.AND P3, PT, R0, 0x7fffff99, PT ;  /* 0x7fffff990000780c */ /* 0x000fca0003f66070 */
[----:B------:R-:W1:Y:S08]  /*9cd0*/  LDC R0, c[0x0][0x230] ;  /* 0x00008c00ff007b82 */ /* 0x000e700000000800 */
[----:B------:R-:W1:Y:S08]  /*9ce0*/  LDC R252, c[0x0][0x230] ;  /* 0x00008c00fffc7b82 */ /* 0x000e700000000800 */
[----:B------:R-:W1:Y:S01]  /*9cf0*/  LDC R5, c[0x0][0x230] ;  /* 0x00008c00ff057b82 */ /* 0x000e620000000800 */
[----:B--2---:R-:W-:-:S04]  /*9d00*/  IMAD.WIDE R152, R2, 0x4, R152 ;  /* 0x0000000402987825 */ /* 0x004fc800078e0298 */
[C---:B----4-:R-:W-:Y:S01]  /*9d10*/  IMAD.WIDE R204, R2.reuse, 0x4, R204 ;  /* 0x0000000402cc7825 */ /* 0x050fe200078e02cc */
[----:B------:R2:W-:Y:S03]  /*9d20*/  STL.64 [R1+0xec8], R152 ;  /* 0x000ec89801007387 */ /* 0x0005e60000100a00 */
[C---:B------:R-:W-:Y:S01]  /*9d30*/  IMAD.WIDE R196, R2.reuse, 0x4, R196 ;  /* 0x0000000402c47825 */ /* 0x040fe200078e02c4 */
[----:B------:R-:W-:Y:S03]  /*9d40*/  STL.64 [R1+0xee8], R204 ;  /* 0x000ee8cc01007387 */ /* 0x000fe60000100a00 */
[----:B---3--:R-:W-:-:S04]  /*9d50*/  IMAD.WIDE R186, R2, 0x4, R186 ;  /* 0x0000000402ba7825 */ /* 0x008fc800078e02ba */
[C---:B------:R-:W-:Y:S01]  /*9d60*/  IMAD.WIDE R250, R2.reuse, 0x4, R250 ;  /* 0x0000000402fa7825 */ /* 0x040fe200078e02fa */
[----:B------:R-:W-:Y:S03]  /*9d70*/  STL.64 [R1+0xf08], R196 ;  /* 0x000f08c401007387 */ /* 0x000fe60000100a00 */
[C---:B------:R-:W-:Y:S01]  /*9d80*/  IMAD.WIDE R208, R2.reuse, 0x4, R208 ;  /* 0x0000000402d07825 */ /* 0x040fe200078e02d0 */
[----:B------:R3:W-:Y:S03]  /*9d90*/  STL.64 [R1+0xed0], R250 ;  /* 0x000ed0fa01007387 */ /* 0x0007e60000100a00 */
[C---:B------:R-:W-:Y:S01]  /*9da0*/  IMAD.WIDE R206, R2.reuse, 0x4, R206 ;  /* 0x0000000402ce7825 */ /* 0x040fe200078e02ce */
[----:B------:R-:W-:Y:S03]  /*9db0*/  STL.64 [R1+0xf28], R186 ;  /* 0x000f28ba01007387 */ /* 0x000fe60000100a00 */
[C---:B------:R-:W-:Y:S01]  /*9dc0*/  IMAD.WIDE R202, R2.reuse, 0x4, R202 ;  /* 0x0000000402ca7825 */ /* 0x040fe200078e02ca */
[----:B------:R-:W-:Y:S03]  /*9dd0*/  STL.64 [R1+0xed8], R208 ;  /* 0x000ed8d001007387 */ /* 0x000fe60000100a00 */
[C---:B------:R-:W-:Y:S01]  /*9de0*/  IMAD.WIDE R200, R2.reuse, 0x4, R200 ;  /* 0x0000000402c87825 */ /* 0x040fe200078e02c8 */
[----:B------:R-:W-:Y:S03]  /*9df0*/  STL.64 [R1+0xee0], R206 ;  /* 0x000ee0ce01007387 */ /* 0x000fe60000100a00 */
[C---:B------:R-:W-:Y:S01]  /*9e00*/  IMAD.WIDE R198, R2.reuse, 0x4, R198 ;  /* 0x0000000402c67825 */ /* 0x040fe200078e02c6 */
[----:B------:R4:W-:Y:S03]  /*9e10*/  STL.64 [R1+0xef0], R202 ;  /* 0x000ef0ca01007387 */ /* 0x0009e60000100a00 */
[C---:B------:R-:W-:Y:S01]  /*9e20*/  IMAD.WIDE R194, R2.reuse, 0x4, R194 ;  /* 0x0000000402c27825 */ /* 0x040fe200078e02c2 */
[----:B------:R-:W-:Y:S03]  /*9e30*/  LDGSTS.E [R3+0x20000], desc[UR34][R152.64], !P0 ;  /* 0x2000000098037fae */ /* 0x000fe6000c121862 */
[C---:B------:R-:W-:Y:S01]  /*9e40*/  IMAD.WIDE R192, R2.reuse, 0x4, R192 ;  /* 0x0000000402c07825 */ /* 0x040fe200078e02c0 */
[----:B------:R-:W-:Y:S03]  /*9e50*/  STL.64 [R1+0xef8], R200 ;  /* 0x000ef8c801007387 */ /* 0x000fe60000100a00 */
[C---:B------:R-:W-:Y:S01]  /*9e60*/  IMAD.WIDE R190, R2.reuse, 0x4, R190 ;  /* 0x0000000402be7825 */ /* 0x040fe200078e02be */
[----:B------:R-:W-:Y:S04]  /*9e70*/  LDGSTS.E [R3+0x24000], desc[UR34][R250.64], !P0 ;  /* 0x24000000fa037fae */ /* 0x000fe8000c121862 */
[----:B------:R-:W-:Y:S04]  /*9e80*/  STL.64 [R1+0xf00], R198 ;  /* 0x000f00c601007387 */ /* 0x000fe80000100a00 */
[----:B------:R-:W-:Y:S04]  /*9e90*/  LDGSTS.E [R3+0x28000], desc[UR34][R208.64], !P0 ;  /* 0x28000000d0037fae */ /* 0x000fe8000c121862 */
[----:B------:R1:W-:Y:S01]  /*9ea0*/  STL.64 [R1+0xf10], R194 ;  /* 0x000f10c201007387 */ /* 0x0003e20000100a00 */
[----:B------:R-:W-:-:S03]  /*9eb0*/  IMAD.WIDE R188, R2, 0x4, R188 ;  /* 0x0000000402bc7825 */ /* 0x000fc600078e02bc */
[----:B------:R-:W-:Y:S01]  /*9ec0*/  LDGSTS.E [R3+0x2c000], desc[UR34][R206.64], !P0 ;  /* 0x2c000000ce037fae */ /* 0x000fe2000c121862 */
[----:B------:R-:W-:-:S03]  /*9ed0*/  IMAD.WIDE R184, R2, 0x4, R184 ;  /* 0x0000000402b87825 */ /* 0x000fc600078e02b8 */
[----:B------:R1:W-:Y:S01]  /*9ee0*/  STL.64 [R1+0xf18], R192 ;  /* 0x000f18c001007387 */ /* 0x0003e20000100a00 */
[----:B------:R-:W-:-:S03]  /*9ef0*/  IMAD.WIDE R154, R2, 0x4, R154 ;  /* 0x00000004029a7825 */ /* 0x000fc600078e029a */
[----:B------:R-:W-:Y:S04]  /*9f00*/  LDGSTS.E [R3+0x20004], desc[UR34][R204.64], !P1 ;  /* 0x20004000cc037fae */ /* 0x000fe8000c921862 */
[----:B------:R1:W-:Y:S04]  /*9f10*/  STL.64 [R1+0xf20], R190 ;  /* 0x000f20be01007387 */ /* 0x0003e80000100a00 */
[----:B------:R-:W-:Y:S04]  /*9f20*/  LDGSTS.E [R3+0x24004], desc[UR34][R202.64], !P1 ;  /* 0x24004000ca037fae */ /* 0x000fe8000c921862 */
[----:B--2---:R-:W2:Y:S04]  /*9f30*/  LDL.LU.64 R152, [R1+0x14b0] ;  /* 0x0014b00001987983 */ /* 0x004ea80000300a00 */
[----:B------:R-:W-:Y:S04]  /*9f40*/  LDGSTS.E [R3+0x28004], desc[UR34][R200.64], !P1 ;  /* 0x28004000c8037fae */ /* 0x000fe8000c921862 */
[----:B------:R1:W-:Y:S04]  /*9f50*/  STL.64 [R1+0xf30], R188 ;  /* 0x000f30bc01007387 */ /* 0x0003e80000100a00 */
[----:B------:R-:W-:Y:S04]  /*9f60*/  LDGSTS.E [R3+0x2c004], desc[UR34][R198.64], !P1 ;  /* 0x2c004000c6037fae */ /* 0x000fe8000c921862 */
[----:B------:R1:W-:Y:S04]  /*9f70*/  STL.64 [R1+0xf38], R184 ;  /* 0x000f38b801007387 */ /* 0x0003e80000100a00 */
[----:B------:R-:W-:Y:S04]  /*9f80*/  LDGSTS.E [R3+0x20008], desc[UR34][R196.64], !P2 ;  /* 0x20008000c4037fae */ /* 0x000fe8000d121862 */
[----:B------:R1:W-:Y:S04]  /*9f90*/  STL.64 [R1+0xf40], R154 ;  /* 0x000f409a01007387 */ /* 0x0003e80000100a00 */
[----:B------:R-:W-:Y:S04]  /*9fa0*/  LDGSTS.E [R3+0x24008], desc[UR34][R194.64], !P2 ;  /* 0x24008000c2037fae */ /* 0x000fe8000d121862 */
[----:B------:R-:W-:Y:S04]  /*9fb0*/  LDGSTS.E [R3+0x28008], desc[UR34][R192.64], !P2 ;  /* 0x28008000c0037fae */ /* 0x000fe8000d121862 */
[----:B---3--:R-:W3:Y:S04]  /*9fc0*/  LDL.LU.64 R250, [R1+0x270] ;  /* 0x0002700001fa7983 */ /* 0x008ee80000300a00 */
[----:B------:R-:W-:Y:S04]  /*9fd0*/  LDGSTS.E [R3+0x2c008], desc[UR34][R190.64], !P2 ;  /* 0x2c008000be037fae */ /* 0x000fe8000d121862 */
[----:B----4-:R-:W4:Y:S04]  /*9fe0*/  LDL.LU.64 R202, [R1+0x250] ;  /* 0x0002500001ca7983 */ /* 0x010f280000300a00 */
[----:B------:R-:W-:Y:S04]  /*9ff0*/  LDGSTS.E [R3+0x2000c], desc[UR34][R186.64], !P3 ;  /* 0x2000c000ba037fae */ /* 0x000fe8000d921862 */
[----:B-1----:R-:W2:Y:S04]  /*a000*/  LDL.LU.64 R194, [R1+0x118] ;  /* 0x0001180001c27983 */ /* 0x002ea80000300a00 */
[----:B------:R-:W-:Y:S04]  /*a010*/  LDGSTS.E [R3+0x2400c], desc[UR34][R188.64], !P3 ;  /* 0x2400c000bc037fae */ /* 0x000fe8000d921862 */
[----:B------:R-:W2:Y:S04]  /*a020*/  LDL.LU.64 R186, [R1+0xf8] ;  /* 0x0000f80001ba7983 */ /* 0x000ea80000300a00 */
[----:B------:R-:W2:Y:S04]  /*a030*/  LDL.LU.64 R208, [R1+0x268] ;  /* 0x0002680001d07983 */ /* 0x000ea80000300a00 */
[----:B------:R-:W2:Y:S04]  /*a040*/  LDL.LU.64 R206, [R1+0x260] ;  /* 0x0002600001ce7983 */ /* 0x000ea80000300a00 */
[----:B------:R-:W2:Y:S04]  /*a050*/  LDL.LU.64 R204, [R1+0x258] ;  /* 0x0002580001cc7983 */ /* 0x000ea80000300a00 */
[----:B------:R-:W2:Y:S04]  /*a060*/  LDL.LU.64 R200, [R1+0x248] ;  /* 0x0002480001c87983 */ /* 0x000ea80000300a00 */
[----:B------:R-:W2:Y:S04]  /*a070*/  LDL.LU.64 R198, [R1+0x240] ;  /* 0x0002400001c67983 */ /* 0x000ea80000300a00 */
[----:B------:R-:W2:Y:S04]  /*a080*/  LDL.LU.64 R196, [R1+0x120] ;  /* 0x0001200001c47983 */ /* 0x000ea80000300a00 */
[----:B------:R-:W2:Y:S04]  /*a090*/  LDL.LU.64 R192, [R1+0x110] ;  /* 0x0001100001c07983 */ /* 0x000ea80000300a00 */
[----:B------:R-:W-:Y:S04]  /*a0a0*/  LDGSTS.E [R3+0x2800c], desc[UR34][R184.64], !P3 ;  /* 0x2800c000b8037fae */ /* 0x000fe8000d921862 */
[----:B------:R-:W2:Y:S04]  /*a0b0*/  LDL.LU.64 R190, [R1+0x108] ;  /* 0x0001080001be7983 */ /* 0x000ea80000300a00 */
[----:B------:R1:W-:Y:S04]  /*a0c0*/  LDGSTS.E [R3+0x2c00c], desc[UR34][R154.64], !P3 ;  /* 0x2c00c0009a037fae */ /* 0x0003e8000d921862 */
[----:B------:R-:W2:Y:S04]  /*a0d0*/  LDL.LU.64 R188, [R1+0x100] ;  /* 0x0001000001bc7983 */ /* 0x000ea80000300a00 */
[----:B------:R-:W2:Y:S01]  /*a0e0*/  LDL.LU.64 R184, [R1+0xf0] ;  /* 0x0000f00001b87983 */ /* 0x000ea20000300a00 */
[----:B-1----:R-:W-:-:S03]  /*a0f0*/  VIADD R3, R0, 0xffffffb5 ;  /* 0xffffffb500037836 */ /* 0x002fc60000000000 */
[----:B------:R-:W2:Y:S01]  /*a100*/  LDL.LU.64 R154, [R1+0xe8] ;  /* 0x0000e800019a7983 */ /* 0x000ea20000300a00 */
[----:B------:R-:W-:-:S03]  /*a110*/  VIADD R0, R22, 0xffffffb4 ;  /* 0xffffffb416007836 */ /* 0x000fc60000000000 */
[----:B------:R-:W2:Y:S01]  /*a120*/  LDL.LU.64 R22, [R1+0xe0] ;  /* 0x0000e00001167983 */ /* 0x000ea20000300a00 */
[----:B------:R-:W-:Y:S02]  /*a130*/  VIADD R252, R252, 0xffffffb7 ;  /* 0xffffffb7fcfc7836 */ /* 0x000fe40000000000 */
[----:B------:R-:W-:-:S03]  /*a140*/  VIADD R5, R5, 0xffffffb6 ;  /* 0xffffffb605057836 */ /* 0x000fc60000000000 */
[----:B------:R-:W-:Y:S02]  /*a150*/  ISETP.GE.U32.AND P0, PT, R252, 0x7fffff98, PT ;  /* 0x7fffff98fc00780c */ /* 0x000fe40003f06070 */
[----:B------:R-:W-:Y:S01]  /*a160*/  ISETP.GE.U32.AND P1, PT, R5, 0x7fffff97, PT ;  /* 0x7fffff970500780c */ /* 0x000fe20003f26070 */
[----:B------:R-:W1:Y:S01]  /*a170*/  LDC R252, c[0x0][0x230] ;  /* 0x00008c00fffc7b82 */ /* 0x000e620000000800 */
[----:B------:R-:W-:Y:S02]  /*a180*/  ISETP.GE.U32.AND P2, PT, R3, 0x7fffff96, PT ;  /* 0x7fffff960300780c */ /* 0x000fe40003f46070 */
[----:B------:R-:W-:-:S05]  /*a190*/  ISETP.GE.U32.AND P3, PT, R0, 0x7fffff95, PT ;  /* 0x7fffff950000780c */ /* 0x000fca0003f66070 */
[----:B------:R-:W1:Y:S08]  /*a1a0*/  LDC R5, c[0x0][0x230] ;  /* 0x00008c00ff057b82 */ /* 0x000e700000000800 */
[----:B------:R-:W1:Y:S01]  /*a1b0*/  LDC R3, c[0x0][0x230] ;  /* 0x00008c00ff037b82 */ /* 0x000e620000000800 */
[----:B---3--:R-:W-:-:S07]  /*a1c0*/  IMAD.WIDE R250, R2, 0x4, R250 ;  /* 0x0000000402fa7825 */ /* 0x008fce00078e02fa */
[----:B------:R-:W3:Y:S01]  /*a1d0*/  LDC R0, c[0x0][0x230] ;  /* 0x00008c00ff007b82 */ /* 0x000ee20000000800 */
[C---:B----4-:R-:W-:Y:S01]  /*a1e0*/  IMAD.WIDE R202, R2.reuse, 0x4, R202 ;  /* 0x0000000402ca7825 */ /* 0x050fe200078e02ca */
[----:B------:R-:W-:Y:S03]  /*a1f0*/  STL.64 [R1+0xf48], R250 ;  /* 0x000f48fa01007387 */ /* 0x000fe60000100a00 */
[C---:B--2---:R-:W-:Y:S01]  /*a200*/  IMAD.WIDE R194, R2.reuse, 0x4, R194 ;  /* 0x0000000402c27825 */ /* 0x044fe200078e02c2 */
[----:B------:R-:W-:Y:S04]  /*a210*/  STL.64 [R1+0xf68], R202 ;  /* 0x000f68ca01007387 */ /* 0x000fe80000100a00 */
[----:B------:R-:W-:Y:S01]  /*a220*/  STL.64 [R1+0xf88], R194 ;  /* 0x000f88c201007387 */ /* 0x000fe20000100a00 */
[----:B------:R-:W-:-:S03]  /*a230*/  IMAD.WIDE R186, R2, 0x4, R186 ;  /* 0x0000000402ba7825 */ /* 0x000fc600078e02ba */
[----:B------:R-:W-:Y:S01]  /*a240*/  LDGSTS.E [R153+0x20000], desc[UR34][R250.64], !P0 ;  /* 0x20000000fa997fae */ /* 0x000fe2000c121862 */
[----:B------:R-:W-:-:S04]  /*a250*/  IMAD.WIDE R208, R2, 0x4, R208 ;  /* 0x0000000402d07825 */ /* 0x000fc800078e02d0 */
[C---:B------:R-:W-:Y:S01]  /*a260*/  IMAD.WIDE R206, R2.reuse, 0x4, R206 ;  /* 0x0000000402ce7825 */ /* 0x040fe200078e02ce */
[----:B------:R-:W-:Y:S03]  /*a270*/  STL.64 [R1+0xf50], R208 ;  /* 0x000f50d001007387 */ /* 0x000fe60000100a00 */
[C---:B------:R-:W-:Y:S01]  /*a280*/  IMAD.WIDE R204, R2.reuse, 0x4, R204 ;  /* 0x0000000402cc7825 */ /* 0x040fe200078e02cc */
[----:B------:R-:W-:Y:S03]  /*a290*/  STL.64 [R1+0xfa8], R186 ;  /* 0x000fa8ba01007387 */ /* 0x000fe60000100a00 */
[C---:B------:R-:W-:Y:S01]  /*a2a0*/  IMAD.WIDE R200, R2.reuse, 0x4, R200 ;  /* 0x0000000402c87825 */ /* 0x040fe200078e02c8 */
[----:B------:R-:W-:Y:S03]  /*a2b0*/  STL.64 [R1+0xf58], R206 ;  /* 0x000f58ce01007387 */ /* 0x000fe60000100a00 */
[C---:B------:R-:W-:Y:S01]  /*a2c0*/  IMAD.WIDE R198, R2.reuse, 0x4, R198 ;  /* 0x0000000402c67825 */ /* 0x040fe200078e02c6 */
[----:B------:R-:W-:Y:S03]  /*a2d0*/  LDGSTS.E [R153+0x24000], desc[UR34][R208.64], !P0 ;  /* 0x24000000d0997fae */ /* 0x000fe6000c121862 */
[C---:B------:R-:W-:Y:S01]  /*a2e0*/  IMAD.WIDE R196, R2.reuse, 0x4, R196 ;  /* 0x0000000402c47825 */ /* 0x040fe200078e02c4 */
[----:B------:R-:W-:Y:S03]  /*a2f0*/  STL.64 [R1+0xf60], R204 ;  /* 0x000f60cc01007387 */ /* 0x000fe60000100a00 */
[C---:B------:R-:W-:Y:S01]  /*a300*/  IMAD.WIDE R192, R2.reuse, 0x4, R192 ;  /* 0x0000000402c07825 */ /* 0x040fe200078e02c0 */
[----:B------:R-:W-:Y:S04]  /*a310*/  LDGSTS.E [R153+0x28000], desc[UR34][R206.64], !P0 ;  /* 0x28000000ce997fae */ /* 0x000fe8000c121862 */
[----:B------:R-:W-:Y:S01]  /*a320*/  STL.64 [R1+0xf70], R200 ;  /* 0x000f70c801007387 */ /* 0x000fe20000100a00 */
[----:B------:R-:W-:-:S03]  /*a330*/  IMAD.WIDE R190, R2, 0x4, R190 ;  /* 0x0000000402be7825 */ /* 0x000fc600078e02be */
[----:B------:R-:W-:Y:S04]  /*a340*/  LDGSTS.E [R153+0x2c000], desc[UR34][R204.64], !P0 ;  /* 0x2c000000cc997fae */ /* 0x000fe8000c121862 */
        /* <DEDUP_REMOVED lines=9> */
[----:B------:R-:W-:Y:S04]  /*a3e0*/  LDGSTS.E [R153+0x28004], desc[UR34][R198.64], !P1 ;  /* 0x28004000c6997fae */ /* 0x000fe8000c921862 */
[----:B------:R-:W-:Y:S04]  /*a3f0*/  STL.64 [R1+0xf98], R190 ;  /* 0x000f98be01007387 */ /* 0x000fe80000100a00 */
[----:B------:R-:W-:Y:S04]  /*a400*/  LDGSTS.E [R153+0x2c004], desc[UR34][R196.64], !P1 ;  /* 0x2c004000c4997fae */ /* 0x000fe8000c921862 */
[----:B------:R2:W-:Y:S04]  /*a410*/  STL.64 [R1+0xfa0], R188 ;  /* 0x000fa0bc01007387 */ /* 0x0005e80000100a00 */
[----:B------:R-:W-:Y:S04]  /*a420*/  LDGSTS.E [R153+0x20008], desc[UR34][R194.64], !P2 ;  /* 0x20008000c2997fae */ /* 0x000fe8000d121862 */
[----:B------:R4:W-:Y:S04]  /*a430*/  STL.64 [R1+0xfb0], R184 ;  /* 0x000fb0b801007387 */ /* 0x0009e80000100a00 */
[----:B------:R-:W-:Y:S04]  /*a440*/  LDGSTS.E [R153+0x24008], desc[UR34][R192.64], !P2 ;  /* 0x24008000c0997fae */ /* 0x000fe8000d121862 */
[----:B------:R-:W-:Y:S04]  /*a450*/  STL.64 [R1+0xfb8], R154 ;  /* 0x000fb89a01007387 */ /* 0x000fe80000100a00 */
[----:B------:R-:W-:Y:S04]  /*a460*/  LDGSTS.E [R153+0x28008], desc[UR34][R190.64], !P2 ;  /* 0x28008000be997fae */ /* 0x000fe8000d121862 */
[----:B------:R1:W-:Y:S04]  /*a470*/  STL.64 [R1+0xfc0], R22 ;  /* 0x000fc01601007387 */ /* 0x0003e80000100a00 */
[----:B------:R-:W-:Y:S04]  /*a480*/  LDGSTS.E [R153+0x2c008], desc[UR34][R188.64], !P2 ;  /* 0x2c008000bc997fae */ /* 0x000fe8000d121862 */
[----:B------:R-:W-:Y:S04]  /*a490*/  LDGSTS.E [R153+0x2000c], desc[UR34][R186.64], !P3 ;  /* 0x2000c000ba997fae */ /* 0x000fe8000d921862 */
[----:B------:R-:W-:Y:S04]  /*a4a0*/  LDGSTS.E [R153+0x2400c], desc[UR34][R184.64], !P3 ;  /* 0x2400c000b8997fae */ /* 0x000fe8000d921862 */
[----:B--2---:R-:W2:Y:S04]  /*a4b0*/  LDL.LU.64 R188, [R1+0xd8] ;  /* 0x0000d80001bc7983 */ /* 0x004ea80000300a00 */
[----:B------:R-:W3:Y:S04]  /*a4c0*/  LDL.LU.64 R202, [R1+0xb8] ;  /* 0x0000b80001ca7983 */ /* 0x000ee80000300a00 */
[----:B------:R-:W3:Y:S04]  /*a4d0*/  LDL.LU.64 R208, [R1+0x98] ;  /* 0x0000980001d07983 */ /* 0x000ee80000300a00 */
[----:B------:R-:W3:Y:S04]  /*a4e0*/  LDL.LU.64 R198, [R1+0x78] ;  /* 0x0000780001c67983 */ /* 0x000ee80000300a00 */
[----:B------:R-:W3:Y:S04]  /*a4f0*/  LDL.LU.64 R186, [R1+0xd0] ;  /* 0x0000d00001ba7983 */ /* 0x000ee80000300a00 */
[----:B----4-:R-:W4:Y:S04]  /*a500*/  LDL.LU.64 R184, [R1+0xc8] ;  /* 0x0000c80001b87983 */ /* 0x010f280000300a00 */
[----:B------:R-:W-:Y:S04]  /*a510*/  LDGSTS.E [R153+0x2800c], desc[UR34][R154.64], !P3 ;  /* 0x2800c0009a997fae */ /* 0x000fe8000d921862 */
[----:B------:R-:W4:Y:S04]  /*a520*/  LDL.LU.64 R250, [R1+0xc0] ;  /* 0x0000c00001fa7983 */ /* 0x000f280000300a00 */
[----:B------:R1:W-:Y:S04]  /*a530*/  LDGSTS.E [R153+0x2c00c], desc[UR34][R22.64], !P3 ;  /* 0x2c00c00016997fae */ /* 0x0003e8000d921862 */
[----:B------:R-:W4:Y:S04]  /*a540*/  LDL.LU.64 R194, [R1+0xb0] ;  /* 0x0000b00001c27983 */ /* 0x000f280000300a00 */
[----:B-1----:R-:W4:Y:S01]  /*a550*/  LDL.LU.64 R22, [R1+0xa8] ;  /* 0x0000a80001167983 */ /* 0x002f220000300a00 */
[----:B------:R-:W-:Y:S01]  /*a560*/  VIADD R252, R252, 0xffffffb3 ;  /* 0xffffffb3fcfc7836 */ /* 0x000fe20000000000 */
[----:B------:R-:W1:Y:S02]  /*a570*/  LDC R153, c[0x0][0x230] ;  /* 0x00008c00ff997b82 */ /* 0x000e640000000800 */
[----:B------:R-:W4:Y:S04]  /*a580*/  LDL.LU.64 R154, [R1+0xa0] ;  /* 0x0000a000019a7983 */ /* 0x000f280000300a00 */
[----:B------:R-:W4:Y:S04]  /*a590*/  LDL.LU.64 R206, [R1+0x90] ;  /* 0x0000900001ce7983 */ /* 0x000f280000300a00 */
[----:B------:R-:W4:Y:S04]  /*a5a0*/  LDL.LU.64 R204, [R1+0x88] ;  /* 0x0000880001cc7983 */ /* 0x000f280000300a00 */
[----:B------:R-:W4:Y:S04]  /*a5b0*/  LDL.LU.64 R200, [R1+0x80] ;  /* 0x0000800001c87983 */ /* 0x000f280000300a00 */
[----:B------:R-:W4:Y:S04]  /*a5c0*/  LDL.LU.64 R196, [R1+0x70] ;  /* 0x0000700001c47983 */ /* 0x000f280000300a00 */
[----:B------:R-:W4:Y:S04]  /*a5d0*/  LDL.LU.64 R192, [R1+0x68] ;  /* 0x0000680001c07983 */ /* 0x000f280000300a00 */
[----:B------:R-:W4:Y:S01]  /*a5e0*/  LDL.LU.64 R190, [R1+0x60] ;  /* 0x0000600001be7983 */ /* 0x000f220000300a00 */
[----:B------:R-:W-:Y:S01]  /*a5f0*/  ISETP.GE.U32.AND P0, PT, R252, 0x7fffff94, PT ;  /* 0x7fffff94fc00780c */ /* 0x000fe20003f06070 */
[----:B------:R-:W-:-:S05]  /*a600*/  VIADD R5, R5, 0xffffffb2 ;  /* 0xffffffb205057836 */ /* 0x000fca0000000000 */
[----:B------:R-:W-:Y:S01]  /*a610*/  ISETP.GE.U32.AND P1, PT, R5, 0x7fffff93, PT ;  /* 0x7fffff930500780c */ /* 0x000fe20003f26070 */
[----:B------:R-:W-:Y:S01]  /*a620*/  VIADD R3, R3, 0xffffffb1 ;  /* 0xffffffb103037836 */ /* 0x000fe20000000000 */
[----:B------:R-:W1:Y:S01]  /*a630*/  LDC R5, c[0x0][0x230] ;  /* 0x00008c00ff057b82 */ /* 0x000e620000000800 */
[----:B--2---:R-:W-:-:S04]  /*a640*/  IMAD.WIDE R188, R2, 0x4, R188 ;  /* 0x0000000402bc7825 */ /* 0x004fc800078e02bc */
[C---:B---3--:R-:W-:Y:S01]  /*a650*/  IMAD.WIDE R202, R2.reuse, 0x4, R202 ;  /* 0x0000000402ca7825 */ /* 0x048fe200078e02ca */
[----:B------:R2:W-:Y:S03]  /*a660*/  STL.64 [R1+0xfc8], R188 ;  /* 0x000fc8bc01007387 */ /* 0x0005e60000100a00 */
[C---:B------:R-:W-:Y:S01]  /*a670*/  IMAD.WIDE R208, R2.reuse, 0x4, R208 ;  /* 0x0000000402d07825 */ /* 0x040fe200078e02d0 */
[----:B------:R-:W-:Y:S03]  /*a680*/  STL.64 [R1+0xfe8], R202 ;  /* 0x000fe8ca01007387 */ /* 0x000fe60000100a00 */
[----:B------:R-:W-:-:S04]  /*a690*/  IMAD.WIDE R198, R2, 0x4, R198 ;  /* 0x0000000402c67825 */ /* 0x000fc800078e02c6 */
[C---:B------:R-:W-:Y:S01]  /*a6a0*/  IMAD.WIDE R186, R2.reuse, 0x4, R186 ;  /* 0x0000000402ba7825 */ /* 0x040fe200078e02ba */
[----:B------:R-:W-:Y:S03]  /*a6b0*/  STL.64 [R1+0x1008], R208 ;  /* 0x001008d001007387 */ /* 0x000fe60000100a00 */
[C---:B----4-:R-:W-:Y:S01]  /*a6c0*/  IMAD.WIDE R184, R2.reuse, 0x4, R184 ;  /* 0x0000000402b87825 */ /* 0x050fe200078e02b8 */
[----:B------:R3:W-:Y:S04]  /*a6d0*/  STL.64 [R1+0xfd0], R186 ;  /* 0x000fd0ba01007387 */ /* 0x0007e80000100a00 */
[----:B------:R-:W-:Y:S01]  /*a6e0*/  STL.64 [R1+0x1028], R198 ;  /* 0x001028c601007387 */ /* 0x000fe20000100a00 */
[----:B------:R-:W-:-:S03]  /*a6f0*/  IMAD.WIDE R250, R2, 0x4, R250 ;  /* 0x0000000402fa7825 */ /* 0x000fc600078e02fa */
[----:B------:R4:W-:Y:S01]  /*a700*/  STL.64 [R1+0xfd8], R184 ;  /* 0x000fd8b801007387 */ /* 0x0009e20000100a00 */
        /* <DEDUP_REMOVED lines=15> */
[----:B------:R-:W-:Y:S01]  /*a800*/  LDGSTS.E [R157+0x20000], desc[UR34][R188.64], !P0 ;  /* 0x20000000bc9d7fae */ /* 0x000fe2000c121862 */
[----:B------:R-:W-:-:S03]  /*a810*/  IMAD.WIDE R190, R2, 0x4, R190 ;  /* 0x0000000402be7825 */ /* 0x000fc600078e02be */
[----:B------:R-:W-:Y:S04]  /*a820*/  LDGSTS.E [R157+0x24000], desc[UR34][R186.64], !P0 ;  /* 0x24000000ba9d7fae */ /* 0x000fe8000c121862 */
[----:B------:R-:W-:Y:S04]  /*a830*/  LDGSTS.E [R157+0x28000], desc[UR34][R184.64], !P0 ;  /* 0x28000000b89d7fae */ /* 0x000fe8000c121862 */
[----:B--2---:R-:W2:Y:S04]  /*a840*/  LDL.LU.64 R188, [R1+0x14a8] ;  /* 0x0014a80001bc7983 */ /* 0x004ea80000300a00 */
[----:B------:R1:W-:Y:S04]  /*a850*/  STL.64 [R1+0x1030], R196 ;  /* 0x001030c401007387 */ /* 0x0003e80000100a00 */
[----:B---3--:R-:W3:Y:S04]  /*a860*/  LDL.LU.64 R186, [R1+0x14a0] ;  /* 0x0014a00001ba7983 */ /* 0x008ee80000300a00 */
[----:B------:R1:W-:Y:S04]  /*a870*/  STL.64 [R1+0x1038], R192 ;  /* 0x001038c001007387 */ /* 0x0003e80000100a00 */
[----:B----4-:R-:W4:Y:S04]  /*a880*/  LDL.LU.64 R184, [R1+0x1498] ;  /* 0x0014980001b87983 */ /* 0x010f280000300a00 */
[----:B------:R1:W-:Y:S04]  /*a890*/  STL.64 [R1+0x1040], R190 ;  /* 0x001040be01007387 */ /* 0x0003e80000100a00 */
[----:B------:R-:W-:Y:S04]  /*a8a0*/  LDGSTS.E [R157+0x2c000], desc[UR34][R250.64], !P0 ;  /* 0x2c000000fa9d7fae */ /* 0x000fe8000c121862 */
[----:B------:R-:W-:Y:S04]  /*a8b0*/  LDGSTS.E [R157+0x20004], desc[UR34][R202.64], !P1 ;  /* 0x20004000ca9d7fae */ /* 0x000fe8000c921862 */
[----:B------:R-:W-:Y:S04]  /*a8c0*/  LDGSTS.E [R157+0x24004], desc[UR34][R194.64], !P1 ;  /* 0x24004000c29d7fae */ /* 0x000fe8000c921862 */
[----:B-1----:R-:W2:Y:S04]  /*a8d0*/  LDL.LU.64 R250, [R1+0x1490] ;  /* 0x0014900001fa7983 */ /* 0x002ea80000300a00 */
[----:B------:R-:W3:Y:S04]  /*a8e0*/  LDL.LU.64 R202, [R1+0x58] ;  /* 0x0000580001ca7983 */ /* 0x000ee80000300a00 */
[----:B------:R-:W4:Y:S04]  /*a8f0*/  LDL.LU.64 R194, [R1+0x38] ;  /* 0x0000380001c27983 */ /* 0x000f280000300a00 */
[----:B------:R-:W-:Y:S04]  /*a900*/  LDGSTS.E [R157+0x28004], desc[UR34][R22.64], !P1 ;  /* 0x28004000169d7fae */ /* 0x000fe8000c921862 */
[----:B------:R-:W-:Y:S04]  /*a910*/  LDGSTS.E [R157+0x2c004], desc[UR34][R154.64], !P1 ;  /* 0x2c0040009a9d7fae */ /* 0x000fe8000c921862 */
[----:B------:R-:W2:Y:S04]  /*a920*/  LDL.LU.64 R22, [R1+0x1488] ;  /* 0x0014880001167983 */ /* 0x000ea80000300a00 */
[----:B------:R-:W2:Y:S01]  /*a930*/  LDL.LU.64 R154, [R1+0x1480] ;  /* 0x00148000019a7983 */ /* 0x000ea20000300a00 */
[----:B------:R-:W-:Y:S01]  /*a940*/  VIADD R0, R0, 0xffffffb0 ;  /* 0xffffffb000007836 */ /* 0x000fe20000000000 */
[----:B------:R-:W-:-:S02]  /*a950*/  ISETP.GE.U32.AND P2, PT, R3, 0x7fffff92, PT ;  /* 0x7fffff920300780c */ /* 0x000fc40003f46070 */
[----:B------:R-:W1:Y:S02]  /*a960*/  LDC R3, c[0x0][0x230] ;  /* 0x00008c00ff037b82 */ /* 0x000e640000000800 */
[----:B------:R-:W-:Y:S01]  /*a970*/  ISETP.GE.U32.AND P3, PT, R0, 0x7fffff91, PT ;  /* 0x7fffff910000780c */ /* 0x000fe20003f66070 */
[----:B------:R-:W-:-:S08]  /*a980*/  VIADD R153, R153, 0xffffffaf ;  /* 0xffffffaf99997836 */ /* 0x000fd00000000000 */
[----:B------:R3:W-:Y:S01]  /*a990*/  LDGSTS.E [R157+0x20008], desc[UR34][R208.64], !P2 ;  /* 0x20008000d09d7fae */ /* 0x0007e2000d121862 */
[----:B------:R-:W-:Y:S01]  /*a9a0*/  VIADD R5, R5, 0xffffffae ;  /* 0xffffffae05057836 */ /* 0x000fe20000000000 */
[----:B------:R-:W2:Y:S02]  /*a9b0*/  LDC R0, c[0x0][0x230] ;  /* 0x00008c00ff007b82 */ /* 0x000ea40000000800 */
[----:B------:R-:W-:Y:S04]  /*a9c0*/  LDGSTS.E [R157+0x24008], desc[UR34][R206.64], !P2 ;  /* 0x24008000ce9d7fae */ /* 0x000fe8000d121862 */
[----:B------:R-:W-:Y:S04]  /*a9d0*/  LDGSTS.E [R157+0x28008], desc[UR34][R204.64], !P2 ;  /* 0x28008000cc9d7fae */ /* 0x000fe8000d121862 */
[----:B------:R-:W-:Y:S04]  /*a9e0*/  LDGSTS.E [R157+0x2c008], desc[UR34][R200.64], !P2 ;  /* 0x2c008000c89d7fae */ /* 0x000fe8000d121862 */
[----:B------:R-:W2:Y:S04]  /*a9f0*/  LDL.LU.64 R206, [R1+0x48] ;  /* 0x0000480001ce7983 */ /* 0x000ea80000300a00 */
[----:B------:R-:W2:Y:S04]  /*aa00*/  LDL.LU.64 R204, [R1+0x40] ;  /* 0x0000400001cc7983 */ /* 0x000ea80000300a00 */
[----:B------:R-:W-:Y:S04]  /*aa10*/  LDGSTS.E [R157+0x2000c], desc[UR34][R198.64], !P3 ;  /* 0x2000c000c69d7fae */ /* 0x000fe8000d921862 */
[----:B------:R-:W2:Y:S04]  /*aa20*/  LDL.LU.64 R200, [R1+0x30] ;  /* 0x0000300001c87983 */ /* 0x000ea80000300a00 */
[----:B------:R-:W-:Y:S04]  /*aa30*/  LDGSTS.E [R157+0x2400c], desc[UR34][R196.64], !P3 ;  /* 0x2400c000c49d7fae */ /* 0x000fe8000d921862 */
[----:B------:R-:W2:Y:S04]  /*aa40*/  LDL.LU.64 R198, [R1+0x28] ;  /* 0x0000280001c67983 */ /* 0x000ea80000300a00 */
[----:B------:R-:W-:Y:S04]  /*aa50*/  LDGSTS.E [R157+0x2800c], desc[UR34][R192.64], !P3 ;  /* 0x2800c000c09d7fae */ /* 0x000fe8000d921862 */
[----:B------:R-:W2:Y:S04]  /*aa60*/  LDL.LU.64 R196, [R1+0x20] ;  /* 0x0000200001c47983 */ /* 0x000ea80000300a00 */
[----:B------:R1:W-:Y:S04]  /*aa70*/  LDGSTS.E [R157+0x2c00c], desc[UR34][R190.64], !P3 ;  /* 0x2c00c000be9d7fae */ /* 0x0003e8000d921862 */
[----:B------:R-:W2:Y:S04]  /*aa80*/  LDL.LU.64 R192, [R1+0x10] ;  /* 0x0000100001c07983 */ /* 0x000ea80000300a00 */
[----:B------:R-:W2:Y:S01]  /*aa90*/  LDL.LU.64 R190, [R1+0x8] ;  /* 0x0000080001be7983 */ /* 0x000ea20000300a00 */
[C---:B---3--:R-:W-:Y:S01]  /*aaa0*/  IMAD.WIDE R208, R2.reuse, 0x4, R202 ;  /* 0x0000000402d07825 */ /* 0x048fe200078e02ca */
[----:B------:R-:W-:Y:S01]  /*aab0*/  ISETP.GE.U32.AND P0, PT, R153, 0x7fffff90, PT ;  /* 0x7fffff909900780c */ /* 0x000fe20003f06070 */
[----:B-1----:R-:W1:Y:S02]  /*aac0*/  LDC R157, c[0x0][0x230] ;  /* 0x00008c00ff9d7b82 */ /* 0x002e640000000800 */
[----:B----4-:R-:W-:Y:S01]  /*aad0*/  IMAD.WIDE R202, R2, 0x4, R194 ;  /* 0x0000000402ca7825 */ /* 0x010fe200078e02c2 */
[----:B------:R-:W-:-:S03]  /*aae0*/  ISETP.GE.U32.AND P1, PT, R5, 0x7fffff8f, PT ;  /* 0x7fffff8f0500780c */ /* 0x000fc60003f26070 */
[----:B------:R-:W-:Y:S02]  /*aaf0*/  VIADD R3, R3, 0xffffffad ;  /* 0xffffffad03037836 */ /* 0x000fe40000000000 */
[----:B--2---:R-:W-:-:S04]  /*ab00*/  IMAD.WIDE R22, R2, 0x4, R22 ;  /* 0x0000000402167825 */ /* 0x004fc800078e0216 */
[----:B------:R2:W-:Y:S01]  /*ab10*/  LDGSTS.E [R244+0x20000], desc[UR34][R208.64], !P0 ;  /* 0x20000000d0f47fae */ /* 0x0005e2000c121862 */
[----:B------:R-:W3:Y:S01]  /*ab20*/  LDC R153, c[0x0][0x230] ;  /* 0x00008c00ff997b82 */ /* 0x000ee20000000800 */
[----:B------:R-:W-:-:S04]  /*ab30*/  IMAD.WIDE R194, R2, 0x4, R154 ;  /* 0x0000000402c27825 */ /* 0x000fc800078e029a */
[----:B------:R-:W-:Y:S02]  /*ab40*/  IMAD.WIDE R154, R2, 0x4, R250 ;  /* 0x00000004029a7825 */ /* 0x000fe400078e02fa */
[----:B------:R-:W4:Y:S01]  /*ab50*/  LDL.LU.64 R250, [R1+0x50] ;  /* 0x0000500001fa7983 */ /* 0x000f220000300a00 */
[----:B------:R-:W1:Y:S03]  /*ab60*/  LDC R5, c[0x0][0x230] ;  /* 0x00008c00ff057b82 */ /* 0x000e660000000800 */
[----:B------:R3:W-:Y:S04]  /*ab70*/  STL.64 [R1+0x1048], R208 ;  /* 0x001048d001007387 */ /* 0x0007e80000100a00 */
[----:B------:R-:W-:Y:S01]  /*ab80*/  STL.64 [R1+0x1068], R202 ;  /* 0x001068ca01007387 */ /* 0x000fe20000100a00 */
[----:B------:R-:W-:Y:S01]  /*ab90*/  ISETP.GE.U32.AND P2, PT, R3, 0x7fffff8e, PT ;  /* 0x7fffff8e0300780c */ /* 0x000fe20003f46070 */
[----:B------:R-:W-:Y:S01]  /*aba0*/  VIADD R0, R0, 0xffffffac ;  /* 0xffffffac00007836 */ /* 0x000fe20000000000 */
[----:B------:R-:W1:Y:S01]  /*abb0*/  LDC R3, c[0x0][0x230] ;  /* 0x00008c00ff037b82 */ /* 0x000e620000000800 */
[----:B------:R-:W-:Y:S04]  /*abc0*/  STL.64 [R1+0x1088], R194 ;  /* 0x001088c201007387 */ /* 0x000fe80000100a00 */
[----:B------:R-:W-:Y:S01]  /*abd0*/  STL.64 [R1+0x10a8], R154 ;  /* 0x0010a89a01007387 */ /* 0x000fe20000100a00 */
[----:B------:R-:W-:-:S04]  /*abe0*/  IMAD.WIDE R206, R2, 0x4, R206 ;  /* 0x0000000402ce7825 */ /* 0x000fc800078e02ce */
[C---:B------:R-:W-:Y:S01]  /*abf0*/  IMAD.WIDE R204, R2.reuse, 0x4, R204 ;  /* 0x0000000402cc7825 */ /* 0x040fe200078e02cc */
[----:B------:R1:W-:Y:S03]  /*ac00*/  STL.64 [R1+0x1058], R206 ;  /* 0x001058ce01007387 */ /* 0x0003e60000100a00 */
        /* <DEDUP_REMOVED lines=9> */
[----:B------:R2:W-:Y:S04]  /*aca0*/  STL.64 [R1+0x1090], R192 ;  /* 0x001090c001007387 */ /* 0x0005e80000100a00 */
[----:B------:R2:W-:Y:S04]  /*acb0*/  STL.64 [R1+0x1098], R190 ;  /* 0x001098be01007387 */ /* 0x0005e80000100a00 */
[----:B------:R2:W-:Y:S04]  /*acc0*/  STL.64 [R1+0x10a0], R22 ;  /* 0x0010a01601007387 */ /* 0x0005e80000100a00 */
[----:B---3--:R-:W3:Y:S01]  /*acd0*/  LDL.LU.64 R208, [R1+0x1478] ;  /* 0x0014780001d07983 */ /* 0x008ee20000300a00 */
[----:B----4-:R-:W-:-:S05]  /*ace0*/  IMAD.WIDE R250, R2, 0x4, R250 ;  /* 0x0000000402fa7825 */ /* 0x010fca00078e02fa */
[----:B------:R-:W-:Y:S04]  /*acf0*/  LDGSTS.E [R244+0x24000], desc[UR34][R250.64], !P0 ;  /* 0x24000000faf47fae */ /* 0x000fe8000c121862 */
[----:B------:R-:W-:Y:S04]  /*ad00*/  LDGSTS.E [R244+0x28000], desc[UR34][R206.64], !P0 ;  /* 0x28000000cef47fae */ /* 0x000fe8000c121862 */
[----:B------:R-:W-:Y:S04]  /*ad10*/  LDGSTS.E [R244+0x2c000], desc[UR34][R204.64], !P0 ;  /* 0x2c000000ccf47fae */ /* 0x000fe8000c121862 */
[----:B------:R-:W-:Y:S04]  /*ad20*/  LDGSTS.E [R244+0x20004], desc[UR34][R202.64], !P1 ;  /* 0x20004000caf47fae */ /* 0x000fe8000c921862 */
[----:B-1----:R-:W4:Y:S04]  /*ad30*/  LDL.LU.64 R206, [R1+0x1470] ;  /* 0x0014700001ce7983 */ /* 0x002f280000300a00 */
[----:B------:R-:W4:Y:S04]  /*ad40*/  LDL.LU.64 R204, [R1+0x1468] ;  /* 0x0014680001cc7983 */ /* 0x000f280000300a00 */
[----:B------:R-:W4:Y:S04]  /*ad50*/  LDL.LU.64 R202, [R1+0x1460] ;  /* 0x0014600001ca7983 */ /* 0x000f280000300a00 */
[----:B------:R-:W-:Y:S04]  /*ad60*/  LDGSTS.E [R244+0x24004], desc[UR34][R200.64], !P1 ;  /* 0x24004000c8f47fae */ /* 0x000fe8000c921862 */
[----:B------:R-:W-:Y:S04]  /*ad70*/  LDGSTS.E [R244+0x28004], desc[UR34][R198.64], !P1 ;  /* 0x28004000c6f47fae */ /* 0x000fe8000c921862 */
[----:B------:R-:W-:Y:S04]  /*ad80*/  LDGSTS.E [R244+0x2c004], desc[UR34][R196.64], !P1 ;  /* 0x2c004000c4f47fae */ /* 0x000fe8000c921862 */
[----:B--2---:R-:W2:Y:S04]  /*ad90*/  LDL.LU.64 R200, [R1+0x1458] ;  /* 0x0014580001c87983 */ /* 0x004ea80000300a00 */
[----:B------:R-:W2:Y:S04]  /*ada0*/  LDL.LU.64 R198, [R1+0x1450] ;  /* 0x0014500001c67983 */ /* 0x000ea80000300a00 */
[----:B------:R-:W2:Y:S04]  /*adb0*/  LDL.LU.64 R196, [R1+0x1448] ;  /* 0x0014480001c47983 */ /* 0x000ea80000300a00 */
[----:B------:R-:W-:Y:S04]  /*adc0*/  LDGSTS.E [R244+0x20008], desc[UR34][R194.64], !P2 ;  /* 0x20008000c2f47fae */ /* 0x000fe8000d121862 */
[----:B------:R-:W-:Y:S04]  /*add0*/  LDGSTS.E [R244+0x24008], desc[UR34][R192.64], !P2 ;  /* 0x24008000c0f47fae */ /* 0x000fe8000d121862 */
[----:B------:R-:W-:Y:S04]  /*ade0*/  LDGSTS.E [R244+0x28008], desc[UR34][R190.64], !P2 ;  /* 0x28008000bef47fae */ /* 0x000fe8000d121862 */
[----:B------:R-:W2:Y:S04]  /*adf0*/  LDL.LU.64 R194, [R1+0x1440] ;  /* 0x0014400001c27983 */ /* 0x000ea80000300a00 */
[----:B------:R-:W2:Y:S04]  /*ae00*/  LDL.LU.64 R192, [R1+0x1438] ;  /* 0x0014380001c07983 */ /* 0x000ea80000300a00 */
[----:B------:R-:W2:Y:S01]  /*ae10*/  LDL.LU.64 R190, [R1+0x1430] ;  /* 0x0014300001be7983 */ /* 0x000ea20000300a00 */
[----:B------:R-:W-:-:S02]  /*ae20*/  ISETP.GE.U32.AND P3, PT, R0, 0x7fffff8d, PT ;  /* 0x7fffff8d0000780c */ /* 0x000fc40003f66070 */
[----:B------:R-:W1:Y:S01]  /*ae30*/  LDC R0, c[0x0][0x230] ;  /* 0x00008c00ff007b82 */ /* 0x000e620000000800 */
[----:B------:R-:W-:Y:S01]  /*ae40*/  VIADD R153, R153, 0xffffffab ;  /* 0xffffffab99997836 */ /* 0x000fe20000000000 */
[----:B------:R-:W-:Y:S01]  /*ae50*/  LDGSTS.E [R244+0x2c008], desc[UR34][R22.64], !P2 ;  /* 0x2c00800016f47fae */ /* 0x000fe2000d121862 */
[----:B------:R-:W-:Y:S02]  /*ae60*/  VIADD R3, R3, 0xffffffa9 ;  /* 0xffffffa903037836 */ /* 0x000fe40000000000 */
[----:B------:R-:W-:Y:S01]  /*ae70*/  IMAD.WIDE R184, R2, 0x4, R184 ;  /* 0x0000000402b87825 */ /* 0x000fe200078e02b8 */
[----:B------:R-:W-:-:S03]  /*ae80*/  ISETP.GE.U32.AND P0, PT, R153, 0x7fffff8c, PT ;  /* 0x7fffff8c9900780c */ /* 0x000fc60003f06070 */
[C---:B------:R-:W-:Y:S01]  /*ae90*/  IMAD.WIDE R186, R2.reuse, 0x4, R186 ;  /* 0x0000000402ba7825 */ /* 0x040fe200078e02ba */
[----:B------:R-:W-:Y:S01]  /*aea0*/  ISETP.GE.U32.AND P2, PT, R3, 0x7fffff8a, PT ;  /* 0x7fffff8a0300780c */ /* 0x000fe20003f46070 */
[----:B------:R3:W-:Y:S01]  /*aeb0*/  LDGSTS.E [R244+0x2000c], desc[UR34][R154.64], !P3 ;  /* 0x2000c0009af47fae */ /* 0x0007e2000d921862 */
[----:B------:R-:W3:Y:S01]  /*aec0*/  LDC R153, c[0x0][0x230] ;  /* 0x00008c00ff997b82 */ /* 0x000ee20000000800 */
[----:B------:R-:W-:Y:S02]  /*aed0*/  IMAD.WIDE R188, R2, 0x4, R188 ;  /* 0x0000000402bc7825 */ /* 0x000fe400078e02bc */
[----:B------:R-:W-:Y:S02]  /*aee0*/  LDGSTS.E [R244+0x2400c], desc[UR34][R184.64], !P3 ;  /* 0x2400c000b8f47fae */ /* 0x000fe4000d921862 */
[----:B------:R-:W-:Y:S02]  /*aef0*/  VIADD R5, R5, 0xffffffaa ;  /* 0xffffffaa05057836 */ /* 0x000fe40000000000 */
[----:B------:R-:W-:Y:S01]  /*af00*/  LDGSTS.E [R244+0x2800c], desc[UR34][R186.64], !P3 ;  /* 0x2800c000baf47fae */ /* 0x000fe2000d921862 */
[----:B------:R-:W3:Y:S01]  /*af10*/  LDC R3, c[0x0][0x230] ;  /* 0x00008c00ff037b82 */ /* 0x000ee20000000800 */
[----:B-1----:R-:W-:-:S02]  /*af20*/  VIADD R0, R0, 0xffffffa8 ;  /* 0xffffffa800007836 */ /* 0x002fc40000000000 */
[----:B------:R-:W-:Y:S01]  /*af30*/  LDGSTS.E [R244+0x2c00c], desc[UR34][R188.64], !P3 ;  /* 0x2c00c000bcf47fae */ /* 0x000fe2000d921862 */
[----:B------:R-:W-:-:S04]  /*af40*/  ISETP.GE.U32.AND P1, PT, R5, 0x7fffff8b, PT ;  /* 0x7fffff8b0500780c */ /* 0x000fc80003f26070 */
[----:B------:R-:W1:Y:S01]  /*af50*/  LDC R5, c[0x0][0x230] ;  /* 0x00008c00ff057b82 */ /* 0x000e620000000800 */
[----:B------:R-:W-:Y:S01]  /*af60*/  ISETP.GE.U32.AND P3, PT, R0, 0x7fffff89, PT ;  /* 0x7fffff890000780c */ /* 0x000fe20003f66070 */
[C---:B---3--:R-:W-:Y:S01]  /*af70*/  IMAD.WIDE R208, R2.reuse, 0x4, R208 ;  /* 0x0000000402d07825 */ /* 0x048fe200078e02d0 */
[----:B------:R-:W5:Y:S05]  /*af80*/  LDL.LU.64 R22, [R1+0x1428] ;  /* 0x0014280001167983 */ /* 0x000f6a0000300a00 */
[----:B------:R-:W3:Y:S01]  /*af90*/  LDC R0, c[0x0][0x230] ;  /* 0x00008c00ff007b82 */ /* 0x000ee20000000800 */
[----:B------:R-:W-:-:S04]  /*afa0*/  IMAD.WIDE R210, R2, 0x4, R210 ;  /* 0x0000000402d27825 */ /* 0x000fc800078e02d2 */
[----:B------:R-:W-:-:S04]  /*afb0*/  IMAD.WIDE R212, R2, 0x4, R212 ;  /* 0x0000000402d47825 */ /* 0x000fc800078e02d4 */
[----:B------:R-:W-:-:S04]  /*afc0*/  IMAD.WIDE R214, R2, 0x4, R214 ;  /* 0x0000000402d67825 */ /* 0x000fc800078e02d6 */
[----:B------:R-:W-:Y:S02]  /*afd0*/  VIADD R153, R153, 0xffffffa7 ;  /* 0xffffffa799997836 */ /* 0x000fe40000000000 */
[----:B------:R-:W-:Y:S02]  /*afe0*/  VIADD R3, R3, 0xffffffa5 ;  /* 0xffffffa503037836 */ /* 0x000fe40000000000 */
[----:B------:R-:W-:-:S04]  /*aff0*/  IMAD.WIDE R216, R2, 0x4, R216 ;  /* 0x0000000402d87825 */ /* 0x000fc800078e02d8 */
[----:B------:R-:W-:-:S04]  /*b000*/  IMAD.WIDE R218, R2, 0x4, R218 ;  /* 0x0000000402da7825 */ /* 0x000fc800078e02da */
[----:B------:R-:W-:-:S04]  /*b010*/  IMAD.WIDE R220, R2, 0x4, R220 ;  /* 0x0000000402dc7825 */ /* 0x000fc800078e02dc */
[----:B-1----:R-:W-:Y:S02]  /*b020*/  VIADD R5, R5, 0xffffffa6 ;  /* 0xffffffa605057836 */ /* 0x002fe40000000000 */
[----:B---3--:R-:W-:Y:S02]  /*b030*/  VIADD R0, R0, 0xffffffa4 ;  /* 0xffffffa400007836 */ /* 0x008fe40000000000 */
        /* <DEDUP_REMOVED lines=34> */
[----:B----4-:R-:W-:-:S04]  /*b260*/  IMAD.WIDE R206, R2, 0x4, R206 ;  /* 0x0000000402ce7825 */ /* 0x010fc800078e02ce */
[----:B------:R-:W-:-:S04]  /*b270*/  IMAD.WIDE R204, R2, 0x4, R204 ;  /* 0x0000000402cc7825 */ /* 0x000fc800078e02cc */
[----:B------:R-:W-:-:S04]  /*b280*/  IMAD.WIDE R202, R2, 0x4, R202 ;  /* 0x0000000402ca7825 */ /* 0x000fc800078e02ca */
[----:B--2---:R-:W-:-:S04]  /*b290*/  IMAD.WIDE R200, R2, 0x4, R200 ;  /* 0x0000000402c87825 */ /* 0x004fc800078e02c8 */
[----:B------:R-:W-:-:S04]  /*b2a0*/  IMAD.WIDE R198, R2, 0x4, R198 ;  /* 0x0000000402c67825 */ /* 0x000fc800078e02c6 */
[----:B------:R-:W-:-:S04]  /*b2b0*/  IMAD.WIDE R196, R2, 0x4, R196 ;  /* 0x0000000402c47825 */ /* 0x000fc800078e02c4 */
[----:B------:R-:W-:-:S04]  /*b2c0*/  IMAD.WIDE R194, R2, 0x4, R194 ;  /* 0x0000000402c27825 */ /* 0x000fc800078e02c2 */
[----:B------:R-:W-:-:S04]  /*b2d0*/  IMAD.WIDE R192, R2, 0x4, R192 ;  /* 0x0000000402c07825 */ /* 0x000fc800078e02c0 */
[----:B------:R-:W-:-:S05]  /*b2e0*/  IMAD.WIDE R190, R2, 0x4, R190 ;  /* 0x0000000402be7825 */ /* 0x000fca00078e02be */
        /* <DEDUP_REMOVED lines=8> */
[----:B------:R-:W-:Y:S01]  /*b370*/  LDGSTS.E [R245+0x20008], desc[UR34][R206.64], !P2 ;  /* 0x20008000cef57fae */ /* 0x000fe2000d121862 */
[----:B------:R-:W-:-:S02]  /*b380*/  ISETP.GE.U32.AND P0, PT, R153, 0x7fffff88, PT ;  /* 0x7fffff889900780c */ /* 0x000fc40003f06070 */
[----:B------:R-:W1:Y:S01]  /*b390*/  LDC R153, c[0x0][0x230] ;  /* 0x00008c00ff997b82 */ /* 0x000e620000000800 */
[----:B------:R-:W-:Y:S04]  /*b3a0*/  LDGSTS.E [R245+0x24008], desc[UR34][R208.64], !P2 ;  /* 0x24008000d0f57fae */ /* 0x000fe8000d121862 */
[----:B------:R-:W-:Y:S04]  /*b3b0*/  LDGSTS.E [R245+0x28008], desc[UR34][R210.64], !P2 ;  /* 0x28008000d2f57fae */ /* 0x000fe8000d121862 */
[----:B------:R-:W-:Y:S01]  /*b3c0*/  LDGSTS.E [R245+0x2c008], desc[UR34][R212.64], !P2 ;  /* 0x2c008000d4f57fae */ /* 0x000fe2000d121862 */
[----:B------:R-:W-:-:S02]  /*b3d0*/  ISETP.GE.U32.AND P2, PT, R3, 0x7fffff86, PT ;  /* 0x7fffff860300780c */ /* 0x000fc40003f46070 */
[----:B------:R-:W2:Y:S01]  /*b3e0*/  LDC R3, c[0x0][0x230] ;  /* 0x00008c00ff037b82 */ /* 0x000ea20000000800 */
[----:B------:R-:W-:Y:S01]  /*b3f0*/  LDGSTS.E [R245+0x2000c], desc[UR34][R214.64], !P3 ;  /* 0x2000c000d6f57fae */ /* 0x000fe2000d921862 */
[----:B------:R-:W-:-:S03]  /*b400*/  ISETP.GE.U32.AND P1, PT, R5, 0x7fffff87, PT ;  /* 0x7fffff870500780c */ /* 0x000fc60003f26070 */
[----:B------:R-:W-:Y:S04]  /*b410*/  LDGSTS.E [R245+0x2400c], desc[UR34][R216.64], !P3 ;  /* 0x2400c000d8f57fae */ /* 0x000fe8000d921862 */
[----:B------:R-:W-:Y:S04]  /*b420*/  LDGSTS.E [R245+0x2800c], desc[UR34][R218.64], !P3 ;  /* 0x2800c000daf57fae */ /* 0x000fe8000d921862 */
[----:B------:R3:W-:Y:S01]  /*b430*/  LDGSTS.E [R245+0x2c00c], desc[UR34][R220.64], !P3 ;  /* 0x2c00c000dcf57fae */ /* 0x0007e2000d921862 */
[----:B------:R-:W-:Y:S02]  /*b440*/  ISETP.GE.U32.AND P3, PT, R0, 0x7fffff85, PT ;  /* 0x7fffff850000780c */ /* 0x000fe40003f66070 */
[----:B------:R-:W4:Y:S01]  /*b450*/  LDC R0, c[0x0][0x230] ;  /* 0x00008c00ff007b82 */ /* 0x000f220000000800 */
[----:B------:R-:W-:Y:S04]  /*b460*/  LDGSTS.E [R246+0x20000], desc[UR34][R222.64], !P0 ;  /* 0x20000000def67fae */ /* 0x000fe8000c121862 */
[----:B------:R-:W-:Y:S04]  /*b470*/  LDGSTS.E [R246+0x24000], desc[UR34][R226.64], !P0 ;  /* 0x24000000e2f67fae */ /* 0x000fe8000c121862 */
[----:B------:R-:W-:Y:S04]  /*b480*/  LDGSTS.E [R246+0x28000], desc[UR34][R228.64], !P0 ;  /* 0x28000000e4f67fae */ /* 0x000fe8000c121862 */
[----:B------:R-:W-:Y:S04]  /*b490*/  LDGSTS.E [R246+0x2c000], desc[UR34][R230.64], !P0 ;  /* 0x2c000000e6f67fae */ /* 0x000fe8000c121862 */
[----:B------:R-:W-:Y:S01]  /*b4a0*/  LDGSTS.E [R246+0x20004], desc[UR34][R224.64], !P1 ;  /* 0x20004000e0f67fae */ /* 0x000fe2000c921862 */
[----:B------:R-:W-:-:S03]  /*b4b0*/  VIADD R5, R157, 0xffffffa3 ;  /* 0xffffffa39d057836 */ /* 0x000fc60000000000 */
[----:B------:R-:W-:Y:S04]  /*b4c0*/  LDGSTS.E [R246+0x24004], desc[UR34][R232.64], !P1 ;  /* 0x24004000e8f67fae */ /* 0x000fe8000c921862 */
[----:B------:R-:W-:Y:S01]  /*b4d0*/  LDGSTS.E [R246+0x28004], desc[UR34][R234.64], !P1 ;  /* 0x28004000eaf67fae */ /* 0x000fe2000c921862 */
[----:B---3--:R-:W-:-:S03]  /*b4e0*/  IMAD.WIDE R244, R2, 0x4, R128 ;  /* 0x0000000402f47825 */ /* 0x008fc600078e0280 */
[----:B------:R-:W-:Y:S04]  /*b4f0*/  LDGSTS.E [R246+0x2c004], desc[UR34][R236.64], !P1 ;  /* 0x2c004000ecf67fae */ /* 0x000fe8000c921862 */
[----:B------:R-:W-:Y:S01]  /*b500*/  LDGSTS.E [R246+0x20008], desc[UR34][R154.64], !P2 ;  /* 0x200080009af67fae */ /* 0x000fe2000d121862 */
[----:B--2---:R-:W-:-:S03]  /*b510*/  VIADD R3, R3, 0xffffffa2 ;  /* 0xffffffa203037836 */ /* 0x004fc60000000000 */
[----:B------:R-:W-:Y:S01]  /*b520*/  LDGSTS.E [R246+0x24008], desc[UR34][R240.64], !P2 ;  /* 0x24008000f0f67fae */ /* 0x000fe2000d121862 */
[----:B------:R-:W-:-:S03]  /*b530*/  ISETP.GE.U32.AND P0, PT, R5, 0x7fffff84, PT ;  /* 0x7fffff840500780c */ /* 0x000fc60003f06070 */
[----:B------:R-:W-:Y:S04]  /*b540*/  LDGSTS.E [R246+0x28008], desc[UR34][R242.64], !P2 ;  /* 0x28008000f2f67fae */ /* 0x000fe8000d121862 */
[----:B------:R-:W-:Y:S04]  /*b550*/  LDGSTS.E [R246+0x2c008], desc[UR34][R238.64], !P2 ;  /* 0x2c008000eef67fae */ /* 0x000fe8000d121862 */
[----:B------:R1:W-:Y:S01]  /*b560*/  LDGSTS.E [R246+0x2000c], desc[UR34][R124.64], !P3 ;  /* 0x2000c0007cf67fae */ /* 0x0003e2000d921862 */
[----:B----4-:R-:W-:Y:S01]  /*b570*/  VIADD R0, R0, 0xffffffa1 ;  /* 0xffffffa100007836 */ /* 0x010fe20000000000 */
[----:B------:R-:W-:-:S02]  /*b580*/  ISETP.GE.U32.AND P1, PT, R3, 0x7fffff83, PT ;  /* 0x7fffff830300780c */ /* 0x000fc40003f26070 */
[----:B------:R-:W-:Y:S04]  /*b590*/  LDGSTS.E [R246+0x2400c], desc[UR34][R244.64], !P3 ;  /* 0x2400c000f4f67fae */ /* 0x000fe8000d921862 */
[----:B------:R-:W-:Y:S01]  /*b5a0*/  LDGSTS.E [R246+0x2800c], desc[UR34][R130.64], !P3 ;  /* 0x2800c00082f67fae */ /* 0x000fe2000d921862 */
[----:B-1----:R-:W-:-:S03]  /*b5b0*/  VIADD R124, R153, 0xffffffa0 ;  /* 0xffffffa0997c7836 */ /* 0x002fc60000000000 */
[----:B------:R-:W-:Y:S01]  /*b5c0*/  LDGSTS.E [R246+0x2c00c], desc[UR34][R132.64], !P3 ;  /* 0x2c00c00084f67fae */ /* 0x000fe2000d921862 */
[----:B------:R-:W-:Y:S02]  /*b5d0*/  ISETP.GE.U32.AND P2, PT, R0, 0x7fffff82, PT ;  /* 0x7fffff820000780c */ /* 0x000fe40003f46070 */
[----:B------:R-:W-:Y:S01]  /*b5e0*/  ISETP.GE.U32.AND P3, PT, R124, 0x7fffff81, PT ;  /* 0x7fffff817c00780c */ /* 0x000fe20003f66070 */
[----:B------:R-:W5:Y:S01]  /*b5f0*/  LDL.LU.64 R154, [R1+0x1420] ;  /* 0x00142000019a7983 */ /* 0x000f620000300a00 */
[----:B------:R-:W-:-:S03]  /*b600*/  IMAD.WIDE R124, R2, 0x4, R176 ;  /* 0x00000004027c7825 */ /* 0x000fc600078e02b0 */
[----:B------:R-:W-:Y:S01]  /*b610*/  STL [R1+0xc00], RZ ;  /* 0x000c00ff01007387 */ /* 0x000fe20000100800 */
[----:B------:R-:W-:-:S03]  /*b620*/  IMAD.WIDE R176, R2, 0x4, R106 ;  /* 0x0000000402b07825 */ /* 0x000fc600078e026a */
[----:B------:R-:W-:Y:S04]  /*b630*/  STL.64 [R1+0x11c8], R100 ;  /* 0x0011c86401007387 */ /* 0x000fe80000100a00 */
[----:B------:R-:W-:Y:S04]  /*b640*/  STL.64 [R1+0x11e8], R102 ;  /* 0x0011e86601007387 */ /* 0x000fe80000100a00 */
[----:B------:R-:W-:Y:S04]  /*b650*/  STL.64 [R1+0x1208], R104 ;  /* 0x0012086801007387 */ /* 0x000fe80000100a00 */
[----:B------:R-:W-:Y:S04]  /*b660*/  STL.64 [R1+0x1228], R124 ;  /* 0x0012287c01007387 */ /* 0x000fe80000100a00 */
[----:B------:R-:W-:Y:S04]  /*b670*/  STL.64 [R1+0x11d8], R108 ;  /* 0x0011d86c01007387 */ /* 0x000fe80000100a00 */
        /* <DEDUP_REMOVED lines=8> */
[----:B------:R-:W-:-:S03]  /*b700*/  IMAD.WIDE R72, R4, 0x4, R72 ;  /* 0x0000000404487825 */ /* 0x000fc600078e0248 */
[----:B------:R-:W-:Y:S04]  /*b710*/  STL.64 [R1+0x1210], R118 ;  /* 0x0012107601007387 */ /* 0x000fe80000100a00 */
[----:B------:R-:W-:Y:S01]  /*b720*/  LDGSTS.E [R247+0x20004], desc[UR34][R102.64], !P1 ;  /* 0x2000400066f77fae */ /* 0x000fe2000c921862 */
[----:B------:R-:W-:-:S03]  /*b730*/  IMAD.WIDE R178, R2, 0x4, R178 ;  /* 0x0000000402b27825 */ /* 0x000fc600078e02b2 */
        /* <DEDUP_REMOVED lines=8> */
[----:B------:R-:W-:Y:S01]  /*b7c0*/  LDGSTS.E [R247+0x2c004], desc[UR34][R116.64], !P1 ;  /* 0x2c00400074f77fae */ /* 0x000fe2000c921862 */
[----:B------:R-:W-:-:S03]  /*b7d0*/  IMAD.WIDE R78, R4, 0x4, R78 ;  /* 0x00000004044e7825 */ /* 0x000fc600078e024e */
[----:B------:R-:W-:Y:S01]  /*b7e0*/  STL [R1+0xc04], RZ ;  /* 0x000c04ff01007387 */ /* 0x000fe20000100800 */
[----:B------:R-:W-:-:S03]  /*b7f0*/  IMAD.WIDE R80, R4, 0x4, R80 ;  /* 0x0000000404507825 */ /* 0x000fc600078e0250 */
[----:B------:R-:W-:Y:S04]  /*b800*/  LDGSTS.E [R247+0x20008], desc[UR34][R104.64], !P2 ;  /* 0x2000800068f77fae */ /* 0x000fe8000d121862 */
[----:B------:R-:W-:Y:S01]  /*b810*/  STL.64 [R1+0x1300], R64 ;  /* 0x0013004001007387 */ /* 0x000fe20000100a00 */
        /* <DEDUP_REMOVED lines=20> */
[----:B------:R2:W-:Y:S04]  /*b960*/  LDGSTS.E [R247+0x2c00c], desc[UR34][R182.64], !P3 ;  /* 0x2c00c000b6f77fae */ /* 0x0005e8000d921862 */
[----:B------:R-:W-:Y:S01]  /*b970*/  STL.64 [R1+0x1338], R78 ;  /* 0x0013384e01007387 */ /* 0x000fe20000100a00 */
[----:B------:R-:W-:-:S03]  /*b980*/  IMAD.WIDE R96, R4, 0x4, R96 ;  /* 0x0000000404607825 */ /* 0x000fc600078e0260 */
[----:B------:R-:W-:Y:S01]  /*b990*/  STL.64 [R1+0x1340], R80 ;  /* 0x0013405001007387 */ /* 0x000fe20000100a00 */
[----:B--2---:R-:W-:-:S03]  /*b9a0*/  IMAD.WIDE R246, R4, 0x4, R14 ;  /* 0x0000000404f67825 */ /* 0x004fc600078e020e */
[----:B------:R-:W-:Y:S04]  /*b9b0*/  STL.64 [R1+0x1348], R82 ;  /* 0x0013485201007387 */ /* 0x000fe80000100a00 */
[----:B------:R-:W-:Y:S01]  /*b9c0*/  STL.64 [R1+0x1350], R84 ;  /* 0x0013505401007387 */ /* 0x000fe20000100a00 */
[----:B------:R-:W-:-:S03]  /*b9d0*/  IMAD.WIDE R98, R4, 0x4, R98 ;  /* 0x0000000404627825 */ /* 0x000fc600078e0262 */
[----:B------:R-:W-:Y:S01]  /*b9e0*/  STL.64 [R1+0x1358], R86 ;  /* 0x0013585601007387 */ /* 0x000fe20000100a00 */
[----:B------:R-:W-:-:S03]  /*b9f0*/  IMAD.WIDE R8, R4, 0x4, R8 ;  /* 0x0000000404087825 */ /* 0x000fc600078e0208 */
[----:B------:R-:W0:Y:S01]  /*ba00*/  LDGDEPBAR ;  /* 0x00000000000079af */ /* 0x000e220000000000 */
[----:B------:R-:W-:-:S03]  /*ba10*/  IMAD.WIDE R10, R4, 0x4, R10 ;  /* 0x00000004040a7825 */ /* 0x000fc600078e020a */
[----:B------:R-:W-:Y:S01]  /*ba20*/  STL.64 [R1+0x1360], R88 ;  /* 0x0013605801007387 */ /* 0x000fe20000100a00 */
[----:B------:R-:W-:-:S03]  /*ba30*/  IMAD.WIDE R12, R4, 0x4, R12 ;  /* 0x00000004040c7825 */ /* 0x000fc600078e020c */
[----:B------:R-:W-:Y:S01]  /*ba40*/  LDGSTS.E [R248+0x50000], desc[UR34][R6.64], P5 ;  /* 0x5000000006f87fae */ /* 0x000fe2000a921862 */
[----:B-1----:R-:W-:-:S03]  /*ba50*/  IMAD.WIDE R116, R4, 0x4, R134 ;  /* 0x0000000404747825 */ /* 0x002fc600078e0286 */
[----:B------:R-:W-:Y:S04]  /*ba60*/  STL.64 [R1+0x1368], R90 ;  /* 0x0013685a01007387 */ /* 0x000fe80000100a00 */
[----:B------:R-:W-:Y:S01]  /*ba70*/  LDGSTS.E [R248+0x50400], desc[UR34][R246.64], P5 ;  /* 0x50400000f6f87fae */ /* 0x000fe2000a921862 */
[----:B------:R-:W-:-:S03]  /*ba80*/  IMAD.WIDE R114, R4, 0x4, R138 ;  /* 0x0000000404727825 */ /* 0x000fc600078e028a */
        /* <DEDUP_REMOVED lines=12> */
[----:B------:R1:W-:Y:S04]  /*bb50*/  STL.64 [R1+0x1390], R8 ;  /* 0x0013900801007387 */ /* 0x0003e80000100a00 */
[----:B------:R-:W-:Y:S01]  /*bb60*/  LDGSTS.E [R248+0x51800], desc[UR34][R72.64], P5 ;  /* 0x5180000048f87fae */ /* 0x000fe2000a921862 */
[----:B------:R-:W-:-:S03]  /*bb70*/  IMAD.WIDE R104, R4, 0x4, R164 ;  /* 0x0000000404687825 */ /* 0x000fc600078e02a4 */
[----:B------:R2:W-:Y:S04]  /*bb80*/  STL.64 [R1+0x1398], R10 ;  /* 0x0013980a01007387 */ /* 0x0005e80000100a00 */
        /* <DEDUP_REMOVED lines=32> */
[----:B------:R-:W-:Y:S04]  /*bd90*/  LDGSTS.E [R248+0x54800], desc[UR34][R96.64], P5 ;  /* 0x5480000060f87fae */ /* 0x000fe8000a921862 */
[----:B------:R-:W-:Y:S01]  /*bda0*/  STL.64 [R1+0x1250], R40 ;  /* 0x0012502801007387 */ /* 0x000fe20000100a00 */
[----:B------:R-:W-:-:S03]  /*bdb0*/  IMAD.WIDE R58, R4, 0x4, R58 ;  /* 0x00000004043a7825 */ /* 0x000fc600078e023a */
[----:B------:R-:W-:Y:S04]  /*bdc0*/  LDGSTS.E [R248+0x54c00], desc[UR34][R98.64], P5 ;  /* 0x54c0000062f87fae */ /* 0x000fe8000a921862 */
[----:B------:R-:W-:Y:S04]  /*bdd0*/  STL.64 [R1+0x1258], R42 ;  /* 0x0012582a01007387 */ /* 0x000fe80000100a00 */
[----:B------:R1:W-:Y:S04]  /*bde0*/  LDGSTS.E [R248+0x55000], desc[UR34][R8.64], P5 ;  /* 0x5500000008f87fae */ /* 0x0003e8000a921862 */
[----:B------:R-:W-:Y:S01]  /*bdf0*/  STL.64 [R1+0x1260], R44 ;  /* 0x0012602c01007387 */ /* 0x000fe20000100a00 */
[----:B------:R-:W-:-:S03]  /*be00*/  IMAD.WIDE R60, R4, 0x4, R60 ;  /* 0x00000004043c7825 */ /* 0x000fc600078e023c */
[----:B------:R2:W-:Y:S04]  /*be10*/  LDGSTS.E [R248+0x55400], desc[UR34][R10.64], P5 ;  /* 0x554000000af87fae */ /* 0x0005e8000a921862 */
[----:B------:R-:W-:Y:S01]  /*be20*/  STL.64 [R1+0x1268], R46 ;  /* 0x0012682e01007387 */ /* 0x000fe20000100a00 */
[----:B-1----:R-:W-:-:S03]  /*be30*/  IMAD.WIDE R8, R4, 0x4, R24 ;  /* 0x0000000404087825 */ /* 0x002fc600078e0218 */
[----:B------:R-:W-:Y:S01]  /*be40*/  STL.64 [R1+0x1270], R48 ;  /* 0x0012703001007387 */ /* 0x000fe20000100a00 */
[----:B------:R-:W-:-:S03]  /*be50*/  IMAD.WIDE R24, R4, 0x4, R140 ;  /* 0x0000000404187825 */ /* 0x000fc600078e028c */
[----:B------:R-:W-:Y:S01]  /*be60*/  STL.64 [R1+0x1278], R50 ;  /* 0x0012783201007387 */ /* 0x000fe20000100a00 */
[----:B--2---:R-:W-:-:S03]  /*be70*/  IMAD.WIDE R10, R4, 0x4, R26 ;  /* 0x00000004040a7825 */ /* 0x004fc600078e021a */
[----:B------:R-:W-:Y:S01]  /*be80*/  STL.64 [R1+0x1280], R52 ;  /* 0x0012803401007387 */ /* 0x000fe20000100a00 */
[----:B------:R-:W-:-:S03]  /*be90*/  IMAD.WIDE R26, R4, 0x4, R136 ;  /* 0x00000004041a7825 */ /* 0x000fc600078e0288 */
[----:B------:R-:W-:Y:S01]  /*bea0*/  STL.64 [R1+0x1288], R54 ;  /* 0x0012883601007387 */ /* 0x000fe20000100a00 */
[----:B------:R-:W-:-:S03]  /*beb0*/  IMAD.WIDE R62, R4, 0x4, R62 ;  /* 0x00000004043e7825 */ /* 0x000fc600078e023e */
[----:B------:R-:W-:Y:S04]  /*bec0*/  STL.64 [R1+0x1290], R56 ;  /* 0x0012903801007387 */ /* 0x000fe80000100a00 */
[----:B------:R-:W-:Y:S04]  /*bed0*/  STL.64 [R1+0x1298], R58 ;  /* 0x0012983a01007387 */ /* 0x000fe80000100a00 */
[----:B------:R1:W-:Y:S01]  /*bee0*/  STL.64 [R1+0x12b0], R26 ;  /* 0x0012b01a01007387 */ /* 0x0003e20000100a00 */
[----:B------:R-:W-:-:S03]  /*bef0*/  IMAD.WIDE R14, R4, 0x4, R30 ;  /* 0x00000004040e7825 */ /* 0x000fc600078e021e */
[----:B------:R-:W-:Y:S01]  /*bf00*/  STL.64 [R1+0x12a0], R60 ;  /* 0x0012a03c01007387 */ /* 0x000fe20000100a00 */
[----:B------:R-:W-:-:S03]  /*bf10*/  IMAD.WIDE R30, R4, 0x4, R162 ;  /* 0x00000004041e7825 */ /* 0x000fc600078e02a2 */
[----:B------:R2:W-:Y:S01]  /*bf20*/  STL.64 [R1+0x12c8], R24 ;  /* 0x0012c81801007387 */ /* 0x0005e20000100a00 */
[----:B-1----:R-:W-:-:S03]  /*bf30*/  IMAD.WIDE R26, R4, 0x4, R144 ;  /* 0x00000004041a7825 */ /* 0x002fc600078e0290 */
[----:B------:R1:W-:Y:S04]  /*bf40*/  LDGSTS.E [R248+0x55800], desc[UR34][R12.64], P5 ;  /* 0x558000000cf87fae */ /* 0x0003e8000a921862 */
[----:B------:R-:W-:Y:S01]  /*bf50*/  STL.64 [R1+0x12a8], R62 ;  /* 0x0012a83e01007387 */ /* 0x000fe20000100a00 */
[----:B--2---:R-:W-:-:S03]  /*bf60*/  IMAD.WIDE R24, R4, 0x4, R148 ;  /* 0x0000000404187825 */ /* 0x004fc600078e0294 */
[----:B------:R2:W-:Y:S01]  /*bf70*/  STL.64 [R1+0x12d0], R26 ;  /* 0x0012d01a01007387 */ /* 0x0005e20000100a00 */
[----:B-1----:R-:W-:-:S03]  /*bf80*/  IMAD.WIDE R12, R4, 0x4, R28 ;  /* 0x00000004040c7825 */ /* 0x002fc600078e021c */
[----:B------:R1:W-:Y:S01]  /*bf90*/  STL.64 [R1+0x12d8], R24 ;  /* 0x0012d81801007387 */ /* 0x0003e20000100a00 */
[----:B------:R-:W-:-:S03]  /*bfa0*/  IMAD.WIDE R28, R4, 0x4, R166 ;  /* 0x00000004041c7825 */ /* 0x000fc600078e02a6 */
[----:B------:R-:W3:Y:S01]  /*bfb0*/  LDL.64 R162, [R1+0x12d8] ;  /* 0x0012d80001a27983 */ /* 0x000ee20000100a00 */
[----:B--2---:R-:W-:-:S03]  /*bfc0*/  IMAD.WIDE R26, R4, 0x4, R170 ;  /* 0x00000004041a7825 */ /* 0x004fc600078e02aa */
[----:B------:R-:W2:Y:S04]  /*bfd0*/  LDL.64 R166, [R1+0x12d0] ;  /* 0x0012d00001a67983 */ /* 0x000ea80000100a00 */
[----:B------:R4:W-:Y:S01]  /*bfe0*/  STL.64 [R1+0x12e0], R30 ;  /* 0x0012e01e01007387 */ /* 0x0009e20000100a00 */
[----:B-1----:R-:W-:-:S03]  /*bff0*/  IMAD.WIDE R24, R4, 0x4, R174 ;  /* 0x0000000404187825 */ /* 0x002fc600078e02ae */
[----:B------:R-:W4:Y:S04]  /*c000*/  LDL.64 R170, [R1+0x12c8] ;  /* 0x0012c80001aa7983 */ /* 0x000f280000100a00 */
[----:B------:R1:W-:Y:S04]  /*c010*/  STL.64 [R1+0x12e8], R28 ;  /* 0x0012e81c01007387 */ /* 0x0003e80000100a00 */
[----:B------:R-:W3:Y:S04]  /*c020*/  LDL.64 R174, [R1+0x12b0] ;  /* 0x0012b00001ae7983 */ /* 0x000ee80000100a00 */
[----:B------:R1:W-:Y:S04]  /*c030*/  STL.64 [R1+0x12f0], R26 ;  /* 0x0012f01a01007387 */ /* 0x0003e80000100a00 */
[----:B------:R1:W-:Y:S04]  /*c040*/  STL.64 [R1+0x12f8], R24 ;  /* 0x0012f81801007387 */ /* 0x0003e80000100a00 */
[----:B------:R1:W-:Y:S04]  /*c050*/  STL [R1+0xc08], RZ ;  /* 0x000c08ff01007387 */ /* 0x0003e80000100800 */
        /* <DEDUP_REMOVED lines=765> */
[----:B------:R1:W-:Y:S04]  /*f030*/  STL [R1], RZ ;  /* 0x000000ff01007387 */ /* 0x0003e80000100800 */
        /* <DEDUP_REMOVED lines=127> */
[----:B------:R-:W2:Y:S04]  /*f830*/  LDL R5, [R1+0x124c] ;  /* 0x00124c0001057983 */ /* 0x000ea80000100800 */
        /* <DEDUP_REMOVED lines=36> */
[----:B------:R-:W-:Y:S04]  /*fa80*/  LDGSTS.E [R249+0x54e00], desc[UR34][R56.64], P5 ;  /* 0x54e0000038f97fae */ /* 0x000fe8000a921862 */
[----:B------:R-:W-:Y:S04]  /*fa90*/  LDGSTS.E [R249+0x55200], desc[UR34][R58.64], P5 ;  /* 0x552000003af97fae */ /* 0x000fe8000a921862 */
[----:B------:R-:W-:Y:S04]  /*faa0*/  LDGSTS.E [R249+0x55600], desc[UR34][R60.64], P5 ;  /* 0x556000003cf97fae */ /* 0x000fe8000a921862 */
[----:B------:R-:W-:Y:S04]  /*fab0*/  LDGSTS.E [R249+0x55a00], desc[UR34][R62.64], P5 ;  /* 0x55a000003ef97fae */ /* 0x000fe8000a921862 */
[----:B---3--:R-:W-:Y:S04]  /*fac0*/  LDGSTS.E [R249+0x55e00], desc[UR34][R174.64], P5 ;  /* 0x55e00000aef97fae */ /* 0x008fe8000a921862 */
[----:B----4-:R-:W-:Y:S04]  /*fad0*/  LDGSTS.E [R249+0x56200], desc[UR34][R170.64], P5 ;  /* 0x56200000aaf97fae */ /* 0x010fe8000a921862 */
[----:B--2---:R-:W-:Y:S04]  /*fae0*/  LDGSTS.E [R249+0x56600], desc[UR34][R166.64], P5 ;  /* 0x56600000a6f97fae */ /* 0x004fe8000a921862 */
[----:B------:R-:W-:Y:S04]  /*faf0*/  LDGSTS.E [R249+0x56a00], desc[UR34][R162.64], P5 ;  /* 0x56a00000a2f97fae */ /* 0x000fe8000a921862 */
[----:B------:R-:W-:Y:S04]  /*fb00*/  LDGSTS.E [R249+0x56e00], desc[UR34][R158.64], P5 ;  /* 0x56e000009ef97fae */ /* 0x000fe8000a921862 */
[----:B------:R2:W-:Y:S04]  /*fb10*/  LDGSTS.E [R249+0x57200], desc[UR34][R30.64], P5 ;  /* 0x572000001ef97fae */ /* 0x0005e8000a921862 */
[----:B------:R1:W-:Y:S04]  /*fb20*/  LDGSTS.E [R249+0x57600], desc[UR34][R28.64], P5 ;  /* 0x576000001cf97fae */ /* 0x0003e8000a921862 */
[----:B------:R3:W-:Y:S04]  /*fb30*/  LDGSTS.E [R249+0x57a00], desc[UR34][R26.64], P5 ;  /* 0x57a000001af97fae */ /* 0x0007e8000a921862 */
[----:B------:R4:W-:Y:S01]  /*fb40*/  LDGSTS.E [R249+0x57e00], desc[UR34][R24.64], P5 ;  /* 0x57e0000018f97fae */ /* 0x0009e2000a921862 */
[----:B--2---:R-:W-:-:S03]  /*fb50*/  CS2R R30, SRZ ;  /* 0x00000000001e7805 */ /* 0x004fc6000001ff00 */
[----:B------:R-:W0:Y:S01]  /*fb60*/  LDGDEPBAR ;  /* 0x00000000000079af */ /* 0x000e220000000000 */
[----:B-1----:R-:W-:Y:S02]  /*fb70*/  CS2R R28, SRZ ;  /* 0x00000000001c7805 */ /* 0x002fe4000001ff00 */
[----:B------:R-:W-:Y:S02]  /*fb80*/  CS2R R32, SRZ ;  /* 0x0000000000207805 */ /* 0x000fe4000001ff00 */
[----:B------:R-:W-:Y:S02]  /*fb90*/  CS2R R34, SRZ ;  /* 0x0000000000227805 */ /* 0x000fe4000001ff00 */
[----:B---3--:R-:W-:Y:S02]  /*fba0*/  CS2R R26, SRZ ;  /* 0x00000000001a7805 */ /* 0x008fe4000001ff00 */
[----:B------:R-:W-:Y:S02]  /*fbb0*/  CS2R R36, SRZ ;  /* 0x0000000000247805 */ /* 0x000fe4000001ff00 */
[----:B------:R-:W-:-:S02]  /*fbc0*/  CS2R R38, SRZ ;  /* 0x0000000000267805 */ /* 0x000fc4000001ff00 */
[----:B------:R-:W-:Y:S02]  /*fbd0*/  CS2R R40, SRZ ;  /* 0x0000000000287805 */ /* 0x000fe4000001ff00 */
[----:B----4-:R-:W-:Y:S02]  /*fbe0*/  CS2R R24, SRZ ;  /* 0x0000000000187805 */ /* 0x010fe4000001ff00 */
[----:B------:R-:W-:Y:S02]  /*fbf0*/  CS2R R42, SRZ ;  /* 0x00000000002a7805 */ /* 0x000fe4000001ff00 */
[----:B------:R-:W-:Y:S02]  /*fc00*/  CS2R R44, SRZ ;  /* 0x00000000002c7805 */ /* 0x000fe4000001ff00 */
[----:B------:R-:W-:Y:S02]  /*fc10*/  CS2R R46, SRZ ;  /* 0x00000000002e7805 */ /* 0x000fe4000001ff00 */
[----:B------:R-:W-:-:S02]  /*fc20*/  CS2R R48, SRZ ;  /* 0x0000000000307805 */ /* 0x000fc4000001ff00 */
[----:B------:R-:W-:Y:S02]  /*fc30*/  CS2R R50, SRZ ;  /* 0x0000000000327805 */ /* 0x000fe4000001ff00 */
[----:B------:R-:W-:Y:S02]  /*fc40*/  CS2R R52, SRZ ;  /* 0x0000000000347805 */ /* 0x000fe4000001ff00 */
        /* <DEDUP_REMOVED lines=49> */
[----:B------:R-:W-:-:S13]  /*ff60*/  ISETP.GE.AND P0, PT, R5, 0x20, PT ;  /* 0x000000200500780c */ /* 0x000fda0003f06270 */
[----:B------:R-:W-:Y:S05]  /*ff70*/  @!P0 BRA `(.L_x_0) ;  /* 0x0000013000948947 */ /* 0x000fea0003800000 */
[----:B------:R-:W2:Y:S04]  /*ff80*/  LDL.LU.64 R144, [R1+0xe20] ;  /* 0x000e200001907983 */ /* 0x000ea80000300a00 */
[----:B------:R-:W3:Y:S04]  /*ff90*/  LDL.LU.64 R134, [R1+0xe00] ;  /* 0x000e000001867983 */ /* 0x000ee80000300a00 */
[----:B------:R-:W4:Y:S04]  /*ffa0*/  LDL.LU.64 R146, [R1+0xe08] ;  /* 0x000e080001927983 */ /* 0x000f280000300a00 */
[----:B------:R-:W4:Y:S04]  /*ffb0*/  LDL.LU.64 R148, [R1+0xe18] ;  /* 0x000e180001947983 */ /* 0x000f280000300a00 */
[----:B------:R-:W4:Y:S04]  /*ffc0*/  LDL.LU.64 R150, [R1+0xe30] ;  /* 0x000e300001967983 */ /* 0x000f280000300a00 */
[----:B------:R-:W4:Y:S04]  /*ffd0*/  LDL.LU.64 R248, [R1+0xe10] ;  /* 0x000e100001f87983 */ /* 0x000f280000300a00 */
[----:B------:R-:W4:Y:S04]  /*ffe0*/  LDL.LU.64 R136, [R1+0xe28] ;  /* 0x000e280001887983 */ /* 0x000f280000300a00 */
[----:B------:R-:W4:Y:S04]  /*fff0*/  LDL.LU.64 R138, [R1+0xe38] ;  /* 0x000e3800018a7983 */ /* 0x000f280000300a00 */
[----:B------:R-:W4:Y:S04]  /*10000*/  LDL.LU.64 R140, [R1+0xe88] ;  /* 0x000e8800018c7983 */ /* 0x000f280000300a00 */
[----:B------:R-:W4:Y:S04]  /*10010*/  LDL.LU.64 R142, [R1+0xe40] ;  /* 0x000e4000018e7983 */ /* 0x000f280000300a00 */
[----:B------:R-:W4:Y:S01]  /*10020*/  LDL.LU.64 R132, [R1+0xe48] ;  /* 0x000e480001847983 */ /* 0x000f220000300a00 */
[----:B--2---:R-:W-:-:S02]  /*10030*/  IMAD.MOV.U32 R157, RZ, RZ, R144 ;  /* 0x000000ffff9d7224 */ /* 0x004fc400078e0090 */
[----:B------:R-:W-:Y:S02]  /*10040*/  IMAD.MOV.U32 R153, RZ, RZ, R145 ;  /* 0x000000ffff997224 */ /* 0x000fe400078e0091 */
[----:B------:R-:W2:Y:S01]  /*10050*/  LDL.LU.64 R144, [R1+0xea0] ;  /* 0x000ea00001907983 */ /* 0x000ea20000300a00 */
[----:B---3--:R-:W-:-:S03]  /*10060*/  IMAD.MOV.U32 R252, RZ, RZ, R135 ;  /* 0x000000fffffc7224 */ /* 0x008fc600078e0087 */
[----:B------:R1:W-:Y:S01]  /*10070*/  STL [R1+0xe50], R134 ;  /* 0x000e508601007387 */ /* 0x0003e20000100800 */
[----:B----4-:R-:W-:-:S03]  /*10080*/  IMAD.MOV.U32 R0, RZ, RZ, R147 ;  /* 0x000000ffff007224 */ /* 0x010fc600078e0093 */
[----:B-1----:R-:W3:Y:S04]  /*10090*/  LDL.LU.64 R134, [R1+0xea8] ;  /* 0x000ea80001867983 */ /* 0x002ee80000300a00 */
[----:B------:R1:W-:Y:S04]  /*100a0*/  STL [R1+0xe58], R146 ;  /* 0x000e589201007387 */ /* 0x0003e80000100800 */
[----:B-1----:R-:W4:Y:S04]  /*100b0*/  LDL.LU.64 R146, [R1+0xeb0] ;  /* 0x000eb00001927983 */ /* 0x002f280000300a00 */
[----:B------:R1:W-:Y:S04]  /*100c0*/  STL [R1+0xe54], R0 ;  /* 0x000e540001007387 */ /* 0x0003e80000100800 */
[----:B------:R1:W-:Y:S02]  /*100d0*/  STL [R1+0xe60], R148 ;  /* 0x000e609401007387 */ /* 0x0003e40000100800 */
[----:B-1----:R-:W-:-:S02]  /*100e0*/  IMAD.MOV.U32 R0, RZ, RZ, R149 ;  /* 0x000000ffff007224 */ /* 0x002fc400078e0095 */
[----:B------:R-:W4:Y:S04]  /*100f0*/  LDL.LU.64 R148, [R1+0xeb8] ;  /* 0x000eb80001947983 */ /* 0x000f280000300a00 */
        /* <DEDUP_REMOVED lines=25> */
[----:B------:R-:W-:Y:S04]  /*10290*/  STL [R1+0xe98], R132 ;  /* 0x000e988401007387 */ /* 0x000fe80000100800 */
[----:B------:R-:W4:Y:S01]  /*102a0*/  LDL.LU.64 R130, [R1+0xef0] ;  /* 0x000ef00001827983 */ /* 0x000f220000300a00 */
[----:B-1----:R-:W-:-:S05]  /*102b0*/  IMAD.MOV.U32 R0, RZ, RZ, R133 ;  /* 0x000000ffff007224 */ /* 0x002fca00078e0085 */
[----:B------:R1:W-:Y:S04]  /*102c0*/  STL [R1+0xe94], R0 ;  /* 0x000e940001007387 */ /* 0x0003e80000100800 */
[----:B--2---:R2:W-:Y:S01]  /*102d0*/  STL [R1+0xea0], R144 ;  /* 0x000ea09001007387 */ /* 0x0045e20000100800 */
[----:B-1----:R-:W-:-:S03]  /*102e0*/  IMAD.MOV.U32 R0, RZ, RZ, R145 ;  /* 0x000000ffff007224 */ /* 0x002fc600078e0091 */
[----:B--2---:R-:W2:Y:S04]  /*102f0*/  LDL.LU.64 R144, [R1+0xef8] ;  /* 0x000ef80001907983 */ /* 0x004ea80000300a00 */
[----:B------:R1:W-:Y:S04]  /*10300*/  STL [R1+0xe9c], R0 ;  /* 0x000e9c0001007387 */ /* 0x0003e80000100800 */
[----:B---3--:R-:W-:Y:S04]  /*10310*/  STL [R1+0xea8], R134 ;  /* 0x000ea88601007387 */ /* 0x008fe80000100800 */
[----:B------:R-:W3:Y:S01]  /*10320*/  LDL.LU.64 R132, [R1+0xf00] ;  /* 0x000f000001847983 */ /* 0x000ee20000300a00 */
[----:B-1----:R-:W-:-:S05]  /*10330*/  IMAD.MOV.U32 R0, RZ, RZ, R135 ;  /* 0x000000ffff007224 */ /* 0x002fca00078e0087 */
[----:B------:R1:W-:Y:S04]  /*10340*/  STL [R1+0xea4], R0 ;  /* 0x000ea40001007387 */ /* 0x0003e80000100800 */
[----:B----4-:R4:W-:Y:S01]  /*10350*/  STL [R1+0xeb0], R146 ;  /* 0x000eb09201007387 */ /* 0x0109e20000100800 */
[----:B-1----:R-:W-:-:S03]  /*10360*/  IMAD.MOV.U32 R0, RZ, RZ, R147 ;  /* 0x000000ffff007224 */ /* 0x002fc600078e0093 */
[----:B----4-:R-:W4:Y:S04]  /*10370*/  LDL.LU.64 R146, [R1+0xf08] ;  /* 0x000f080001927983 */ /* 0x010f280000300a00 */
        /* <DEDUP_REMOVED lines=17> */
[----:B------:R-:W-:Y:S01]  /*10490*/  STL [R1+0xed8], R138 ;  /* 0x000ed88a01007387 */ /* 0x000fe20000100800 */
[----:B-1----:R-:W-:-:S03]  /*104a0*/  IMAD.MOV.U32 R0, RZ, RZ, R139 ;  /* 0x000000ffff007224 */ /* 0x002fc600078e008b */
[----:B------:R-:W4:Y:S04]  /*104b0*/  LDL.LU.64 R136, [R1+0xf30] ;  /* 0x000f300001887983 */ /* 0x000f280000300a00 */
[----:B------:R1:W-:Y:S04]  /*104c0*/  STL [R1+0xed4], R0 ;  /* 0x000ed40001007387 */ /* 0x0003e80000100800 */
[----:B------:R1:W-:Y:S02]  /*104d0*/  STL [R1+0xee0], R140 ;  /* 0x000ee08c01007387 */ /* 0x0003e40000100800 */
[----:B-1----:R-:W-:-:S02]  /*104e0*/  IMAD.MOV.U32 R0, RZ, RZ, R141 ;  /* 0x000000ffff007224 */ /* 0x002fc400078e008d */
[----:B------:R-:W4:Y:S04]  /*104f0*/  LDL.LU.64 R138, [R1+0xf38] ;  /* 0x000f3800018a7983 */ /* 0x000f280000300a00 */
[----:B------:R-:W-:Y:S04]  /*10500*/  STL [R1+0xee8], R142 ;  /* 0x000ee88e01007387 */ /* 0x000fe80000100800 */
[----:B------:R1:W-:Y:S04]  /*10510*/  STL [R1+0xedc], R0 ;  /* 0x000edc0001007387 */ /* 0x0003e80000100800 */
[----:B------:R-:W4:Y:S01]  /*10520*/  LDL.LU.64 R140, [R1+0xf40] ;  /* 0x000f4000018c7983 */ /* 0x000f220000300a00 */
[----:B-1----:R-:W-:-:S03]  /*10530*/  IMAD.MOV.U32 R0, RZ, RZ, R143 ;  /* 0x000000ffff007224 */ /* 0x002fc600078e008f */
[----:B------:R-:W-:Y:S04]  /*10540*/  STL [R1+0xef0], R130 ;  /* 0x000ef08201007387 */ /* 0x000fe80000100800 */
[----:B------:R1:W-:Y:S04]  /*10550*/  STL [R1+0xee4], R0 ;  /* 0x000ee40001007387 */ /* 0x0003e80000100800 */
[----:B------:R-:W4:Y:S01]  /*10560*/  LDL.LU.64 R142, [R1+0xf48] ;  /* 0x000f4800018e7983 */ /* 0x000f220000300a00 */
[----:B-1----:R-:W-:-:S03]  /*10570*/  IMAD.MOV.U32 R0, RZ, RZ, R131 ;  /* 0x000000ffff007224 */ /* 0x002fc600078e0083 */
[----:B--2---:R-:W-:Y:S04]  /*10580*/  STL [R1+0xef8], R144 ;  /* 0x000ef89001007387 */ /* 0x004fe80000100800 */
[----:B------:R1:W-:Y:S02]  /*10590*/  STL [R1+0xeec], R0 ;  /* 0x000eec0001007387 */ /* 0x0003e40000100800 */
[----:B-1----:R-:W-:Y:S02]  /*105a0*/  IMAD.MOV.U32 R0, RZ, RZ, R145 ;  /* 0x000000ffff007224 */ /* 0x002fe400078e0091 */
[----:B------:R-:W2:Y:S04]  /*105b0*/  LDL.LU.64 R144, [R1+0xf50] ;  /* 0x000f500001907983 */ /* 0x000ea80000300a00 */
[----:B------:R1:W-:Y:S04]  /*105c0*/  STL [R1+0xef4], R0 ;  /* 0x000ef40001007387 */ /* 0x0003e80000100800 */
[----:B---3--:R3:W-:Y:S01]  /*105d0*/  STL [R1+0xf00], R132 ;  /* 0x000f008401007387 */ /* 0x0087e20000100800 */
[----:B-1----:R-:W-:-:S03]  /*105e0*/  IMAD.MOV.U32 R0, RZ, RZ, R133 ;  /* 0x000000ffff007224 */ /* 0x002fc600078e0085 */
[----:B---3--:R-:W3:Y:S04]  /*105f0*/  LDL.LU.64 R132, [R1+0xf58] ;  /* 0x000f580001847983 */ /* 0x008ee80000300a00 */
        /* <DEDUP_REMOVED lines=35> */
[----:B------:R-:W4:Y:S04]  /*10830*/  LDL.LU.64 R142, [R1+0xfa0] ;  /* 0x000fa000018e7983 */ /* 0x000f280000300a00 */
        /* <DEDUP_REMOVED lines=44> */
[----:B--2---:R-:W-:Y:S04]  /*10b00*/  STL [R1+0xfa8], R144 ;  /* 0x000fa89001007387 */ /* 0x004fe80000100800 */
[----:B------:R1:W-:Y:S04]  /*10b10*/  STL [R1+0xf9c], R0 ;  /* 0x000f9c0001007387 */ /* 0x0003e80000100800 */
[----:B------:R-:W2:Y:S01]  /*10b20*/  LDL.LU.64 R142, [R1+0x1000] ;  /* 0x00100000018e7983 */ /* 0x000ea20000300a00 */
[----:B-1----:R-:W-:-:S03]  /*10b30*/  IMAD.MOV.U32 R0, RZ, RZ, R145 ;  /* 0x000000ffff007224 */ /* 0x002fc600078e0091 */
[----:B---3--:R-:W-:Y:S04]  /*10b40*/  STL [R1+0xfb0], R130 ;  /* 0x000fb08201007387 */ /* 0x008fe80000100800 */
[----:B------:R1:W-:Y:S04]  /*10b50*/  STL [R1+0xfa4], R0 ;  /* 0x000fa40001007387 */ /* 0x0003e80000100800 */
[----:B------:R-:W3:Y:S01]  /*10b60*/  LDL.LU.64 R144, [R1+0x1008] ;  /* 0x0010080001907983 */ /* 0x000ee20000300a00 */
[----:B-1----:R-:W-:-:S03]  /*10b70*/  IMAD.MOV.U32 R0, RZ, RZ, R131 ;  /* 0x000000ffff007224 */ /* 0x002fc600078e0083 */
[----:B----4-:R-:W-:Y:S04]  /*10b80*/  STL [R1+0xfb8], R146 ;  /* 0x000fb89201007387 */ /* 0x010fe80000100800 */
[----:B------:R1:W-:Y:S02]  /*10b90*/  STL [R1+0xfac], R0 ;  /* 0x000fac0001007387 */ /* 0x0003e40000100800 */
[----:B-1----:R-:W-:Y:S02]  /*10ba0*/  IMAD.MOV.U32 R0, RZ, RZ, R147 ;  /* 0x000000ffff007224 */ /* 0x002fe400078e0093 */
        /* <DEDUP_REMOVED lines=22> */
[----:B-1----:R-:W-:-:S05]  /*10d10*/  IMAD.MOV.U32 R0, RZ, RZ, R137 ;  /* 0x000000ffff007224 */ /* 0x002fca00078e0089 */
[----:B------:R1:W-:Y:S04]  /*10d20*/  STL [R1+0xfe4], R0 ;  /* 0x000fe40001007387 */ /* 0x0003e80000100800 */
[----:B------:R-:W-:Y:S04]  /*10d30*/  STL [R1+0xff0], R138 ;  /* 0x000ff08a01007387 */ /* 0x000fe80000100800 */
[----:B------:R-:W4:Y:S01]  /*10d40*/  LDL.LU.64 R126, [R1+0x1038] ;  /* 0x00103800017e7983 */ /* 0x000f220000300a00 */
[----:B-1----:R-:W-:-:S03]  /*10d50*/  IMAD.MOV.U32 R0, RZ, RZ, R139 ;  /* 0x000000ffff007224 */ /* 0x002fc600078e008b */
[----:B------:R-:W4:Y:S04]  /*10d60*/  LDL.LU.64 R128, [R1+0x1040] ;  /* 0x0010400001807983 */ /* 0x000f280000300a00 */
[----:B------:R1:W-:Y:S04]  /*10d70*/  STL [R1+0xfec], R0 ;  /* 0x000fec0001007387 */ /* 0x0003e80000100800 */
[----:B------:R-:W-:Y:S01]  /*10d80*/  STL [R1+0xff8], R140 ;  /* 0x000ff88c01007387 */ /* 0x000fe20000100800 */
[----:B-1----:R-:W-:-:S03]  /*10d90*/  IMAD.MOV.U32 R0, RZ, RZ, R141 ;  /* 0x000000ffff007224 */ /* 0x002fc600078e008d */
[----:B------:R-:W4:Y:S04]  /*10da0*/  LDL.LU.64 R130, [R1+0x1048] ;  /* 0x0010480001827983 */ /* 0x000f280000300a00 */
[----:B--2---:R-:W-:Y:S04]  /*10db0*/  STL [R1+0x1000], R142 ;  /* 0x0010008e01007387 */ /* 0x004fe80000100800 */
[----:B------:R1:W-:Y:S04]  /*10dc0*/  STL [R1+0xff4], R0 ;  /* 0x000ff40001007387 */ /* 0x0003e80000100800 */
[----:B------:R-:W2:Y:S01]  /*10dd0*/  LDL.LU.64 R132, [R1+0x1058] ;  /* 0x0010580001847983 */ /* 0x000ea20000300a00 */
[----:B-1----:R-:W-:-:S05]  /*10de0*/  IMAD.MOV.U32 R0, RZ, RZ, R143 ;  /* 0x000000ffff007224 */ /* 0x002fca00078e008f */
[----:B------:R1:W-:Y:S04]  /*10df0*/  STL [R1+0xffc], R0 ;  /* 0x000ffc0001007387 */ /* 0x0003e80000100800 */
[----:B---3--:R-:W-:Y:S04]  /*10e00*/  STL [R1+0x1008], R144 ;  /* 0x0010089001007387 */ /* 0x008fe80000100800 */
[----:B------:R-:W3:Y:S01]  /*10e10*/  LDL.LU.64 R134, [R1+0x1060] ;  /* 0x0010600001867983 */ /* 0x000ee20000300a00 */
[----:B-1----:R-:W-:-:S03]  /*10e20*/  IMAD.MOV.U32 R0, RZ, RZ, R145 ;  /* 0x000000ffff007224 */ /* 0x002fc600078e0091 */
[----:B------:R-:W3:Y:S04]  /*10e30*/  LDL.LU.64 R136, [R1+0x1068] ;  /* 0x0010680001887983 */ /* 0x000ee80000300a00 */
[----:B------:R1:W-:Y:S04]  /*10e40*/  STL [R1+0x1004], R0 ;  /* 0x0010040001007387 */ /* 0x0003e80000100800 */
[----:B----4-:R-:W-:Y:S04]  /*10e50*/  STL [R1+0x1010], R146 ;  /* 0x0010109201007387 */ /* 0x010fe80000100800 */
[----:B------:R-:W4:Y:S01]  /*10e60*/  LDL.LU.64 R138, [R1+0x1070] ;  /* 0x00107000018a7983 */ /* 0x000f220000300a00 */
[----:B-1----:R-:W-:-:S03]  /*10e70*/  IMAD.MOV.U32 R0, RZ, RZ, R147 ;  /* 0x000000ffff007224 */ /* 0x002fc600078e0093 */
[----:B------:R-:W4:Y:S04]  /*10e80*/  LDL.LU.64 R140, [R1+0x1078] ;  /* 0x00107800018c7983 */ /* 0x000f280000300a00 */
[----:B------:R1:W-:Y:S04]  /*10e90*/  STL [R1+0x100c], R0 ;  /* 0x00100c0001007387 */ /* 0x0003e80000100800 */
[----:B------:R-:W-:Y:S04]  /*10ea0*/  STL [R1+0x1018], R148 ;  /* 0x0010189401007387 */ /* 0x000fe80000100800 */
[----:B------:R-:W4:Y:S01]  /*10eb0*/  LDL.LU.64 R142, [R1+0x1080] ;  /* 0x00108000018e7983 */ /* 0x000f220000300a00 */
[----:B-1----:R-:W-:-:S03]  /*10ec0*/  IMAD.MOV.U32 R0, RZ, RZ, R149 ;  /* 0x000000ffff007224 */ /* 0x002fc600078e0095 */
[----:B------:R-:W4:Y:S04]  /*10ed0*/  LDL.LU.64 R144, [R1+0x1088] ;  /* 0x0010880001907983 */ /* 0x000f280000300a00 */
[----:B------:R1:W-:Y:S04]  /*10ee0*/  STL [R1+0x1014], R0 ;  /* 0x0010140001007387 */ /* 0x0003e80000100800 */
[----:B------:R1:W-:Y:S04]  /*10ef0*/  STL [R1+0x1020], R150 ;  /* 0x0010209601007387 */ /* 0x0003e80000100800 */
        /* <DEDUP_REMOVED lines=9> */
[----:B------:R-:W-:Y:S01]  /*10f90*/  STL [R1+0x1030], R124 ;  /* 0x0010307c01007387 */ /* 0x000fe20000100800 */
[----:B-1----:R-:W-:-:S03]  /*10fa0*/  IMAD.MOV.U32 R0, RZ, RZ, R125 ;  /* 0x000000ffff007224 */ /* 0x002fc600078e007d */
[----:B------:R-:W-:Y:S04]  /*10fb0*/  STL [R1+0x1038], R126 ;  /* 0x0010387e01007387 */ /* 0x000fe80000100800 */
[----:B------:R1:W-:Y:S04]  /*10fc0*/  STL [R1+0x102c], R0 ;  /* 0x00102c0001007387 */ /* 0x0003e80000100800 */
[----:B------:R-:W-:Y:S01]  /*10fd0*/  STL [R1+0x1040], R128 ;  /* 0x0010408001007387 */ /* 0x000fe20000100800 */
[----:B-1----:R-:W-:-:S05]  /*10fe0*/  IMAD.MOV.U32 R0, RZ, RZ, R127 ;  /* 0x000000ffff007224 */ /* 0x002fca00078e007f */
        /* <DEDUP_REMOVED lines=8> */
[----:B--2---:R-:W-:-:S03]  /*11070*/  IMAD.MOV.U32 R0, RZ, RZ, R133 ;  /* 0x000000ffff007224 */ /* 0x004fc600078e0085 */
[----:B------:R-:W-:Y:S04]  /*11080*/  STL [R1+0x1058], R132 ;  /* 0x0010588401007387 */ /* 0x000fe80000100800 */
[----:B---3--:R-:W-:Y:S04]  /*11090*/  STL [R1+0x1060], R134 ;  /* 0x0010608601007387 */ /* 0x008fe80000100800 */
[----:B------:R1:W-:Y:S04]  /*110a0*/  STL [R1+0x1054], R0 ;  /* 0x0010540001007387 */ /* 0x0003e80000100800 */
[----:B------:R-:W-:Y:S01]  /*110b0*/  STL [R1+0x1068], R136 ;  /* 0x0010688801007387 */ /* 0x000fe20000100800 */
[----:B-1----:R-:W-:-:S05]  /*110c0*/  IMAD.MOV.U32 R0, RZ, RZ, R135 ;  /* 0x000000ffff007224 */ /* 0x002fca00078e0087 */
[----:B------:R1:W-:Y:S04]  /*110d0*/  STL [R1+0x105c], R0 ;  /* 0x00105c0001007387 */ /* 0x0003e80000100800 */
[----:B----4-:R-:W-:Y:S01]  /*110e0*/  STL [R1+0x1070], R138 ;  /* 0x0010708a01007387 */ /* 0x010fe20000100800 */
        /* <DEDUP_REMOVED lines=26> */
[----:B------:R-:W-:Y:S04]  /*11290*/  STL [R1+0x10ac], R185 ;  /* 0x0010acb901007387 */ /* 0x000fe80000100800 */
[----:B------:R-:W-:Y:S04]  /*112a0*/  STL [R1+0x10b8], R186 ;  /* 0x0010b8ba01007387 */ /* 0x000fe80000100800 */
[----:B------:R-:W-:Y:S04]  /*112b0*/  STL [R1+0x10b4], R187 ;  /* 0x0010b4bb01007387 */ /* 0x000fe80000100800 */
[----:B------:R-:W2:Y:S04]  /*112c0*/  LDL.LU.64 R150, [R1+0x1260] ;  /* 0x0012600001967983 */ /* 0x000ea80000300a00 */
[----:B------:R-:W-:Y:S04]  /*112d0*/  STL [R1+0x10c0], R188 ;  /* 0x0010c0bc01007387 */ /* 0x000fe80000100800 */
[----:B------:R-:W-:Y:S04]  /*112e0*/  STL [R1+0x10bc], R189 ;  /* 0x0010bcbd01007387 */ /* 0x000fe80000100800 */
[----:B------:R-:W3:Y:S04]  /*112f0*/  LDL.LU.64 R248, [R1+0x1268] ;  /* 0x0012680001f87983 */ /* 0x000ee80000300a00 */
[----:B------:R-:W-:Y:S04]  /*11300*/  STL [R1+0x10c8], R190 ;  /* 0x0010c8be01007387 */ /* 0x000fe80000100800 */
        /* <DEDUP_REMOVED lines=23> */
[----:B------:R-:W4:Y:S04]  /*11480*/  LDL.LU.64 R146, [R1+0x1188] ;  /* 0x0011880001927983 */ /* 0x000f280000300a00 */
        /* <DEDUP_REMOVED lines=14> */
[----:B------:R-:W2:Y:S04]  /*11570*/  LDL.LU.64 R148, [R1+0x11a8] ;  /* 0x0011a80001947983 */ /* 0x000ea80000300a00 */
[----:B------:R-:W-:Y:S04]  /*11580*/  STL [R1+0x1160], R230 ;  /* 0x001160e601007387 */ /* 0x000fe80000100800 */
[----:B------:R-:W-:Y:S04]  /*11590*/  STL [R1+0x115c], R231 ;  /* 0x00115ce701007387 */ /* 0x000fe80000100800 */
[----:B------:R-:W-:Y:S04]  /*115a0*/  STL [R1+0x1168], R224 ;  /* 0x001168e001007387 */ /* 0x000fe80000100800 */
[----:B------:R-:W-:Y:S04]  /*115b0*/  STL [R1+0x1164], R225 ;  /* 0x001164e101007387 */ /* 0x000fe80000100800 */
[----:B------:R-:W-:Y:S04]  /*115c0*/  STL [R1+0x1170], R232 ;  /* 0x001170e801007387 */ /* 0x000fe80000100800 */
[----:B------:R-:W-:Y:S04]  /*115d0*/  STL [R1+0x116c], R233 ;  /* 0x00116ce901007387 */ /* 0x000fe80000100800 */
[----:B------:R-:W-:Y:S04]  /*115e0*/  STL [R1+0x1178], R234 ;  /* 0x001178ea01007387 */ /* 0x000fe80000100800 */
[----:B------:R-:W3:Y:S04]  /*115f0*/  LDL.LU.64 R122, [R1+0x11b8] ;  /* 0x0011b800017a7983 */ /* 0x000ee80000300a00 */
[----:B------:R-:W-:Y:S04]  /*11600*/  STL [R1+0x1174], R235 ;  /* 0x001174eb01007387 */ /* 0x000fe80000100800 */
[----:B------:R-:W3:Y:S04]  /*11610*/  LDL.LU.64 R124, [R1+0x11c0] ;  /* 0x0011c000017c7983 */ /* 0x000ee80000300a00 */
[----:B------:R-:W-:Y:S04]  /*11620*/  STL [R1+0x1180], R236 ;  /* 0x001180ec01007387 */ /* 0x000fe80000100800 */
[----:B------:R-:W3:Y:S04]  /*11630*/  LDL.LU.64 R126, [R1+0x11c8] ;  /* 0x0011c800017e7983 */ /* 0x000ee80000300a00 */
[----:B------:R-:W-:Y:S04]  /*11640*/  STL [R1+0x117c], R237 ;  /* 0x00117ced01007387 */ /* 0x000fe80000100800 */
[----:B----4-:R-:W-:Y:S01]  /*11650*/  STL [R1+0x1188], R146 ;  /* 0x0011889201007387 */ /* 0x010fe20000100800 */
[----:B-1----:R-:W-:-:S03]  /*11660*/  IMAD.MOV.U32 R0, RZ, RZ, R147 ;  /* 0x000000ffff007224 */ /* 0x002fc600078e0093 */
[----:B------:R-:W4:Y:S04]  /*11670*/  LDL.LU.64 R128, [R1+0x11d8] ;  /* 0x0011d80001807983 */ /* 0x000f280000300a00 */
[----:B------:R1:W-:Y:S04]  /*11680*/  STL [R1+0x1184], R0 ;  /* 0x0011840001007387 */ /* 0x0003e80000100800 */
[----:B------:R-:W4:Y:S04]  /*11690*/  LDL.LU.64 R130, [R1+0x11e0] ;  /* 0x0011e00001827983 */ /* 0x000f280000300a00 */
[----:B------:R-:W-:Y:S04]  /*116a0*/  STL [R1+0x1190], R240 ;  /* 0x001190f001007387 */ /* 0x000fe80000100800 */
[----:B------:R-:W-:Y:S04]  /*116b0*/  STL [R1+0x118c], R241 ;  /* 0x00118cf101007387 */ /* 0x000fe80000100800 */
[----:B------:R-:W4:Y:S04]  /*116c0*/  LDL.LU.64 R132, [R1+0x11e8] ;  /* 0x0011e80001847983 */ /* 0x000f280000300a00 */
        /* <DEDUP_REMOVED lines=8> */
[----:B--2---:R2:W-:Y:S04]  /*11750*/  STL [R1+0x11a8], R148 ;  /* 0x0011a89401007387 */ /* 0x0045e80000100800 */
[----:B------:R-:W4:Y:S01]  /*11760*/  LDL.LU.64 R142, [R1+0x1210] ;  /* 0x00121000018e7983 */ /* 0x000f220000300a00 */
[----:B-1----:R-:W-:-:S03]  /*11770*/  IMAD.MOV.U32 R0, RZ, RZ, R149 ;  /* 0x000000ffff007224 */ /* 0x002fc600078e0095 */
[----:B------:R-:W4:Y:S04]  /*11780*/  LDL.LU.64 R144, [R1+0x1218] ;  /* 0x0012180001907983 */ /* 0x000f280000300a00 */
[----:B------:R3:W-:Y:S04]  /*11790*/  STL [R1+0x11a4], R0 ;  /* 0x0011a40001007387 */ /* 0x0007e80000100800 */
[----:B------:R-:W-:Y:S04]  /*117a0*/  STL [R1+0x11b0], R244 ;  /* 0x0011b0f401007387 */ /* 0x000fe80000100800 */
[----:B------:R-:W4:Y:S04]  /*117b0*/  LDL.LU.64 R146, [R1+0x1220] ;  /* 0x0012200001927983 */ /* 0x000f280000300a00 */
[----:B------:R-:W-:Y:S04]  /*117c0*/  STL [R1+0x11ac], R245 ;  /* 0x0011acf501007387 */ /* 0x000fe80000100800 */
[----:B--2---:R-:W2:Y:S01]  /*117d0*/  LDL.LU.64 R148, [R1+0x1228] ;  /* 0x0012280001947983 */ /* 0x004ea20000300a00 */
[----:B---3--:R-:W-:-:S03]  /*117e0*/  IMAD.MOV.U32 R0, RZ, RZ, R123 ;  /* 0x000000ffff007224 */ /* 0x008fc600078e007b */
[----:B------:R-:W-:Y:S04]  /*117f0*/  STL [R1+0x11b8], R122 ;  /* 0x0011b87a01007387 */ /* 0x000fe80000100800 */
        /* <DEDUP_REMOVED lines=9> */
[----:B----4-:R-:W-:-:S03]  /*11890*/  IMAD.MOV.U32 R0, RZ, RZ, R129 ;  /* 0x000000ffff007224 */ /* 0x010fc600078e0081 */
[----:B------:R-:W-:Y:S04]  /*118a0*/  STL [R1+0x11d8], R128 ;  /* 0x0011d88001007387 */ /* 0x000fe80000100800 */
        /* <DEDUP_REMOVED lines=26> */
[----:B--2---:R-:W-:Y:S01]  /*11a50*/  STL [R1+0x1228], R148 ;  /* 0x0012289401007387 */ /* 0x004fe20000100800 */
[----:B-1----:R-:W-:-:S05]  /*11a60*/  IMAD.MOV.U32 R0, RZ, RZ, R147 ;  /* 0x000000ffff007224 */ /* 0x002fca00078e0093 */
[----:B------:R1:W-:Y:S04]  /*11a70*/  STL [R1+0x121c], R0 ;  /* 0x00121c0001007387 */ /* 0x0003e80000100800 */
[----:B------:R-:W-:Y:S01]  /*11a80*/  STL [R1+0x1230], R178 ;  /* 0x001230b201007387 */ /* 0x000fe20000100800 */
[----:B-1----:R-:W-:-:S05]  /*11a90*/  IMAD.MOV.U32 R0, RZ, RZ, R149 ;  /* 0x000000ffff007224 */ /* 0x002fca00078e0095 */
[----:B------:R-:W-:Y:S04]  /*11aa0*/  STL [R1+0x1224], R0 ;  /* 0x0012240001007387 */ /* 0x000fe80000100800 */
[----:B------:R-:W-:Y:S04]  /*11ab0*/  STL [R1+0x122c], R179 ;  /* 0x00122cb301007387 */ /* 0x000fe80000100800 */
[----:B------:R-:W-:Y:S04]  /*11ac0*/  STL [R1+0x1238], R180 ;  /* 0x001238b401007387 */ /* 0x000fe80000100800 */
[----:B------:R-:W-:Y:S04]  /*11ad0*/  STL [R1+0x1234], R181 ;  /* 0x001234b501007387 */ /* 0x000fe80000100800 */
[----:B------:R-:W-:Y:S04]  /*11ae0*/  STL [R1+0x1240], R182 ;  /* 0x001240b601007387 */ /* 0x000fe80000100800 */
[----:B------:R-:W2:Y:S04]  /*11af0*/  LDL.LU.64 R144, [R1+0x1250] ;  /* 0x0012500001907983 */ /* 0x000ea80000300a00 */
[----:B------:R-:W3:Y:S04]  /*11b00*/  LDL.LU.64 R146, [R1+0x1258] ;  /* 0x0012580001927983 */ /* 0x000ee80000300a00 */
[----:B------:R-:W-:Y:S04]  /*11b10*/  STL [R1+0x123c], R183 ;  /* 0x00123cb701007387 */ /* 0x000fe80000100800 */
[----:B------:R-:W-:Y:S04]  /*11b20*/  STL [R1+0x1248], R6 ;  /* 0x0012480601007387 */ /* 0x000fe80000100800 */
[----:B------:R1:W-:Y:S04]  /*11b30*/  STL [R1+0x1244], R7 ;  /* 0x0012440701007387 */ /* 0x0003e80000100800 */
[----:B------:R-:W-:Y:S04]  /*11b40*/  STL.64 [R1+0xe40], R16 ;  /* 0x000e401001007387 */ /* 0x000fe80000100a00 */
[----:B------:R-:W-:Y:S04]  /*11b50*/  STL.64 [R1+0xe38], R246 ;  /* 0x000e38f601007387 */ /* 0x000fe80000100a00 */
[----:B------:R-:W-:Y:S04]  /*11b60*/  STL.64 [R1+0xe30], R18 ;  /* 0x000e301201007387 */ /* 0x000fe80000100a00 */
[----:B-1----:R-:W4:Y:S04]  /*11b70*/  LDL.LU.64 R6, [R1+0x1300] ;  /* 0x0013000001067983 */ /* 0x002f280000300a00 */
[----:B------:R-:W-:Y:S04]  /*11b80*/  STL.64 [R1+0xe20], R20 ;  /* 0x000e201401007387 */ /* 0x000fe80000100a00 */
[----:B----4-:R1:W-:Y:S04]  /*11b90*/  STL.64 [R1+0xe28], R6 ;  /* 0x000e280601007387 */ /* 0x0103e80000100a00 */
[----:B-1----:R-:W4:Y:S04]  /*11ba0*/  LDL.LU.64 R6, [R1+0x1308] ;  /* 0x0013080001067983 */ /* 0x002f280000300a00 */
[----:B------:R-:W-:Y:S04]  /*11bb0*/  STL.64 [R1+0xe10], R8 ;  /* 0x000e100801007387 */ /* 0x000fe80000100a00 */
[----:B----4-:R1:W-:Y:S04]  /*11bc0*/  STL.64 [R1+0xe18], R6 ;  /* 0x000e180601007387 */ /* 0x0103e80000100a00 */
[----:B-1----:R-:W4:Y:S04]  /*11bd0*/  LDL.LU.64 R6, [R1+0x1310] ;  /* 0x0013100001067983 */ /* 0x002f280000300a00 */
[----:B------:R1:W-:Y:S01]  /*11be0*/  STL.64 [R1+0xe00], R10 ;  /* 0x000e000a01007387 */ /* 0x0003e20000100a00 */
[----:B------:R-:W-:-:S02]  /*11bf0*/  IMAD.MOV.U32 R228, RZ, RZ, R172 ;  /* 0x000000ffffe47224 */ /* 0x000fc400078e00ac */
[----:B------:R-:W-:Y:S02]  /*11c00*/  IMAD.MOV.U32 R229, RZ, RZ, R173 ;  /* 0x000000ffffe57224 */ /* 0x000fe400078e00ad */
[----:B------:R-:W-:Y:S02]  /*11c10*/  IMAD.MOV.U32 R176, RZ, RZ, R174 ;  /* 0x000000ffffb07224 */ /* 0x000fe400078e00ae */
[----:B------:R-:W-:Y:S02]  /*11c20*/  IMAD.MOV.U32 R177, RZ, RZ, R175 ;  /* 0x000000ffffb17224 */ /* 0x000fe400078e00af */
[----:B------:R-:W-:Y:S02]  /*11c30*/  IMAD.MOV.U32 R232, RZ, RZ, R168 ;  /* 0x000000ffffe87224 */ /* 0x000fe400078e00a8 */
[----:B------:R-:W-:Y:S02]  /*11c40*/  IMAD.MOV.U32 R233, RZ, RZ, R169 ;  /* 0x000000ffffe97224 */ /* 0x000fe400078e00a9 */
        /* <DEDUP_REMOVED lines=19> */
[----:B------:R-:W-:Y:S01]  /*11d80*/  IMAD.MOV.U32 R249, RZ, RZ, R13 ;  /* 0x000000fffff97224 */ /* 0x000fe200078e000d */
[----:B----4-:R-:W-:Y:S04]  /*11d90*/  STL.64 [R1+0xe08], R6 ;  /* 0x000e080601007387 */ /* 0x010fe80000100a00 */
[----:B------:R4:W5:Y:S04]  /*11da0*/  LDL.LU.64 R250, [R1+0x1318] ;  /* 0x0013180001fa7983 */ /* 0x0009680000300a00 */
        /* <DEDUP_REMOVED lines=36> */
[----:B-1----:R4:W5:Y:S04]  /*11ff0*/  LDL.LU.64 R10, [R1+0x13e8] ;  /* 0x0013e800010a7983 */ /* 0x0029680000300a00 */
[----:B------:R4:W5:Y:S04]  /*12000*/  LDL.LU.64 R8, [R1+0x12f8] ;  /* 0x0012f80001087983 */ /* 0x0009680000300a00 */
[----:B------:R-:W-:Y:S04]  /*12010*/  STL [R1+0xc00], RZ ;  /* 0x000c00ff01007387 */ /* 0x000fe80000100800 */
        /* <DEDUP_REMOVED lines=767> */
[----:B------:R-:W-:Y:S04]  /*15010*/  STL [R1], RZ ;  /* 0x000000ff01007387 */ /* 0x000fe80000100800 */
        /* <DEDUP_REMOVED lines=110> */
[----:B------:R-:W-:Y:S01]  /*15700*/  STL [R1+0x1bc], RZ ;  /* 0x0001bcff01007387 */ /* 0x000fe20000100800 */
[----:B------:R-:W-:-:S03]  /*15710*/  SHF.R.S32.HI R0, RZ, 0x1f, R5 ;  /* 0x0000001fff007819 */ /* 0x000fc60000011405 */
[----:B------:R-:W-:Y:S04]  /*15720*/  STL [R1+0x1c0], RZ ;  /* 0x0001c0ff01007387 */ /* 0x000fe80000100800 */
[----:B------:R-:W-:Y:S04]  /*15730*/  STL [R1+0x1c4], RZ ;  /* 0x0001c4ff01007387 */ /* 0x000fe80000100800 */
[----:B------:R-:W-:Y:S04]  /*15740*/  STL [R1+0x1c8], RZ ;  /* 0x0001c8ff01007387 */ /* 0x000fe80000100800 */
[----:B------:R-:W-:Y:S01]  /*15750*/  STL [R1+0x1cc], RZ ;  /* 0x0001ccff01007387 */ /* 0x000fe20000100800 */
[----:B------:R-:W-:-:S03]  /*15760*/  LEA.HI R5, R0, R5, RZ, 0x5 ;  /* 0x0000000500057211 */ /* 0x000fc600078f28ff */
        /* <DEDUP_REMOVED lines=13> */
[----:B------:R1:W-:Y:S02]  /*15840*/  STL [R1+0x12c0], R5 ;  /* 0x0012c00501007387 */ /* 0x0003e40000100800 */
[----:B-1----:R-:W-:-:S05]  /*15850*/  VIADD R5, R5, 0xfffffffd ;  /* 0xfffffffd05057836 */ /* 0x002fca0000000000 */
[----:B------:R4:W-:Y:S01]  /*15860*/  STL [R1+0x12c8], R5 ;  /* 0x0012c80501007387 */ /* 0x0009e20000100800 */
[----:B------:R-:W-:Y:S02]  /*15870*/  SHF.R.S32.HI R0, RZ, 0x1f, R2 ;  /* 0x0000001fff007819 */ /* 0x000fe40000011402 */
[----:B------:R-:W-:Y:S01]  /*15880*/  SHF.R.S32.HI R3, RZ, 0x1f, R4 ;  /* 0x0000001fff037819 */ /* 0x000fe20000011404 */
[----:B--2---:R-:W-:Y:S01]  /*15890*/  IMAD.MOV.U32 R224, RZ, RZ, R144 ;  /* 0x000000ffffe07224 */ /* 0x004fe200078e0090 */
[----:B------:R-:W-:Y:S01]  /*158a0*/  SHF.L.U64.HI R0, R2, 0x2, R0 ;  /* 0x0000000202007819 */ /* 0x000fe20000010200 */
[----:B------:R-:W-:Y:S01]  /*158b0*/  IMAD.MOV.U32 R225, RZ, RZ, R145 ;  /* 0x000000ffffe17224 */ /* 0x000fe200078e0091 */
[----:B------:R-:W-:Y:S01]  /*158c0*/  SHF.L.U64.HI R3, R4, 0x2, R3 ;  /* 0x0000000204037819 */ /* 0x000fe20000010203 */
[----:B---3--:R-:W-:Y:S01]  /*158d0*/  IMAD.MOV.U32 R220, RZ, RZ, R146 ;  /* 0x000000ffffdc7224 */ /* 0x008fe200078e0092 */
[----:B------:R-:W-:Y:S01]  /*158e0*/  CS2R R24, SRZ ;  /* 0x0000000000187805 */ /* 0x000fe2000001ff00 */
[----:B------:R-:W-:Y:S01]  /*158f0*/  IMAD.MOV.U32 R221, RZ, RZ, R147 ;  /* 0x000000ffffdd7224 */ /* 0x000fe200078e0093 */
        /* <DEDUP_REMOVED lines=9> */
[----:B------:R-:W-:Y:S01]  /*15990*/  IMAD.SHL.U32 R2, R2, 0x4, RZ ;  /* 0x0000000402027824 */ /* 0x000fe200078e00ff */
[----:B------:R-:W-:Y:S01]  /*159a0*/  CS2R R36, SRZ ;  /* 0x0000000000247805 */ /* 0x000fe2000001ff00 */
[----:B------:R-:W-:Y:S01]  /*159b0*/  IMAD.SHL.U32 R4, R4, 0x4, RZ ;  /* 0x0000000404047824 */ /* 0x000fe200078e00ff */
[----:B------:R-:W-:Y:S01]  /*159c0*/  CS2R R38, SRZ ;  /* 0x0000000000267805 */ /* 0x000fe2000001ff00 */
[----:B------:R-:W-:Y:S01]  /*159d0*/  IMAD.MOV.U32 R7, RZ, RZ, RZ ;  /* 0x000000ffff077224 */ /* 0x000fe200078e00ff */
        /* <DEDUP_REMOVED lines=55> */
[----:B------:R-:W-:Y:S01]  /*15d50*/  CS2R R150, SRZ ;  /* 0x0000000000967805 */ /* 0x000fe2000001ff00 */
[----:B------:R-:W-:Y:S01]  /*15d60*/  UMOV UR10, 0x2 ;  /* 0x00000002000a7882 */ /* 0x000fe20000000000 */
[----:B----4-:R-:W-:-:S05]  /*15d70*/  UMOV UR9, 0xffffffff ;  /* 0xffffffff00097882 */ /* 0x010fca0000000000 */
.L_x_1:
[----:B-----5:R-:W-:Y:S01]  /*15d80*/  STL.64 [R1+0x1660], R150 ;  /* 0x0016609601007387 */ /* 0x020fe20000100a00 */
[----:B------:R-:W-:Y:S01]  /*15d90*/  UIADD3 UR9, UR9, 0x1, URZ ;  /* 0x0000000109097890 */ /* 0x000fe2000fffe03f */
[----:B------:R-:W-:-:S04]  /*15da0*/  DEPBAR.LE SB0, 0x4 ;  /* 0x000081000000791a */ /* 0x000fc80000000000 */
[----:B------:R-:W-:Y:S01]  /*15db0*/  STL.64 [R1+0x1658], R148 ;  /* 0x0016589401007387 */ /* 0x000fe20000100a00 */
[----:B------:R-:W-:Y:S01]  /*15dc0*/  UMOV UR7, 0x40000040 ;  /* 0x4000004000077882 */ /* 0x000fe20000000000 */
[----:B------:R-:W1:Y:S02]  /*15dd0*/  LDC R6, c[0x0][0x230] ;  /* 0x00008c00ff067b82 */ /* 0x000e640000000800 */
[----:B------:R-:W-:Y:S04]  /*15de0*/  STL.64 [R1+0x1650], R146 ;  /* 0x0016509201007387 */ /* 0x000fe80000100a00 */
        /* <DEDUP_REMOVED lines=60> */
[----:B------:R2:W-:Y:S04]  /*161b0*/  STL.64 [R1+0x1468], R24 ;  /* 0x0014681801007387 */ /* 0x0005e80000100a00 */
[----:B--2---:R-:W2:Y:S04]  /*161c0*/  LDL.LU.64 R24, [R1+0xa00] ;  /* 0x000a000001187983 */ /* 0x004ea80000300a00 */
[----:B------:R-:W3:Y:S04]  /*161d0*/  LDL.LU.64 R26, [R1+0xa08] ;  /* 0x000a0800011a7983 */ /* 0x000ee80000300a00 */
[----:B------:R-:W4:Y:S04]  /*161e0*/  LDL.LU.64 R28, [R1+0xa10] ;  /* 0x000a1000011c7983 */ /* 0x000f280000300a00 */
[----:B------:R-:W2:Y:S04]  /*161f0*/  LDL.LU.64 R30, [R1+0xa18] ;  /* 0x000a1800011e7983 */ /* 0x000ea80000300a00 */
        /* <DEDUP_REMOVED lines=59> */
[----:B------:R-:W2:Y:S01]  /*165b0*/  LDL.LU.64 R150, [R1+0xbf8] ;  /* 0x000bf80001967983 */ /* 0x000ea20000300a00 */
[----:B------:R-:W-:Y:S01]  /*165c0*/  UISETP.GT.AND UP0, UPT, UR9, 0x3, UPT ;  /* 0x000000030900788c */ /* 0x000fe2000bf04270 */
[----:B------:R-:W-:Y:S06]  /*165d0*/  BAR.SYNC.DEFER_BLOCKING 0x0 ;  /* 0x0000000000007b1d */ /* 0x000fec0000010000 */
[----:B--2---:R-:W-:Y:S04]  /*165e0*/  STL.64 [R1+0x1e60], R150 ;  /* 0x001e609601007387 */ /* 0x004fe80000100a00 */
[----:B----4-:R-:W-:Y:S04]  /*165f0*/  STL.64 [R1+0x1e58], R148 ;  /* 0x001e589401007387 */ /* 0x010fe80000100a00 */
[----:B---3--:R-:W-:Y:S04]  /*16600*/  STL.64 [R1+0x1e50], R146 ;  /* 0x001e509201007387 */ /* 0x008fe80000100a00 */
        /* <DEDUP_REMOVED lines=124> */
[----:B------:R-:W2:Y:S01]  /*16dd0*/  LDL.LU.64 R150, [R1+0xdf8] ;  /* 0x000df80001967983 */ /* 0x000ea20000300a00 */
[----:B------:R-:W-:-:S03]  /*16de0*/  USEL UR9, UR9, URZ, !UP0 ;  /* 0x0000003f09097287 */ /* 0x000fc6000c000000 */
[----:B------:R-:W-:Y:S01]  /*16df0*/  STL [R1+0x144c], R156 ;  /* 0x00144c9c01007387 */ /* 0x000fe20000100800 */
[----:B------:R-:W-:Y:S02]  /*16e00*/  ULEA UR5, UR9, UR8, 0xf ;  /* 0x0000000809057291 */ /* 0x000fe4000f8e783f */
[----:B------:R-:W-:Y:S01]  /*16e10*/  ULEA UR4, UR9, UR8, 0x10 ;  /* 0x0000000809047291 */ /* 0x000fe2000f8e803f */
[----:B------:R-:W-:Y:S01]  /*16e20*/  STL [R1+0x1448], R152 ;  /* 0x0014489801007387 */ /* 0x000fe20000100800 */
[----:B------:R-:W-:Y:S02]  /*16e30*/  UIADD3 UR5, UR5, 0x40000, URZ ;  /* 0x0004000005057890 */ /* 0x000fe4000fffe03f */
[----:B------:R-:W-:Y:S01]  /*16e40*/  USHF.R.U32.HI UR4, URZ, 0x4, UR4 ;  /* 0x000000043f047899 */ /* 0x000fe20008011604 */
[----:B-----5:R-:W-:Y:S01]  /*16e50*/  STL.64 [R1+0x1420], R154 ;  /* 0x0014209a01007387 */ /* 0x020fe20000100a00 */
[----:B------:R-:W-:Y:S02]  /*16e60*/  USHF.R.U32.HI UR5, URZ, 0x4, UR5 ;  /* 0x000000043f057899 */ /* 0x000fe40008011605 */
[----:B------:R-:W-:-:S02]  /*16e70*/  USGXT.U32 UR4, UR4, 0xe ;  /* 0x0000000e0404789a */ /* 0x000fc40008000000 */
[----:B------:R-:W-:Y:S02]  /*16e80*/  USGXT.U32 UR6, UR5, 0xe ;  /* 0x0000000e0506789a */ /* 0x000fe40008000000 */
[----:B------:R-:W-:Y:S01]  /*16e90*/  UIADD3 UR12, UP0, UR4, 0x2, URZ ;  /* 0x00000002040c7890 */ /* 0x000fe2000ff1e03f */
[----:B------:R-:W-:Y:S01]  /*16ea0*/  UMOV UR5, 0x40000040 ;  /* 0x4000004000057882 */ /* 0x000fe20000000000 */
[----:B------:R-:W-:Y:S01]  /*16eb0*/  UIADD3 UR14, UP1, UR6, 0x2, URZ ;  /* 0x00000002060e7890 */ /* 0x000fe2000ff3e03f */
[----:B--2---:R-:W-:-:S06]  /*16ec0*/  WARPGROUP.ARRIVE ;  /* 0x00000000000079c5 */ /* 0x004fcc0000000000 */
[----:B------:R-:W-:Y:S01]  /*16ed0*/  HGMMA.64x256x8.F32.TF32 R24, gdesc[UR4], R24, gsb0 ;  /* 0x07e00000041879f0 */ /* 0x000fe20008002818 */
[----:B------:R-:W-:Y:S01]  /*16ee0*/  UMOV UR4, URZ ;  /* 0x0000003f00047c82 */ /* 0x000fe20008000000 */
[----:B------:R-:W-:Y:S01]  /*16ef0*/  UMOV UR5, URZ ;  /* 0x0000003f00057c82 */ /* 0x000fe20008000000 */
[----:B------:R-:W-:Y:S02]  /*16f00*/  UIADD3.X UR13, UR4, 0x40000040, URZ, UP0, !UPT ;  /* 0x40000040040d7890 */ /* 0x000fe400087fe43f */
[----:B------:R-:W-:Y:S02]  /*16f10*/  UIADD3.X UR15, UR5, 0x40000040, URZ, UP1, !UPT ;  /* 0x40000040050f7890 */ /* 0x000fe40008ffe43f */
[----:B------:R-:W-:Y:S02]  /*16f20*/  UIADD3.64 UR20, UR12, 0x2, URZ ;  /* 0x000000020c147897 */ /* 0x000fe4000fffe03f */
[----:B------:R-:W-:Y:S02]  /*16f30*/  UIADD3.64 UR22, UR14, 0x2, URZ ;  /* 0x000000020e167897 */ /* 0x000fe4000fffe03f */
[----:B------:R-:W-:-:S02]  /*16f40*/  UIADD3.64 UR16, UR12, 0x4, URZ ;  /* 0x000000040c107897 */ /* 0x000fc4000fffe03f */
[----:B------:R-:W-:Y:S01]  /*16f50*/  UIADD3.64 UR18, UR14, 0x4, URZ ;  /* 0x000000040e127897 */ /* 0x000fe2000fffe03f */
[----:B------:R-:W-:Y:S02]  /*16f60*/  WARPGROUP.DEPBAR.LE gsb0, 0x0 ;  /* 0x00008000000079c5 */ /* 0x000fe40000010000 */
[----:B------:R-:W-:-:S12]  /*16f70*/  WARPGROUP.ARRIVE ;  /* 0x00000000000079c5 */ /* 0x000fd80000000000 */
[----:B------:R-:W-:Y:S03]  /*16f80*/  HGMMA.64x256x8.F32.TF32 R24, gdesc[UR12], R24, gsb0 ;  /* 0x07e000000c1879f0 */ /* 0x000fe60008002818 */
[----:B------:R-:W-:Y:S02]  /*16f90*/  WARPGROUP.DEPBAR.LE gsb0, 0x0 ;  /* 0x00008000000079c5 */ /* 0x000fe40000010000 */
[----:B------:R-:W-:-:S15]  /*16fa0*/  WARPGROUP.ARRIVE ;  /* 0x00000000000079c5 */ /* 0x000fde0000000000 */
[----:B------:R-:W-:-:S08]  /*16fb0*/  NOP ;  /* 0x0000000000007918 */ /* 0x000fd00000000000 */
[----:B------:R-:W-:Y:S03]  /*16fc0*/  HGMMA.64x256x8.F32.TF32 R24, gdesc[UR20], R24, gsb0 ;  /* 0x07e00000141879f0 */ /* 0x000fe60008002818 */
[----:B------:R-:W-:Y:S02]  /*16fd0*/  WARPGROUP.DEPBAR.LE gsb0, 0x0 ;  /* 0x00008000000079c5 */ /* 0x000fe40000010000 */
[----:B------:R-:W-:-:S15]  /*16fe0*/  WARPGROUP.ARRIVE ;  /* 0x00000000000079c5 */ /* 0x000fde0000000000 */
[----:B------:R-:W-:-:S08]  /*16ff0*/  NOP ;  /* 0x0000000000007918 */ /* 0x000fd00000000000 */
[----:B------:R-:W-:Y:S03]  /*17000*/  HGMMA.64x256x8.F32.TF32 R24, gdesc[UR16], R24, gsb0 ;  /* 0x07e00000101879f0 */ /* 0x000fe60008002818 */
[----:B------:R-:W-:Y:S02]  /*17010*/  WARPGROUP.DEPBAR.LE gsb0, 0x0 ;  /* 0x00008000000079c5 */ /* 0x000fe40000010000 */
        /* <DEDUP_REMOVED lines=128> */
[----:B------:R-:W-:-:S02]  /*17820*/  UIADD3.64 UR4, UR12, 0x1fe, URZ ;  /* 0x000001fe0c047897 */ /* 0x000fc4000fffe03f */
[----:B------:R-:W-:Y:S01]  /*17830*/  UIADD3.64 UR24, UR12, 0x200, URZ ;  /* 0x000002000c187897 */ /* 0x000fe2000fffe03f */
[----:B------:R-:W-:Y:S01]  /*17840*/  UMOV UR26, UR14 ;  /* 0x0000000e001a7c82 */ /* 0x000fe20008000000 */
[----:B------:R-:W-:Y:S01]  /*17850*/  UMOV UR27, UR15 ;  /* 0x0000000f001b7c82 */ /* 0x000fe20008000000 */
[----:B------:R-:W-:Y:S02]  /*17860*/  UIADD3.64 UR20, UR12, 0x202, URZ ;  /* 0x000002020c147897 */ /* 0x000fe4000fffe03f */
[----:B------:R-:W-:Y:S01]  /*17870*/  UIADD3.64 UR16, UR12, 0x204, URZ ;  /* 0x000002040c107897 */ /* 0x000fe2000fffe03f */
[----:B--2---:R-:W-:-:S06]  /*17880*/  WARPGROUP.ARRIVE ;  /* 0x00000000000079c5 */ /* 0x004fcc0000000000 */
        /* <DEDUP_REMOVED lines=14> */
[----:B------:R2:W-:Y:S04]  /*17970*/  STL.64 [R1+0xa00], R24 ;  /* 0x000a001801007387 */ /* 0x0005e80000100a00 */
        /* <DEDUP_REMOVED lines=63> */
[----:B--2---:R-:W2:Y:S04]  /*17d70*/  LDL.LU.64 R24, [R1+0x400] ;  /* 0x0004000001187983 */ /* 0x004ea80000300a00 */
[----:B---3--:R-:W3:Y:S04]  /*17d80*/  LDL.LU.64 R26, [R1+0x408] ;  /* 0x00040800011a7983 */ /* 0x008ee80000300a00 */
[----:B----4-:R-:W4:Y:S04]  /*17d90*/  LDL.LU.64 R28, [R1+0x410] ;  /* 0x00041000011c7983 */ /* 0x010f280000300a00 */
[----:B-1----:R-:W2:Y:S04]  /*17da0*/  LDL.LU.64 R30, [R1+0x418] ;  /* 0x00041800011e7983 */ /* 0x002ea80000300a00 */
        /* <DEDUP_REMOVED lines=699> */
[----:B-1----:R-:W4:Y:S04]  /*1a960*/  LDL.LU.64 R24, [R1] ;  /* 0x0000000001187983 */ /* 0x002f280000300a00 */
[----:B--2---:R-:W2:Y:S04]  /*1a970*/  LDL.LU.64 R26, [R1+0x8] ;  /* 0x00000800011a7983 */ /* 0x004ea80000300a00 */
[----:B---3--:R-:W3:Y:S04]  /*1a980*/  LDL.LU.64 R28, [R1+0x10] ;  /* 0x00001000011c7983 */ /* 0x008ee80000300a00 */
[----:B----4-:R-:W4:Y:S04]  /*1a990*/  LDL.LU.64 R30, [R1+0x18] ;  /* 0x00001800011e7983 */ /* 0x010f280000300a00 */
        /* <DEDUP_REMOVED lines=60> */
[----:B----4-:R-:W-:Y:S04]  /*1ad60*/  STL.64 [R1+0x1860], R150 ;  /* 0x0018609601007387 */ /* 0x010fe80000100a00 */
[----:B---3--:R-:W-:Y:S04]  /*1ad70*/  STL.64 [R1+0x1858], R148 ;  /* 0x0018589401007387 */ /* 0x008fe80000100a00 */
[----:B--2---:R-:W-:Y:S04]  /*1ad80*/  STL.64 [R1+0x1850], R146 ;  /* 0x0018509201007387 */ /* 0x004fe80000100a00 */
        /* <DEDUP_REMOVED lines=276> */
[----:B------:R-:W3:Y:S01]  /*1bed0*/  LDL R5, [R1+0x12c8] ;  /* 0x0012c80001057983 */ /* 0x000ee20000100800 */
        /* <DEDUP_REMOVED lines=19> */
[----:B------:R-:W-:Y:S04]  /*1c010*/  STL.64 [R1], R24 ;  /* 0x0000001801007387 */ /* 0x000fe80000100a00 */
        /* <DEDUP_REMOVED lines=127> */
[----:B------:R-:W-:Y:S01]  /*1c810*/  UIADD3.64 UR4, UR12, 0xdfe, URZ ;  /* 0x00000dfe0c047897 */ /* 0x000fe2000fffe03f */
[----:B------:R-:W-:Y:S01]  /*1c820*/  VIADD R6, R6, 0xffffffa0 ;  /* 0xffffffa006067836 */ /* 0x000fe20000000000 */
[----:B------:R-:W-:Y:S01]  /*1c830*/  UIADD3.64 UR20, UR12, 0xe02, URZ ;  /* 0x00000e020c147897 */ /* 0x000fe2000fffe03f */
[----:B------:R-:W4:Y:S01]  /*1c840*/  LDL.LU R155, [R1+0xe50] ;  /* 0x000e5000019b7983 */ /* 0x000f220000300800 */
[----:B------:R-:W-:Y:S01]  /*1c850*/  UIADD3 UR10, UR10, 0x1, URZ ;  /* 0x000000010a0a7890 */ /* 0x000fe2000fffe03f */
[C---:B------:R-:W-:Y:S01]  /*1c860*/  IMAD R6, R7.reuse, -0x20, R6 ;  /* 0xffffffe007067824 */ /* 0x040fe200078e0206 */
[----:B---3--:R-:W-:Y:S01]  /*1c870*/  ISETP.GE.AND P0, PT, R7, R5, PT ;  /* 0x000000050700720c */ /* 0x008fe20003f06270 */
[----:B------:R-:W3:Y:S03]  /*1c880*/  LDL.LU R154, [R1+0xe54] ;  /* 0x000e5400019a7983 */ /* 0x000ee60000300800 */
[----:B------:R-:W-:Y:S01]  /*1c890*/  ISETP.GT.AND P1, PT, R6, RZ, PT ;  /* 0x000000ff0600720c */ /* 0x000fe20003f24270 */
[----:B------:R-:W3:Y:S01]  /*1c8a0*/  LDL.LU R152, [R1+0xe58] ;  /* 0x000e580001987983 */ /* 0x000ee20000300800 */
[----:B--2---:R-:W-:-:S06]  /*1c8b0*/  WARPGROUP.ARRIVE ;  /* 0x00000000000079c5 */ /* 0x004fcc0000000000 */
[----:B------:R-:W-:Y:S01]  /*1c8c0*/  HGMMA.64x256x8.F32.TF32 R24, gdesc[UR4], R24, gsb0 ;  /* 0x07e00000041879f0 */ /* 0x000fe20008002818 */
[----:B------:R-:W-:Y:S01]  /*1c8d0*/  UIADD3.64 UR4, UR12, 0xe00, URZ ;  /* 0x00000e000c047897 */ /* 0x000fe2000fffe03f */
[----:B------:R-:W-:Y:S01]  /*1c8e0*/  UMOV UR6, UR14 ;  /* 0x0000000e00067c82 */ /* 0x000fe20008000000 */
[----:B------:R-:W-:Y:S01]  /*1c8f0*/  UMOV UR7, UR15 ;  /* 0x0000000f00077c82 */ /* 0x000fe20008000000 */
[----:B------:R-:W-:Y:S02]  /*1c900*/  WARPGROUP.DEPBAR.LE gsb0, 0x0 ;  /* 0x00008000000079c5 */ /* 0x000fe40000010000 */
[----:B------:R-:W-:-:S15]  /*1c910*/  WARPGROUP.ARRIVE ;  /* 0x00000000000079c5 */ /* 0x000fde0000000000 */
[----:B------:R-:W-:-:S07]  /*1c920*/  NOP ;  /* 0x0000000000007918 */ /* 0x000fce0000000000 */
        /* <DEDUP_REMOVED lines=8> */
[----:B------:R-:W-:Y:S01]  /*1c9b0*/  STL [R1+0x1450], R7 ;  /* 0x0014500701007387 */ /* 0x000fe20000100800 */
[----:B------:R-:W-:Y:S01]  /*1c9c0*/  SEL R5, RZ, 0x4, !P1 ;  /* 0x00000004ff057807 */ /* 0x000fe20004800000 */
[----:B------:R-:W-:Y:S02]  /*1c9d0*/  UISETP.GT.AND UP0, UPT, UR10, 0x3, UPT ;  /* 0x000000030a00788c */ /* 0x000fe4000bf04270 */
[----:B------:R1:W-:Y:S01]  /*1c9e0*/  STL.64 [R1+0x1428], R22 ;  /* 0x0014281601007387 */ /* 0x0003e20000100a00 */
[----:B------:R-:W-:Y:S01]  /*1c9f0*/  SEL R5, R5, RZ, !P0 ;  /* 0x000000ff05057207 */ /* 0x000fe20004000000 */
[----:B------:R-:W-:Y:S01]  /*1ca00*/  USEL UR10, UR10, URZ, !UP0 ;  /* 0x0000003f0a0a7287 */ /* 0x000fe2000c000000 */
[----:B------:R-:W-:Y:S02]  /*1ca10*/  IADD3 R157, P2, R157, R2, RZ ;  /* 0x000000029d9d7210 */ /* 0x000fe40007f5e0ff */
[----:B------:R-:W-:Y:S01]  /*1ca20*/  ISETP.NE.U32.AND P1, PT, R5, RZ, PT ;  /* 0x000000ff0500720c */ /* 0x000fe20003f25070 */
[----:B------:R-:W-:-:S02]  /*1ca30*/  ULEA UR4, UR10, UR8, 0x10 ;  /* 0x000000080a047291 */ /* 0x000fc4000f8e803f */
[----:B------:R-:W-:Y:S01]  /*1ca40*/  IMAD.X R153, R153, 0x1, R0, P2 ;  /* 0x0000000199997824 */ /* 0x000fe200010e0600 */
[----:B----4-:R-:W-:-:S03]  /*1ca50*/  IADD3 R155, P2, R155, R2, RZ ;  /* 0x000000029b9b7210 */ /* 0x010fc60007f5e0ff */
[----:B------:R-:W-:Y:S02]  /*1ca60*/  VIADD R5, R22, UR4 ;  /* 0x0000000416057c36 */ /* 0x000fe40008000000 */
[----:B-1----:R-:W-:Y:S02]  /*1ca70*/  IMAD.MOV.U32 R22, RZ, RZ, R157 ;  /* 0x000000ffff167224 */ /* 0x002fe400078e009d */
[----:B------:R-:W-:Y:S01]  /*1ca80*/  IMAD.MOV.U32 R23, RZ, RZ, R153 ;  /* 0x000000ffff177224 */ /* 0x000fe200078e0099 */
[----:B---3--:R-:W-:Y:S01]  /*1ca90*/  IADD3 R152, P3, R152, R2, RZ ;  /* 0x0000000298987210 */ /* 0x008fe20007f7e0ff */
[----:B------:R-:W-:-:S04]  /*1caa0*/  IMAD.X R252, R252, 0x1, R0, P2 ;  /* 0x00000001fcfc7824 */ /* 0x000fc800010e0600 */
[----:B------:R-:W-:Y:S01]  /*1cab0*/  IMAD.X R154, R154, 0x1, R0, P3 ;  /* 0x000000019a9a7824 */ /* 0x000fe200018e0600 */
[----:B------:R-:W-:Y:S01]  /*1cac0*/  ISETP.GT.AND P2, PT, R6, 0x1, PT ;  /* 0x000000010600780c */ /* 0x000fe20003f44270 */
[----:B------:R-:W-:Y:S02]  /*1cad0*/  WARPGROUP.DEPBAR.LE gsb0, 0x0 ;  /* 0x00008000000079c5 */ /* 0x000fe40000010000 */
[----:B------:R-:W-:-:S06]  /*1cae0*/  WARPGROUP.ARRIVE ;  /* 0x00000000000079c5 */ /* 0x000fcc0000000000 */
[----:B------:R-:W-:Y:S03]  /*1caf0*/  HGMMA.64x256x8.F32.TF32 R24, gdesc[UR12], R24, gsb0 ;  /* 0x07e000000c1879f0 */ /* 0x000fe60008002818 */
[----:B------:R-:W-:Y:S02]  /*1cb00*/  WARPGROUP.DEPBAR.LE gsb0, 0x0 ;  /* 0x00008000000079c5 */ /* 0x000fe40000010000 */
[----:B------:R-:W-:Y:S06]  /*1cb10*/  BAR.SYNC.DEFER_BLOCKING 0x0 ;  /* 0x0000000000007b1d */ /* 0x000fec0000010000 */
[----:B------:R-:W-:Y:S04]  /*1cb20*/  STL [R1+0x1464], R141 ;  /* 0x0014648d01007387 */ /* 0x000fe80000100800 */
[----:B------:R-:W-:Y:S04]  /*1cb30*/  STL [R1+0x1460], R142 ;  /* 0x0014608e01007387 */ /* 0x000fe80000100800 */
[----:B------:R-:W-:Y:S04]  /*1cb40*/  STL [R1+0x145c], R143 ;  /* 0x00145c8f01007387 */ /* 0x000fe80000100800 */
[----:B------:R-:W-:Y:S04]  /*1cb50*/  STL [R1+0x1458], R144 ;  /* 0x0014589001007387 */ /* 0x000fe80000100800 */
[----:B------:R1:W-:Y:S04]  /*1cb60*/  STL [R1+0x1454], R145 ;  /* 0x0014549101007387 */ /* 0x0003e80000100800 */
[----:B------:R-:W-:Y:S04]  /*1cb70*/  STL.64 [R1+0x1440], R146 ;  /* 0x0014409201007387 */ /* 0x000fe80000100a00 */
[----:B------:R-:W-:Y:S04]  /*1cb80*/  STL.64 [R1+0x1438], R148 ;  /* 0x0014389401007387 */ /* 0x000fe80000100a00 */
[----:B------:R-:W-:Y:S04]  /*1cb90*/  STL.64 [R1+0x1430], R150 ;  /* 0x0014309601007387 */ /* 0x000fe80000100a00 */
[----:B-1----:R-:W2:Y:S04]  /*1cba0*/  LDL.LU R145, [R1+0xe5c] ;  /* 0x000e5c0001917983 */ /* 0x002ea80000300800 */
[----:B------:R-:W3:Y:S04]  /*1cbb0*/  LDL.LU R144, [R1+0xe60] ;  /* 0x000e600001907983 */ /* 0x000ee80000300800 */
[----:B------:R-:W4:Y:S04]  /*1cbc0*/  LDL.LU R143, [R1+0xe64] ;  /* 0x000e6400018f7983 */ /* 0x000f280000300800 */
[----:B------:R-:W4:Y:S04]  /*1cbd0*/  LDL.LU R142, [R1+0xe68] ;  /* 0x000e6800018e7983 */ /* 0x000f280000300800 */
[----:B------:R-:W-:Y:S01]  /*1cbe0*/  @!PT LDS RZ, [RZ] ;  /* 0x00000000fffff984 */ /* 0x000fe20000000800 */
[----:B------:R-:W-:Y:S01]  /*1cbf0*/  @!PT LDS RZ, [RZ] ;  /* 0x00000000fffff984 */ /* 0x000fe20000000800 */
[----:B------:R-:W-:Y:S01]  /*1cc00*/  @!PT LDS RZ, [RZ] ;  /* 0x00000000fffff984 */ /* 0x000fe20000000800 */
[----:B------:R1:W-:Y:S02]  /*1cc10*/  LDGSTS.E [R5], desc[UR34][R22.64], P1 ;  /* 0x0000000016057fae */ /* 0x0003e40008921862 */
[----:B-1----:R-:W-:-:S02]  /*1cc20*/  IMAD.MOV.U32 R22, RZ, RZ, R155 ;  /* 0x000000ffff167224 */ /* 0x002fc400078e009b */
[----:B------:R-:W-:-:S05]  /*1cc30*/  IMAD.MOV.U32 R23, RZ, RZ, R252 ;  /* 0x000000ffff177224 */ /* 0x000fca00078e00fc */
[----:B------:R1:W-:Y:S04]  /*1cc40*/  LDGSTS.E [R5+0x4000], desc[UR34][R22.64], P1 ;  /* 0x0400000016057fae */ /* 0x0003e80008921862 */
[----:B------:R-:W-:Y:S01]  /*1cc50*/  STL [R1+0xe50], R155 ;  /* 0x000e509b01007387 */ /* 0x000fe20000100800 */
[----:B-1----:R-:W-:Y:S02]  /*1cc60*/  IMAD.MOV.U32 R22, RZ, RZ, R152 ;  /* 0x000000ffff167224 */ /* 0x002fe400078e0098 */
[----:B------:R-:W-:Y:S01]  /*1cc70*/  IMAD.MOV.U32 R23, RZ, RZ, R154 ;  /* 0x000000ffff177224 */ /* 0x000fe200078e009a */
[----:B------:R-:W-:Y:S04]  /*1cc80*/  STL [R1+0xe58], R152 ;  /* 0x000e589801007387 */ /* 0x000fe80000100800 */
[----:B------:R1:W-:Y:S04]  /*1cc90*/  LDGSTS.E [R5+0x8000], desc[UR34][R22.64], P1 ;  /* 0x0800000016057fae */ /* 0x0003e80008921862 */
[----:B------:R-:W-:Y:S04]  /*1cca0*/  STL [R1+0xe54], R154 ;  /* 0x000e549a01007387 */ /* 0x000fe80000100800 */
[----:B------:R-:W4:Y:S01]  /*1ccb0*/  LDL.LU R141, [R1+0xe6c] ;  /* 0x000e6c00018d7983 */ /* 0x000f220000300800 */
[----:B-1----:R-:W-:-:S03]  /*1ccc0*/  SEL R22, RZ, 0x4, !P2 ;  /* 0x00000004ff167807 */ /* 0x002fc60005000000 */
[----:B------:R-:W4:Y:S01]  /*1ccd0*/  LDL.LU R23, [R1+0xe70] ;  /* 0x000e700001177983 */ /* 0x000f220000300800 */
[----:B------:R-:W-:-:S03]  /*1cce0*/  SEL R22, R22, RZ, !P0 ;  /* 0x000000ff16167207 */ /* 0x000fc60004000000 */
[----:B------:R-:W4:Y:S01]  /*1ccf0*/  LDL.LU R7, [R1+0xe78] ;  /* 0x000e780001077983 */ /* 0x000f220000300800 */
[----:B------:R-:W-:-:S03]  /*1cd00*/  ISETP.NE.U32.AND P2, PT, R22, RZ, PT ;  /* 0x000000ff1600720c */ /* 0x000fc60003f45070 */
[----:B------:R-:W4:Y:S01]  /*1cd10*/  LDL.LU R22, [R1+0xe74] ;  /* 0x000e740001167983 */ /* 0x000f220000300800 */
[----:B---3--:R-:W-:-:S05]  /*1cd20*/  IADD3 R144, P3, R144, R2, RZ ;  /* 0x0000000290907210 */ /* 0x008fca0007f7e0ff */
[--C-:B--2---:R-:W-:Y:S01]  /*1cd30*/  IMAD.X R145, R145, 0x1, R0.reuse, P3 ;  /* 0x0000000191917824 */ /* 0x104fe200018e0600 */
[-C--:B----4-:R-:W-:Y:S01]  /*1cd40*/  IADD3 R142, P4, R142, R2.reuse, RZ ;  /* 0x000000028e8e7210 */ /* 0x090fe20007f9e0ff */
[----:B------:R-:W-:Y:S04]  /*1cd50*/  STL [R1+0xe60], R144 ;  /* 0x000e609001007387 */ /* 0x000fe80000100800 */
[----:B------:R-:W-:Y:S01]  /*1cd60*/  IMAD.X R143, R143, 0x1, R0, P4 ;  /* 0x000000018f8f7824 */ /* 0x000fe200020e0600 */
[----:B------:R1:W-:Y:S04]  /*1cd70*/  STL [R1+0xe5c], R145 ;  /* 0x000e5c9101007387 */ /* 0x0003e80000100800 */
[----:B------:R-:W-:Y:S04]  /*1cd80*/  STL [R1+0xe68], R142 ;  /* 0x000e688e01007387 */ /* 0x000fe80000100800 */
[----:B------:R-:W-:Y:S04]  /*1cd90*/  LDGSTS.E [R5+0xc000], desc[UR34][R144.64], P1 ;  /* 0x0c00000090057fae */ /* 0x000fe80008921862 */
[----:B------:R2:W-:Y:S04]  /*1cda0*/  STL [R1+0xe64], R143 ;  /* 0x000e648f01007387 */ /* 0x0005e80000100800 */
[----:B------:R-:W-:Y:S04]  /*1cdb0*/  LDGSTS.E [R5+0x4], desc[UR34][R142.64], P2 ;  /* 0x000040008e057fae */ /* 0x000fe80009121862 */
[----:B-1----:R-:W3:Y:S04]  /*1cdc0*/  LDL.LU R145, [R1+0xe7c] ;  /* 0x000e7c0001917983 */ /* 0x002ee80000300800 */
[----:B------:R-:W4:Y:S04]  /*1cdd0*/  LDL.LU R144, [R1+0xe80] ;  /* 0x000e800001907983 */ /* 0x000f280000300800 */
[----:B--2---:R-:W2:Y:S04]  /*1cde0*/  LDL.LU R143, [R1+0xe84] ;  /* 0x000e8400018f7983 */ /* 0x004ea80000300800 */
[----:B------:R-:W2:Y:S01]  /*1cdf0*/  LDL.LU R142, [R1+0xe88] ;  /* 0x000e8800018e7983 */ /* 0x000ea20000300800 */
[----:B------:R-:W-:-:S02]  /*1ce00*/  IADD3 R23, P1, R23, R2, RZ ;  /* 0x0000000217177210 */ /* 0x000fc40007f3e0ff */
[----:B------:R-:W-:-:S03]  /*1ce10*/  IADD3 R7, P3, R7, R2, RZ ;  /* 0x0000000207077210 */ /* 0x000fc60007f7e0ff */
[--C-:B------:R-:W-:Y:S01]  /*1ce20*/  IMAD.X R141, R141, 0x1, R0.reuse, P1 ;  /* 0x000000018d8d7824 */ /* 0x100fe200008e0600 */
[----:B------:R-:W-:Y:S01]  /*1ce30*/  STL [R1+0xe70], R23 ;  /* 0x000e701701007387 */ /* 0x000fe20000100800 */
[----:B------:R-:W-:Y:S02]  /*1ce40*/  IMAD.MOV.U32 R146, RZ, RZ, R23 ;  /* 0x000000ffff927224 */ /* 0x000fe400078e0017 */
[----:B------:R-:W-:Y:S02]  /*1ce50*/  IMAD.X R22, R22, 0x1, R0, P3 ;  /* 0x0000000116167824 */ /* 0x000fe400018e0600 */
[----:B------:R-:W-:Y:S01]  /*1ce60*/  IMAD.MOV.U32 R147, RZ, RZ, R141 ;  /* 0x000000ffff937224 */ /* 0x000fe200078e008d */
[----:B------:R1:W-:Y:S04]  /*1ce70*/  STL [R1+0xe6c], R141 ;  /* 0x000e6c8d01007387 */ /* 0x0003e80000100800 */
[----:B------:R-:W-:Y:S04]  /*1ce80*/  STL [R1+0xe78], R7 ;  /* 0x000e780701007387 */ /* 0x000fe80000100800 */
[----:B------:R1:W-:Y:S04]  /*1ce90*/  STL [R1+0xe74], R22 ;  /* 0x000e741601007387 */ /* 0x0003e80000100800 */
[----:B------:R1:W-:Y:S04]  /*1cea0*/  LDGSTS.E [R5+0x4004], desc[UR34][R146.64], P2 ;  /* 0x0400400092057fae */ /* 0x0003e80009121862 */
[----:B-1----:R-:W2:Y:S04]  /*1ceb0*/  LDL.LU R141, [R1+0xe8c] ;  /* 0x000e8c00018d7983 */ /* 0x002ea80000300800 */
[----:B------:R-:W2:Y:S01]  /*1cec0*/  LDL.LU R23, [R1+0xe90] ;  /* 0x000e900001177983 */ /* 0x000ea20000300800 */
[----:B------:R-:W-:-:S02]  /*1ced0*/  IMAD.MOV.U32 R147, RZ, RZ, R22 ;  /* 0x000000ffff937224 */ /* 0x000fc400078e0016 */
[----:B------:R-:W-:Y:S01]  /*1cee0*/  IMAD.MOV.U32 R146, RZ, RZ, R7 ;  /* 0x000000ffff927224 */ /* 0x000fe200078e0007 */
[----:B------:R-:W2:Y:S04]  /*1cef0*/  LDL.LU R22, [R1+0xe94] ;  /* 0x000e940001167983 */ /* 0x000ea80000300800 */
[----:B------:R-:W2:Y:S01]  /*1cf00*/  LDL.LU R7, [R1+0xe98] ;  /* 0x000e980001077983 */ /* 0x000ea20000300800 */
[----:B------:R-:W-:-:S03]  /*1cf10*/  ISETP.GT.AND P1, PT, R6, 0x2, PT ;  /* 0x000000020600780c */ /* 0x000fc60003f24270 */
[----:B------:R1:W-:Y:S02]  /*1cf20*/  LDGSTS.E [R5+0x8004], desc[UR34][R146.64], P2 ;  /* 0x0800400092057fae */ /* 0x0003e40009121862 */
[----:B-1----:R-:W-:-:S04]  /*1cf30*/  SEL R146, RZ, 0x4, !P1 ;  /* 0x00000004ff927807 */ /* 0x002fc80004800000 */
[----:B------:R-:W-:-:S04]  /*1cf40*/  SEL R146, R146, RZ, !P0 ;  /* 0x000000ff92927207 */ /* 0x000fc80004000000 */
[----:B------:R-:W-:Y:S02]  /*1cf50*/  ISETP.NE.U32.AND P1, PT, R146, RZ, PT ;  /* 0x000000ff9200720c */ /* 0x000fe40003f25070 */
[----:B----4-:R-:W-:-:S05]  /*1cf60*/  IADD3 R144, P3, R144, R2, RZ ;  /* 0x0000000290907210 */ /* 0x010fca0007f7e0ff */
[--C-:B---3--:R-:W-:Y:S01]  /*1cf70*/  IMAD.X R145, R145, 0x1, R0.reuse, P3 ;  /* 0x0000000191917824 */ /* 0x108fe200018e0600 */
[-C--:B--2---:R-:W-:Y:S01]  /*1cf80*/  IADD3 R142, P4, R142, R2.reuse, RZ ;  /* 0x000000028e8e7210 */ /* 0x084fe20007f9e0ff */
[----:B------:R-:W-:Y:S04]  /*1cf90*/  STL [R1+0xe80], R144 ;  /* 0x000e809001007387 */ /* 0x000fe80000100800 */
[----:B------:R-:W-:Y:S01]  /*1cfa0*/  IMAD.X R143, R143, 0x1, R0, P4 ;  /* 0x000000018f8f7824 */ /* 0x000fe200020e0600 */
[----:B------:R-:W-:Y:S04]  /*1cfb0*/  STL [R1+0xe7c], R145 ;  /* 0x000e7c9101007387 */ /* 0x000fe80000100800 */
[----:B------:R1:W-:Y:S04]  /*1cfc0*/  STL [R1+0xe88], R142 ;  /* 0x000e888e01007387 */ /* 0x0003e80000100800 */
[----:B------:R2:W-:Y:S04]  /*1cfd0*/  STL [R1+0xe84], R143 ;  /* 0x000e848f01007387 */ /* 0x0005e80000100800 */
[----:B------:R-:W3:Y:S04]  /*1cfe0*/  LDL.LU R147, [R1+0xe9c] ;  /* 0x000e9c0001937983 */ /* 0x000ee80000300800 */
[----:B------:R-:W4:Y:S04]  /*1cff0*/  LDL.LU R146, [R1+0xea0] ;  /* 0x000ea00001927983 */ /* 0x000f280000300800 */
[----:B------:R-:W-:Y:S04]  /*1d000*/  LDGSTS.E [R5+0xc004], desc[UR34][R144.64], P2 ;  /* 0x0c00400090057fae */ /* 0x000fe80009121862 */
[----:B------:R1:W-:Y:S01]  /*1d010*/  LDGSTS.E [R5+0x8], desc[UR34][R142.64], P1 ;  /* 0x000080008e057fae */ /* 0x0003e20008921862 */
[----:B------:R-:W-:-:S05]  /*1d020*/  IADD3 R23, P2, R23, R2, RZ ;  /* 0x0000000217177210 */ /* 0x000fca0007f5e0ff */
[----:B------:R-:W-:Y:S01]  /*1d030*/  IMAD.X R141, R141, 0x1, R0, P2 ;  /* 0x000000018d8d7824 */ /* 0x000fe200010e0600 */
[----:B------:R-:W-:Y:S01]  /*1d040*/  IADD3 R7, P3, R7, R2, RZ ;  /* 0x0000000207077210 */ /* 0x000fe20007f7e0ff */
[----:B------:R2:W-:Y:S01]  /*1d050*/  STL [R1+0xe90], R23 ;  /* 0x000e901701007387 */ /* 0x0005e20000100800 */
[----:B-1----:R-:W-:-:S03]  /*1d060*/  IMAD.MOV.U32 R142, RZ, RZ, R23 ;  /* 0x000000ffff8e7224 */ /* 0x002fc600078e0017 */
[----:B------:R-:W-:Y:S01]  /*1d070*/  IMAD.X R22, R22, 0x1, R0, P3 ;  /* 0x0000000116167824 */ /* 0x000fe200018e0600 */
[----:B------:R-:W-:Y:S01]  /*1d080*/  STL [R1+0xe8c], R141 ;  /* 0x000e8c8d01007387 */ /* 0x000fe20000100800 */
[----:B--2---:R-:W-:-:S03]  /*1d090*/  IMAD.MOV.U32 R143, RZ, RZ, R141 ;  /* 0x000000ffff8f7224 */ /* 0x004fc600078e008d */
[----:B------:R-:W-:Y:S04]  /*1d0a0*/  STL [R1+0xe98], R7 ;  /* 0x000e980701007387 */ /* 0x000fe80000100800 */
[----:B------:R1:W-:Y:S04]  /*1d0b0*/  STL [R1+0xe94], R22 ;  /* 0x000e941601007387 */ /* 0x0003e80000100800 */
[----:B------:R-:W2:Y:S04]  /*1d0c0*/  LDL.LU R144, [R1+0xea8] ;  /* 0x000ea80001907983 */ /* 0x000ea80000300800 */
[----:B------:R-:W-:Y:S04]  /*1d0d0*/  LDGSTS.E [R5+0x4008], desc[UR34][R142.64], P1 ;  /* 0x040080008e057fae */ /* 0x000fe80008921862 */
[----:B------:R-:W2:Y:S04]  /*1d0e0*/  LDL.LU R142, [R1+0xeb0] ;  /* 0x000eb000018e7983 */ /* 0x000ea80000300800 */
[----:B------:R-:W2:Y:S04]  /*1d0f0*/  LDL.LU R145, [R1+0xea4] ;  /* 0x000ea40001917983 */ /* 0x000ea80000300800 */
[----:B------:R-:W2:Y:S01]  /*1d100*/  LDL.LU R143, [R1+0xeac] ;  /* 0x000eac00018f7983 */ /* 0x000ea20000300800 */
[----:B------:R-:W-:-:S02]  /*1d110*/  IMAD.MOV.U32 R23, RZ, RZ, R22 ;  /* 0x000000ffff177224 */ /* 0x000fc400078e0016 */
[----:B-1----:R-:W-:Y:S01]  /*1d120*/  IMAD.MOV.U32 R22, RZ, RZ, R7 ;  /* 0x000000ffff167224 */ /* 0x002fe200078e0007 */
[----:B------:R-:W-:-:S04]  /*1d130*/  ISETP.GT.AND P2, PT, R6, 0x3, PT ;  /* 0x000000030600780c */ /* 0x000fc80003f44270 */
[----:B------:R1:W-:Y:S02]  /*1d140*/  LDGSTS.E [R5+0x8008], desc[UR34][R22.64], P1 ;  /* 0x0800800016057fae */ /* 0x0003e40008921862 */
[----:B-1----:R-:W-:Y:S02]  /*1d150*/  SEL R22, RZ, 0x4, !P2 ;  /* 0x00000004ff167807 */ /* 0x002fe40005000000 */
[----:B------:R-:W2:Y:S02]  /*1d160*/  LDL.LU R23, [R1+0xeb8] ;  /* 0x000eb80001177983 */ /* 0x000ea40000300800 */
[----:B------:R-:W-:Y:S02]  /*1d170*/  SEL R22, R22, RZ, !P0 ;  /* 0x000000ff16167207 */ /* 0x000fe40004000000 */
[----:B------:R-:W2:Y:S02]  /*1d180*/  LDL.LU R7, [R1+0xec0] ;  /* 0x000ec00001077983 */ /* 0x000ea40000300800 */
[----:B------:R-:W-:-:S02]  /*1d190*/  ISETP.NE.U32.AND P2, PT, R22, RZ, PT ;  /* 0x000000ff1600720c */ /* 0x000fc40003f45070 */
[----:B----4-:R-:W-:-:S05]  /*1d1a0*/  IADD3 R146, P3, R146, R2, RZ ;  /* 0x0000000292927210 */ /* 0x010fca0007f7e0ff */
[----:B---3--:R-:W-:Y:S01]  /*1d1b0*/  IMAD.X R147, R147, 0x1, R0, P3 ;  /* 0x0000000193937824 */ /* 0x008fe200018e0600 */
[----:B------:R-:W-:Y:S04]  /*1d1c0*/  STL [R1+0xea0], R146 ;  /* 0x000ea09201007387 */ /* 0x000fe80000100800 */
[----:B------:R-:W-:Y:S04]  /*1d1d0*/  STL [R1+0xe9c], R147 ;  /* 0x000e9c9301007387 */ /* 0x000fe80000100800 */
[----:B------:R-:W3:Y:S04]  /*1d1e0*/  LDL.LU R141, [R1+0xeb4] ;  /* 0x000eb400018d7983 */ /* 0x000ee80000300800 */
[----:B------:R-:W4:Y:S04]  /*1d1f0*/  LDL.LU R22, [R1+0xebc] ;  /* 0x000ebc0001167983 */ /* 0x000f280000300800 */
[----:B------:R-:W-:Y:S01]  /*1d200*/  LDGSTS.E [R5+0xc008], desc[UR34][R146.64], P1 ;  /* 0x0c00800092057fae */ /* 0x000fe20008921862 */
[----:B--2---:R-:W-:-:S05]  /*1d210*/  IADD3 R144, P1, R144, R2, RZ ;  /* 0x0000000290907210 */ /* 0x004fca0007f3e0ff */
[----:B------:R-:W-:Y:S01]  /*1d220*/  STL [R1+0xea8], R144 ;  /* 0x000ea89001007387 */ /* 0x000fe20000100800 */
[----:B------:R-:W-:Y:S01]  /*1d230*/  IADD3 R142, P3, R142, R2, RZ ;  /* 0x000000028e8e7210 */ /* 0x000fe20007f7e0ff */
[----:B------:R-:W-:-:S04]  /*1d240*/  IMAD.X R145, R145, 0x1, R0, P1 ;  /* 0x0000000191917824 */ /* 0x000fc800008e0600 */
[----:B------:R-:W-:Y:S01]  /*1d250*/  IMAD.X R143, R143, 0x1, R0, P3 ;  /* 0x000000018f8f7824 */ /* 0x000fe200018e0600 */
[----:B------:R1:W-:Y:S04]  /*1d260*/  STL [R1+0xea4], R145 ;  /* 0x000ea49101007387 */ /* 0x0003e80000100800 */
[----:B------:R-:W-:Y:S04]  /*1d270*/  STL [R1+0xeb0], R142 ;  /* 0x000eb08e01007387 */ /* 0x000fe80000100800 */
[----:B------:R1:W-:Y:S04]  /*1d280*/  LDGSTS.E [R5+0xc], desc[UR34][R144.64], P2 ;  /* 0x0000c00090057fae */ /* 0x0003e80009121862 */
[----:B------:R2:W-:Y:S01]  /*1d290*/  STL [R1+0xeac], R143 ;  /* 0x000eac8f01007387 */ /* 0x0005e20000100800 */
[----:B-1----:R-:W-:-:S02]  /*1d2a0*/  IMAD.MOV.U32 R145, RZ, RZ, R143 ;  /* 0x000000ffff917224 */ /* 0x002fc400078e008f */
[----:B------:R-:W-:Y:S01]  /*1d2b0*/  IMAD.MOV.U32 R144, RZ, RZ, R142 ;  /* 0x000000ffff907224 */ /* 0x000fe200078e008e */
[----:B--2---:R-:W2:Y:S04]  /*1d2c0*/  LDL.LU R143, [R1+0xec4] ;  /* 0x000ec400018f7983 */ /* 0x004ea80000300800 */
[----:B------:R-:W2:Y:S01]  /*1d2d0*/  LDL.LU R142, [R1+0xec8] ;  /* 0x000ec800018e7983 */ /* 0x000ea20000300800 */
[----:B------:R-:W1:Y:S01]  /*1d2e0*/  S2R R156, SR_TID.X ;  /* 0x00000000009c7919 */ /* 0x000e620000002100 */
[-C--:B------:R-:W-:Y:S02]  /*1d2f0*/  IADD3 R23, P1, R23, R2.reuse, RZ ;  /* 0x0000000217177210 */ /* 0x080fe40007f3e0ff */
[----:B------:R-:W-:Y:S01]  /*1d300*/  IADD3 R7, P3, R7, R2, RZ ;  /* 0x0000000207077210 */ /* 0x000fe20007f7e0ff */
[----:B------:R1:W-:Y:S04]  /*1d310*/  LDGSTS.E [R5+0x400c], desc[UR34][R144.64], P2 ;  /* 0x0400c00090057fae */ /* 0x0003e80009121862 */
[----:B------:R-:W-:Y:S01]  /*1d320*/  STL [R1+0xeb8], R23 ;  /* 0x000eb81701007387 */ /* 0x000fe20000100800 */
[----:B-1----:R-:W-:-:S02]  /*1d330*/  IMAD.MOV.U32 R144, RZ, RZ, R23 ;  /* 0x000000ffff907224 */ /* 0x002fc400078e0017 */
[C---:B------:R-:W-:Y:S01]  /*1d340*/  IMAD.SHL.U32 R152, R156.reuse, 0x10, RZ ;  /* 0x000000109c987824 */ /* 0x040fe200078e00ff */
[----:B------:R-:W-:Y:S01]  /*1d350*/  LOP3.LUT R156, R156, 0x7f, RZ, 0xc0, !PT ;  /* 0x0000007f9c9c7812 */ /* 0x000fe200078ec0ff */
[--C-:B---3--:R-:W-:Y:S02]  /*1d360*/  IMAD.X R141, R141, 0x1, R0.reuse, P1 ;  /* 0x000000018d8d7824 */ /* 0x108fe400008e0600 */
[----:B----4-:R-:W-:Y:S02]  /*1d370*/  IMAD.X R22, R22, 0x1, R0, P3 ;  /* 0x0000000116167824 */ /* 0x010fe400018e0600 */
[----:B------:R-:W-:Y:S01]  /*1d380*/  IMAD.MOV.U32 R145, RZ, RZ, R141 ;  /* 0x000000ffff917224 */ /* 0x000fe200078e008d */
[----:B------:R1:W-:Y:S04]  /*1d390*/  STL [R1+0xeb4], R141 ;  /* 0x000eb48d01007387 */ /* 0x0003e80000100800 */
[----:B------:R-:W-:Y:S04]  /*1d3a0*/  STL [R1+0xec0], R7 ;  /* 0x000ec00701007387 */ /* 0x000fe80000100800 */
[----:B------:R3:W-:Y:S04]  /*1d3b0*/  STL [R1+0xebc], R22 ;  /* 0x000ebc1601007387 */ /* 0x0007e80000100800 */
[----:B------:R4:W-:Y:S04]  /*1d3c0*/  LDGSTS.E [R5+0x800c], desc[UR34][R144.64], P2 ;  /* 0x0800c00090057fae */ /* 0x0009e80009121862 */
[----:B-1----:R-:W2:Y:S04]  /*1d3d0*/  LDL.LU R141, [R1+0xecc] ;  /* 0x000ecc00018d7983 */ /* 0x002ea80000300800 */
[----:B------:R-:W2:Y:S01]  /*1d3e0*/  LDL.LU R23, [R1+0xed0] ;  /* 0x000ed00001177983 */ /* 0x000ea20000300800 */
[----:B----4-:R-:W-:-:S02]  /*1d3f0*/  IMAD.MOV.U32 R145, RZ, RZ, R22 ;  /* 0x000000ffff917224 */ /* 0x010fc400078e0016 */
[----:B------:R-:W-:Y:S01]  /*1d400*/  IMAD.MOV.U32 R144, RZ, RZ, R7 ;  /* 0x000000ffff907224 */ /* 0x000fe200078e0007 */
[----:B---3--:R-:W3:Y:S01]  /*1d410*/  LDL.LU R22, [R1+0xed4] ;  /* 0x000ed40001167983 */ /* 0x008ee20000300800 */
[----:B------:R-:W-:-:S03]  /*1d420*/  ISETP.GT.AND P1, PT, R6, 0x4, PT ;  /* 0x000000040600780c */ /* 0x000fc60003f24270 */
[----:B------:R-:W4:Y:S04]  /*1d430*/  LDL.LU R7, [R1+0xed8] ;  /* 0x000ed80001077983 */ /* 0x000f280000300800 */
[----:B------:R1:W-:Y:S02]  /*1d440*/  LDGSTS.E [R5+0xc00c], desc[UR34][R144.64], P2 ;  /* 0x0c00c00090057fae */ /* 0x0003e40009121862 */
[----:B-1----:R-:W-:Y:S02]  /*1d450*/  SEL R5, RZ, 0x4, !P1 ;  /* 0x00000004ff057807 */ /* 0x002fe40004800000 */
[----:B------:R-:W-:Y:S02]  /*1d460*/  LOP3.LUT R144, R152, 0x70, RZ, 0xc0, !PT ;  /* 0x0000007098907812 */ /* 0x000fe400078ec0ff */
[----:B------:R-:W-:-:S03]  /*1d470*/  SEL R5, R5, RZ, !P0 ;  /* 0x000000ff05057207 */ /* 0x000fc60004000000 */
[----:B------:R-:W-:Y:S01]  /*1d480*/  IMAD R144, R156, 0x80, R144 ;  /* 0x000000809c907824 */ /* 0x000fe200078e0290 */
[----:B------:R-:W-:-:S04]  /*1d490*/  ISETP.NE.U32.AND P1, PT, R5, RZ, PT ;  /* 0x000000ff0500720c */ /* 0x000fc80003f25070 */
[----:B------:R-:W-:-:S05]  /*1d4a0*/  LOP3.LUT R144, R144, 0x10, RZ, 0x3c, !PT ;  /* 0x0000001090907812 */ /* 0x000fca00078e3cff */
[----:B------:R-:W-:Y:S01]  /*1d4b0*/  VIADD R5, R144, UR4 ;  /* 0x0000000490057c36 */ /* 0x000fe20008000000 */
[----:B--2---:R-:W-:-:S05]  /*1d4c0*/  IADD3 R142, P2, R142, R2, RZ ;  /* 0x000000028e8e7210 */ /* 0x004fca0007f5e0ff */
[----:B------:R-:W-:Y:S01]  /*1d4d0*/  IMAD.X R143, R143, 0x1, R0, P2 ;  /* 0x000000018f8f7824 */ /* 0x000fe200010e0600 */
[----:B------:R-:W-:Y:S04]  /*1d4e0*/  STL [R1+0xec8], R142 ;  /* 0x000ec88e01007387 */ /* 0x000fe80000100800 */
[----:B------:R1:W-:Y:S04]  /*1d4f0*/  STL [R1+0xec4], R143 ;  /* 0x000ec48f01007387 */ /* 0x0003e80000100800 */
[----:B------:R-:W2:Y:S04]  /*1d500*/  LDL.LU R145, [R1+0xedc] ;  /* 0x000edc0001917983 */ /* 0x000ea80000300800 */
[----:B------:R-:W-:Y:S04]  /*1d510*/  LDGSTS.E [R5], desc[UR34][R142.64], P1 ;  /* 0x000000008e057fae */ /* 0x000fe80008921862 */
[----:B------:R-:W2:Y:S04]  /*1d520*/  LDL.LU R144, [R1+0xee0] ;  /* 0x000ee00001907983 */ /* 0x000ea80000300800 */
[----:B-1----:R-:W2:Y:S04]  /*1d530*/  LDL.LU R143, [R1+0xee4] ;  /* 0x000ee400018f7983 */ /* 0x002ea80000300800 */
[----:B------:R-:W2:Y:S01]  /*1d540*/  LDL.LU R142, [R1+0xee8] ;  /* 0x000ee800018e7983 */ /* 0x000ea20000300800 */
[----:B------:R-:W-:-:S05]  /*1d550*/  IADD3 R23, P2, R23, R2, RZ ;  /* 0x0000000217177210 */ /* 0x000fca0007f5e0ff */
[--C-:B------:R-:W-:Y:S01]  /*1d560*/  IMAD.X R141, R141, 0x1, R0.reuse, P2 ;  /* 0x000000018d8d7824 */ /* 0x100fe200010e0600 */
[----:B----4-:R-:W-:Y:S01]  /*1d570*/  IADD3 R7, P3, R7, R2, RZ ;  /* 0x0000000207077210 */ /* 0x010fe20007f7e0ff */
[----:B------:R1:W-:Y:S04]  /*1d580*/  STL [R1+0xed0], R23 ;  /* 0x000ed01701007387 */ /* 0x0003e80000100800 */
[----:B---3--:R-:W-:Y:S01]  /*1d590*/  IMAD.X R22, R22, 0x1, R0, P3 ;  /* 0x0000000116167824 */ /* 0x008fe200018e0600 */
[----:B------:R3:W-:Y:S01]  /*1d5a0*/  STL [R1+0xecc], R141 ;  /* 0x000ecc8d01007387 */ /* 0x0007e20000100800 */
[----:B------:R-:W-:Y:S02]  /*1d5b0*/  IMAD.MOV.U32 R146, RZ, RZ, R23 ;  /* 0x000000ffff927224 */ /* 0x000fe400078e0017 */
[----:B------:R-:W-:Y:S01]  /*1d5c0*/  IMAD.MOV.U32 R147, RZ, RZ, R141 ;  /* 0x000000ffff937224 */ /* 0x000fe200078e008d */
[----:B------:R-:W-:Y:S01]  /*1d5d0*/  STL [R1+0xed8], R7 ;  /* 0x000ed80701007387 */ /* 0x000fe20000100800 */
[----:B-1----:R-:W-:-:S03]  /*1d5e0*/  IMAD.MOV.U32 R23, RZ, RZ, R22 ;  /* 0x000000ffff177224 */ /* 0x002fc600078e0016 */
[----:B------:R1:W-:Y:S01]  /*1d5f0*/  STL [R1+0xed4], R22 ;  /* 0x000ed41601007387 */ /* 0x0003e20000100800 */
[----:B------:R-:W-:-:S03]  /*1d600*/  ISETP.GT.AND P2, PT, R6, 0x5, PT ;  /* 0x000000050600780c */ /* 0x000fc60003f44270 */
[----:B------:R-:W-:Y:S04]  /*1d610*/  LDGSTS.E [R5+0x4000], desc[UR34][R146.64], P1 ;  /* 0x0400000092057fae */ /* 0x000fe80008921862 */
[----:B---3--:R-:W3:Y:S01]  /*1d620*/  LDL.LU R141, [R1+0xeec] ;  /* 0x000eec00018d7983 */ /* 0x008ee20000300800 */
[----:B-1----:R-:W-:-:S05]  /*1d630*/  IMAD.MOV.U32 R22, RZ, RZ, R7 ;  /* 0x000000ffff167224 */ /* 0x002fca00078e0007 */
[----:B------:R1:W-:Y:S02]  /*1d640*/  LDGSTS.E [R5+0x8000], desc[UR34][R22.64], P1 ;  /* 0x0800000016057fae */ /* 0x0003e40008921862 */
[----:B-1----:R-:W-:Y:S02]  /*1d650*/  SEL R22, RZ, 0x4, !P2 ;  /* 0x00000004ff167807 */ /* 0x002fe40005000000 */
[----:B------:R-:W4:Y:S02]  /*1d660*/  LDL.LU R23, [R1+0xef0] ;  /* 0x000ef00001177983 */ /* 0x000f240000300800 */
[----:B------:R-:W-:Y:S02]  /*1d670*/  SEL R22, R22, RZ, !P0 ;  /* 0x000000ff16167207 */ /* 0x000fe40004000000 */
[----:B------:R-:W3:Y:S02]  /*1d680*/  LDL.LU R7, [R1+0xef8] ;  /* 0x000ef80001077983 */ /* 0x000ee40000300800 */
[----:B------:R-:W-:-:S02]  /*1d690*/  ISETP.NE.U32.AND P2, PT, R22, RZ, PT ;  /* 0x000000ff1600720c */ /* 0x000fc40003f45070 */
[----:B------:R-:W3:Y:S01]  /*1d6a0*/  LDL.LU R22, [R1+0xef4] ;  /* 0x000ef40001167983 */ /* 0x000ee20000300800 */
[----:B--2---:R-:W-:-:S05]  /*1d6b0*/  IADD3 R144, P3, R144, R2, RZ ;  /* 0x0000000290907210 */ /* 0x004fca0007f7e0ff */
[--C-:B------:R-:W-:Y:S01]  /*1d6c0*/  IMAD.X R145, R145, 0x1, R0.reuse, P3 ;  /* 0x0000000191917824 */ /* 0x100fe200018e0600 */
[-C--:B------:R-:W-:Y:S01]  /*1d6d0*/  IADD3 R142, P4, R142, R2.reuse, RZ ;  /* 0x000000028e8e7210 */ /* 0x080fe20007f9e0ff */
        /* <DEDUP_REMOVED lines=8> */
[----:B------:R-:W3:Y:S04]  /*1d760*/  LDL.LU R144, [R1+0xf00] ;  /* 0x000f000001907983 */ /* 0x000ee80000300800 */
[----:B--2---:R-:W2:Y:S04]  /*1d770*/  LDL.LU R143, [R1+0xf04] ;  /* 0x000f0400018f7983 */ /* 0x004ea80000300800 */
[----:B------:R-:W2:Y:S01]  /*1d780*/  LDL.LU R142, [R1+0xf08] ;  /* 0x000f0800018e7983 */ /* 0x000ea20000300800 */
[----:B----4-:R-:W-:-:S02]  /*1d790*/  IADD3 R23, P1, R23, R2, RZ ;  /* 0x0000000217177210 */ /* 0x010fc40007f3e0ff */
[----:B---3--:R-:W-:-:S03]  /*1d7a0*/  IADD3 R7, P3, R7, R2, RZ ;  /* 0x0000000207077210 */ /* 0x008fc60007f7e0ff */
        /* <DEDUP_REMOVED lines=13> */
[----:B---3--:R-:W3:Y:S04]  /*1d880*/  LDL.LU R22, [R1+0xf14] ;  /* 0x000f140001167983 */ /* 0x008ee80000300800 */
[----:B------:R-:W4:Y:S01]  /*1d890*/  LDL.LU R7, [R1+0xf18] ;  /* 0x000f180001077983 */ /* 0x000f220000300800 */
[----:B------:R-:W-:-:S03]  /*1d8a0*/  ISETP.GT.AND P1, PT, R6, 0x6, PT ;  /* 0x000000060600780c */ /* 0x000fc60003f24270 */
[----:B------:R1:W-:Y:S02]  /*1d8b0*/  LDGSTS.E [R5+0x8004], desc[UR34][R146.64], P2 ;  /* 0x0800400092057fae */ /* 0x0003e40009121862 */
[----:B-1----:R-:W-:-:S04]  /*1d8c0*/  SEL R146, RZ, 0x4, !P1 ;  /* 0x00000004ff927807 */ /* 0x002fc80004800000 */
[----:B------:R-:W-:Y:S02]  /*1d8d0*/  SEL R146, R146, RZ, !P0 ;  /* 0x000000ff92927207 */ /* 0x000fe40004000000 */
[----:B------:R-:W-:-:S05]  /*1d8e0*/  IADD3 R144, P3, R144, R2, RZ ;  /* 0x0000000290907210 */ /* 0x000fca0007f7e0ff */
[--C-:B------:R-:W-:Y:S01]  /*1d8f0*/  IMAD.X R145, R145, 0x1, R0.reuse, P3 ;  /* 0x0000000191917824 */ /* 0x100fe200018e0600 */
[----:B--2---:R-:W-:Y:S01]  /*1d900*/  IADD3 R142, P4, R142, R2, RZ ;  /* 0x000000028e8e7210 */ /* 0x004fe20007f9e0ff */
[----:B------:R-:W-:Y:S04]  /*1d910*/  STL [R1+0xf00], R144 ;  /* 0x000f009001007387 */ /* 0x000fe80000100800 */
[----:B------:R-:W-:Y:S01]  /*1d920*/  IMAD.X R143, R143, 0x1, R0, P4 ;  /* 0x000000018f8f7824 */ /* 0x000fe200020e0600 */
[----:B------:R-:W-:Y:S01]  /*1d930*/  STL [R1+0xefc], R145 ;  /* 0x000efc9101007387 */ /* 0x000fe20000100800 */
[----:B------:R-:W-:-:S03]  /*1d940*/  ISETP.NE.U32.AND P1, PT, R146, RZ, PT ;  /* 0x000000ff9200720c */ /* 0x000fc60003f25070 */
[----:B------:R1:W-:Y:S04]  /*1d950*/  STL [R1+0xf08], R142 ;  /* 0x000f088e01007387 */ /* 0x0003e80000100800 */
[----:B------:R2:W-:Y:S04]  /*1d960*/  STL [R1+0xf04], R143 ;  /* 0x000f048f01007387 */ /* 0x0005e80000100800 */
[----:B------:R-:W2:Y:S04]  /*1d970*/  LDL.LU R147, [R1+0xf1c] ;  /* 0x000f1c0001937983 */ /* 0x000ea80000300800 */
[----:B------:R-:W2:Y:S04]  /*1d980*/  LDL.LU R146, [R1+0xf20] ;  /* 0x000f200001927983 */ /* 0x000ea80000300800 */
[----:B------:R-:W-:Y:S04]  /*1d990*/  LDGSTS.E [R5+0xc004], desc[UR34][R144.64], P2 ;  /* 0x0c00400090057fae */ /* 0x000fe80009121862 */
[----:B------:R1:W-:Y:S01]  /*1d9a0*/  LDGSTS.E [R5+0x8], desc[UR34][R142.64], P1 ;  /* 0x000080008e057fae */ /* 0x0003e20008921862 */
[----:B------:R-:W-:-:S05]  /*1d9b0*/  IADD3 R23, P2, R23, R2, RZ ;  /* 0x0000000217177210 */ /* 0x000fca0007f5e0ff */
[----:B------:R-:W-:Y:S01]  /*1d9c0*/  IMAD.X R141, R141, 0x1, R0, P2 ;  /* 0x000000018d8d7824 */ /* 0x000fe200010e0600 */
[----:B----4-:R-:W-:Y:S01]  /*1d9d0*/  IADD3 R7, P3, R7, R2, RZ ;  /* 0x0000000207077210 */ /* 0x010fe20007f7e0ff */
[----:B------:R4:W-:Y:S01]  /*1d9e0*/  STL [R1+0xf10], R23 ;  /* 0x000f101701007387 */ /* 0x0009e20000100800 */
[----:B-1----:R-:W-:-:S03]  /*1d9f0*/  IMAD.MOV.U32 R142, RZ, RZ, R23 ;  /* 0x000000ffff8e7224 */ /* 0x002fc600078e0017 */
[----:B---3--:R-:W-:Y:S01]  /*1da00*/  IMAD.X R22, R22, 0x1, R0, P3 ;  /* 0x0000000116167824 */ /* 0x008fe200018e0600 */
[----:B------:R-:W-:Y:S01]  /*1da10*/  STL [R1+0xf0c], R141 ;  /* 0x000f0c8d01007387 */ /* 0x000fe20000100800 */
[----:B--2---:R-:W-:-:S03]  /*1da20*/  IMAD.MOV.U32 R143, RZ, RZ, R141 ;  /* 0x000000ffff8f7224 */ /* 0x004fc600078e008d */
[----:B------:R-:W-:Y:S04]  /*1da30*/  STL [R1+0xf18], R7 ;  /* 0x000f180701007387 */ /* 0x000fe80000100800 */
[----:B------:R1:W-:Y:S04]  /*1da40*/  STL [R1+0xf14], R22 ;  /* 0x000f141601007387 */ /* 0x0003e80000100800 */
[----:B------:R-:W2:Y:S04]  /*1da50*/  LDL.LU R144, [R1+0xf28] ;  /* 0x000f280001907983 */ /* 0x000ea80000300800 */
[----:B------:R-:W-:Y:S01]  /*1da60*/  LDGSTS.E [R5+0x4008], desc[UR34][R142.64], P1 ;  /* 0x040080008e057fae */ /* 0x000fe20008921862 */
[----:B----4-:R-:W-:-:S02]  /*1da70*/  IMAD.MOV.U32 R23, RZ, RZ, R22 ;  /* 0x000000ffff177224 */ /* 0x010fc400078e0016 */
[----:B-1----:R-:W-:Y:S01]  /*1da80*/  IMAD.MOV.U32 R22, RZ, RZ, R7 ;  /* 0x000000ffff167224 */ /* 0x002fe200078e0007 */
[----:B------:R-:W-:-:S04]  /*1da90*/  ISETP.GT.AND P2, PT, R6, 0x7, PT ;  /* 0x000000070600780c */ /* 0x000fc80003f44270 */
[----:B------:R1:W-:Y:S04]  /*1daa0*/  LDGSTS.E [R5+0x8008], desc[UR34][R22.64], P1 ;  /* 0x0800800016057fae */ /* 0x0003e80008921862 */
[----:B------:R-:W3:Y:S04]  /*1dab0*/  LDL.LU R142, [R1+0xf30] ;  /* 0x000f3000018e7983 */ /* 0x000ee80000300800 */
[----:B------:R-:W4:Y:S04]  /*1dac0*/  LDL.LU R145, [R1+0xf24] ;  /* 0x000f240001917983 */ /* 0x000f280000300800 */
[----:B------:R-:W4:Y:S01]  /*1dad0*/  LDL.LU R143, [R1+0xf2c] ;  /* 0x000f2c00018f7983 */ /* 0x000f220000300800 */
[----:B-1----:R-:W-:-:S03]  /*1dae0*/  SEL R22, RZ, 0x4, !P2 ;  /* 0x00000004ff167807 */ /* 0x002fc60005000000 */
[----:B------:R-:W4:Y:S01]  /*1daf0*/  LDL.LU R23, [R1+0xf38] ;  /* 0x000f380001177983 */ /* 0x000f220000300800 */
[----:B------:R-:W-:-:S03]  /*1db00*/  SEL R22, R22, RZ, !P0 ;  /* 0x000000ff16167207 */ /* 0x000fc60004000000 */
[----:B------:R-:W4:Y:S01]  /*1db10*/  LDL.LU R7, [R1+0xf40] ;  /* 0x000f400001077983 */ /* 0x000f220000300800 */
[----:B------:R-:W-:Y:S02]  /*1db20*/  ISETP.NE.U32.AND P2, PT, R22, RZ, PT ;  /* 0x000000ff1600720c */ /* 0x000fe40003f45070 */
[----:B------:R-:W-:-:S05]  /*1db30*/  IADD3 R146, P3, R146, R2, RZ ;  /* 0x0000000292927210 */ /* 0x000fca0007f7e0ff */
[----:B------:R-:W-:Y:S01]  /*1db40*/  IMAD.X R147, R147, 0x1, R0, P3 ;  /* 0x0000000193937824 */ /* 0x000fe200018e0600 */
[----:B------:R-:W-:Y:S04]  /*1db50*/  STL [R1+0xf20], R146 ;  /* 0x000f209201007387 */ /* 0x000fe80000100800 */
[----:B------:R-:W-:Y:S04]  /*1db60*/  STL [R1+0xf1c], R147 ;  /* 0x000f1c9301007387 */ /* 0x000fe80000100800 */
[----:B------:R-:W4:Y:S04]  /*1db70*/  LDL.LU R141, [R1+0xf34] ;  /* 0x000f3400018d7983 */ /* 0x000f280000300800 */
[----:B------:R-:W4:Y:S04]  /*1db80*/  LDL.LU R22, [R1+0xf3c] ;  /* 0x000f3c0001167983 */ /* 0x000f280000300800 */
[----:B------:R-:W-:Y:S01]  /*1db90*/  LDGSTS.E [R5+0xc008], desc[UR34][R146.64], P1 ;  /* 0x0c00800092057fae */ /* 0x000fe20008921862 */
[----:B--2---:R-:W-:-:S05]  /*1dba0*/  IADD3 R144, P1, R144, R2, RZ ;  /* 0x0000000290907210 */ /* 0x004fca0007f3e0ff */
[----:B------:R-:W-:Y:S01]  /*1dbb0*/  STL [R1+0xf28], R144 ;  /* 0x000f289001007387 */ /* 0x000fe20000100800 */
[----:B---3--:R-:W-:Y:S01]  /*1dbc0*/  IADD3 R142, P3, R142, R2, RZ ;  /* 0x000000028e8e7210 */ /* 0x008fe20007f7e0ff */
[----:B----4-:R-:W-:-:S04]  /*1dbd0*/  IMAD.X R145, R145, 0x1, R0, P1 ;  /* 0x0000000191917824 */ /* 0x010fc800008e0600 */
[----:B------:R-:W-:Y:S01]  /*1dbe0*/  IMAD.X R143, R143, 0x1, R0, P3 ;  /* 0x000000018f8f7824 */ /* 0x000fe200018e0600 */
[----:B------:R1:W-:Y:S04]  /*1dbf0*/  STL [R1+0xf24], R145 ;  /* 0x000f249101007387 */ /* 0x0003e80000100800 */
[----:B------:R-:W-:Y:S04]  /*1dc00*/  STL [R1+0xf30], R142 ;  /* 0x000f308e01007387 */ /* 0x000fe80000100800 */
[----:B------:R1:W-:Y:S01]  /*1dc10*/  LDGSTS.E [R5+0xc], desc[UR34][R144.64], P2 ;  /* 0x0000c00090057fae */ /* 0x0003e20009121862 */
[----:B------:R-:W-:-:S03]  /*1dc20*/  IADD3 R23, P1, R23, R2, RZ ;  /* 0x0000000217177210 */ /* 0x000fc60007f3e0ff */
[----:B------:R2:W-:Y:S01]  /*1dc30*/  STL [R1+0xf2c], R143 ;  /* 0x000f2c8f01007387 */ /* 0x0005e20000100800 */
[----:B------:R-:W-:Y:S01]  /*1dc40*/  IADD3 R7, P3, R7, R2, RZ ;  /* 0x0000000207077210 */ /* 0x000fe20007f7e0ff */
[----:B-1----:R-:W-:Y:S02]  /*1dc50*/  IMAD.MOV.U32 R145, RZ, RZ, R143 ;  /* 0x000000ffff917224 */ /* 0x002fe400078e008f */
[----:B------:R-:W-:Y:S01]  /*1dc60*/  IMAD.MOV.U32 R144, RZ, RZ, R142 ;  /* 0x000000ffff907224 */ /* 0x000fe200078e008e */
[----:B--2---:R-:W2:Y:S04]  /*1dc70*/  LDL.LU R143, [R1+0xf44] ;  /* 0x000f4400018f7983 */ /* 0x004ea80000300800 */
[----:B------:R-:W3:Y:S04]  /*1dc80*/  LDL.LU R142, [R1+0xf48] ;  /* 0x000f4800018e7983 */ /* 0x000ee80000300800 */
[----:B------:R1:W-:Y:S01]  /*1dc90*/  LDGSTS.E [R5+0x400c], desc[UR34][R144.64], P2 ;  /* 0x0400c00090057fae */ /* 0x0003e20009121862 */
[----:B------:R-:W-:-:S03]  /*1dca0*/  IMAD.X R141, R141, 0x1, R0, P1 ;  /* 0x000000018d8d7824 */ /* 0x000fc600008e0600 */
[----:B------:R-:W-:Y:S01]  /*1dcb0*/  STL [R1+0xf38], R23 ;  /* 0x000f381701007387 */ /* 0x000fe20000100800 */
[----:B------:R-:W-:-:S03]  /*1dcc0*/  IMAD.X R22, R22, 0x1, R0, P3 ;  /* 0x0000000116167824 */ /* 0x000fc600018e0600 */
[----:B------:R4:W-:Y:S01]  /*1dcd0*/  STL [R1+0xf34], R141 ;  /* 0x000f348d01007387 */ /* 0x0009e20000100800 */
[----:B-1----:R-:W-:Y:S02]  /*1dce0*/  IMAD.MOV.U32 R144, RZ, RZ, R23 ;  /* 0x000000ffff907224 */ /* 0x002fe400078e0017 */
[----:B------:R-:W-:Y:S01]  /*1dcf0*/  IMAD.MOV.U32 R145, RZ, RZ, R141 ;  /* 0x000000ffff917224 */ /* 0x000fe200078e008d */
[----:B------:R-:W-:Y:S04]  /*1dd00*/  STL [R1+0xf40], R7 ;  /* 0x000f400701007387 */ /* 0x000fe80000100800 */
[----:B------:R1:W-:Y:S04]  /*1dd10*/  STL [R1+0xf3c], R22 ;  /* 0x000f3c1601007387 */ /* 0x0003e80000100800 */
[----:B------:R1:W-:Y:S04]  /*1dd20*/  LDGSTS.E [R5+0x800c], desc[UR34][R144.64], P2 ;  /* 0x0800c00090057fae */ /* 0x0003e80009121862 */
[----:B----4-:R-:W4:Y:S04]  /*1dd30*/  LDL.LU R141, [R1+0xf4c] ;  /* 0x000f4c00018d7983 */ /* 0x010f280000300800 */
[----:B------:R-:W4:Y:S01]  /*1dd40*/  LDL.LU R23, [R1+0xf50] ;  /* 0x000f500001177983 */ /* 0x000f220000300800 */
[----:B-1----:R-:W-:-:S02]  /*1dd50*/  IMAD.MOV.U32 R145, RZ, RZ, R22 ;  /* 0x000000ffff917224 */ /* 0x002fc400078e0016 */
[----:B------:R-:W-:Y:S01]  /*1dd60*/  IMAD.MOV.U32 R144, RZ, RZ, R7 ;  /* 0x000000ffff907224 */ /* 0x000fe200078e0007 */
[----:B------:R-:W4:Y:S04]  /*1dd70*/  LDL.LU R22, [R1+0xf54] ;  /* 0x000f540001167983 */ /* 0x000f280000300800 */
[----:B------:R-:W4:Y:S01]  /*1dd80*/  LDL.LU R7, [R1+0xf58] ;  /* 0x000f580001077983 */ /* 0x000f220000300800 */
[----:B------:R-:W1:Y:S01]  /*1dd90*/  S2R R156, SR_TID.X ;  /* 0x00000000009c7919 */ /* 0x000e620000002100 */
[----:B------:R-:W-:Y:S02]  /*1dda0*/  ISETP.GT.AND P1, PT, R6, 0x8, PT ;  /* 0x000000080600780c */ /* 0x000fe40003f24270 */
[----:B------:R1:W-:Y:S02]  /*1ddb0*/  LDGSTS.E [R5+0xc00c], desc[UR34][R144.64], P2 ;  /* 0x0c00c00090057fae */ /* 0x0003e40009121862 */
[----:B-1----:R-:W-:-:S04]  /*1ddc0*/  SEL R5, RZ, 0x4, !P1 ;  /* 0x00000004ff057807 */ /* 0x002fc80004800000 */
[----:B------:R-:W-:Y:S01]  /*1ddd0*/  SEL R5, R5, RZ, !P0 ;  /* 0x000000ff05057207 */ /* 0x000fe20004000000 */
[C---:B------:R-:W-:Y:S01]  /*1dde0*/  IMAD.SHL.U32 R152, R156.reuse, 0x10, RZ ;  /* 0x000000109c987824 */ /* 0x040fe200078e00ff */
[----:B------:R-:W-:-:S04]  /*1ddf0*/  LOP3.LUT R156, R156, 0x7f, RZ, 0xc0, !PT ;  /* 0x0000007f9c9c7812 */ /* 0x000fc800078ec0ff */
[----:B------:R-:W-:Y:S02]  /*1de00*/  LOP3.LUT R144, R152, 0x70, RZ, 0xc0, !PT ;  /* 0x0000007098907812 */ /* 0x000fe400078ec0ff */
[----:B------:R-:W-:-:S03]  /*1de10*/  ISETP.NE.U32.AND P1, PT, R5, RZ, PT ;  /* 0x000000ff0500720c */ /* 0x000fc60003f25070 */
[----:B------:R-:W-:-:S05]  /*1de20*/  IMAD R144, R156, 0x80, R144 ;  /* 0x000000809c907824 */ /* 0x000fca00078e0290 */
[----:B------:R-:W-:-:S05]  /*1de30*/  LOP3.LUT R144, R144, 0x20, RZ, 0x3c, !PT ;  /* 0x0000002090907812 */ /* 0x000fca00078e3cff */
[----:B------:R-:W-:Y:S01]  /*1de40*/  VIADD R5, R144, UR4 ;  /* 0x0000000490057c36 */ /* 0x000fe20008000000 */
[----:B---3--:R-:W-:-:S05]  /*1de50*/  IADD3 R142, P2, R142, R2, RZ ;  /* 0x000000028e8e7210 */ /* 0x008fca0007f5e0ff */
[----:B--2---:R-:W-:Y:S01]  /*1de60*/  IMAD.X R143, R143, 0x1, R0, P2 ;  /* 0x000000018f8f7824 */ /* 0x004fe200010e0600 */
[----:B------:R-:W-:Y:S04]  /*1de70*/  STL [R1+0xf48], R142 ;  /* 0x000f488e01007387 */ /* 0x000fe80000100800 */
[----:B------:R1:W-:Y:S04]  /*1de80*/  STL [R1+0xf44], R143 ;  /* 0x000f448f01007387 */ /* 0x0003e80000100800 */
[----:B------:R-:W2:Y:S04]  /*1de90*/  LDL.LU R145, [R1+0xf5c] ;  /* 0x000f5c0001917983 */ /* 0x000ea80000300800 */
[----:B------:R-:W-:Y:S04]  /*1dea0*/  LDGSTS.E [R5], desc[UR34][R142.64], P1 ;  /* 0x000000008e057fae */ /* 0x000fe80008921862 */
[----:B------:R-:W3:Y:S04]  /*1deb0*/  LDL.LU R144, [R1+0xf60] ;  /* 0x000f600001907983 */ /* 0x000ee80000300800 */
[----:B-1----:R-:W2:Y:S04]  /*1dec0*/  LDL.LU R143, [R1+0xf64] ;  /* 0x000f6400018f7983 */ /* 0x002ea80000300800 */
[----:B------:R-:W2:Y:S01]  /*1ded0*/  LDL.LU R142, [R1+0xf68] ;  /* 0x000f6800018e7983 */ /* 0x000ea20000300800 */
[----:B----4-:R-:W-:-:S05]  /*1dee0*/  IADD3 R23, P2, R23, R2, RZ ;  /* 0x0000000217177210 */ /* 0x010fca0007f5e0ff */
[--C-:B------:R-:W-:Y:S01]  /*1def0*/  IMAD.X R141, R141, 0x1, R0.reuse, P2 ;  /* 0x000000018d8d7824 */ /* 0x100fe200010e0600 */
[----:B------:R-:W-:Y:S01]  /*1df00*/  IADD3 R7, P3, R7, R2, RZ ;  /* 0x0000000207077210 */ /* 0x000fe20007f7e0ff */
[----:B------:R1:W-:Y:S04]  /*1df10*/  STL [R1+0xf50], R23 ;  /* 0x000f501701007387 */ /* 0x0003e80000100800 */
[----:B------:R-:W-:Y:S01]  /*1df20*/  IMAD.X R22, R22, 0x1, R0, P3 ;  /* 0x0000000116167824 */ /* 0x000fe200018e0600 */
        /* <DEDUP_REMOVED lines=8> */
[----:B----4-:R-:W4:Y:S01]  /*1dfb0*/  LDL.LU R141, [R1+0xf6c] ;  /* 0x000f6c00018d7983 */ /* 0x010f220000300800 */
[----:B-1----:R-:W-:-:S05]  /*1dfc0*/  IMAD.MOV.U32 R22, RZ, RZ, R7 ;  /* 0x000000ffff167224 */ /* 0x002fca00078e0007 */
[----:B------:R1:W-:Y:S02]  /*1dfd0*/  LDGSTS.E [R5+0x8000], desc[UR34][R22.64], P1 ;  /* 0x0800000016057fae */ /* 0x0003e40008921862 */
[----:B-1----:R-:W-:Y:S02]  /*1dfe0*/  SEL R22, RZ, 0x4, !P2 ;  /* 0x00000004ff167807 */ /* 0x002fe40005000000 */
[----:B------:R-:W4:Y:S02]  /*1dff0*/  LDL.LU R23, [R1+0xf70] ;  /* 0x000f700001177983 */ /* 0x000f240000300800 */
[----:B------:R-:W-:Y:S02]  /*1e000*/  SEL R22, R22, RZ, !P0 ;  /* 0x000000ff16167207 */ /* 0x000fe40004000000 */
[----:B------:R-:W4:Y:S02]  /*1e010*/  LDL.LU R7, [R1+0xf78] ;  /* 0x000f780001077983 */ /* 0x000f240000300800 */
[----:B------:R-:W-:-:S02]  /*1e020*/  ISETP.NE.U32.AND P2, PT, R22, RZ, PT ;  /* 0x000000ff1600720c */ /* 0x000fc40003f45070 */
[----:B------:R-:W4:Y:S01]  /*1e030*/  LDL.LU R22, [R1+0xf74] ;  /* 0x000f740001167983 */ /* 0x000f220000300800 */
[----:B---3--:R-:W-:-:S05]  /*1e040*/  IADD3 R144, P3, R144, R2, RZ ;  /* 0x0000000290907210 */ /* 0x008fca0007f7e0ff */
[--C-:B--2---:R-:W-:Y:S01]  /*1e050*/  IMAD.X R145, R145, 0x1, R0.reuse, P3 ;  /* 0x0000000191917824 */ /* 0x104fe200018e0600 */
        /* <DEDUP_REMOVED lines=27> */
[----:B------:R-:W4:Y:S04]  /*1e210*/  LDL.LU R22, [R1+0xf94] ;  /* 0x000f940001167983 */ /* 0x000f280000300800 */
[----:B------:R-:W4:Y:S01]  /*1e220*/  LDL.LU R7, [R1+0xf98] ;  /* 0x000f980001077983 */ /* 0x000f220000300800 */
[----:B------:R-:W-:-:S03]  /*1e230*/  ISETP.GT.AND P1, PT, R6, 0xa, PT ;  /* 0x0000000a0600780c */ /* 0x000fc60003f24270 */
[----:B------:R1:W-:Y:S02]  /*1e240*/  LDGSTS.E [R5+0x8004], desc[UR34][R146.64], P2 ;  /* 0x0800400092057fae */ /* 0x0003e40009121862 */
[----:B-1----:R-:W-:-:S04]  /*1e250*/  SEL R146, RZ, 0x4, !P1 ;  /* 0x00000004ff927807 */ /* 0x002fc80004800000 */
[----:B------:R-:W-:-:S04]  /*1e260*/  SEL R146, R146, RZ, !P0 ;  /* 0x000000ff92927207 */ /* 0x000fc80004000000 */
[----:B------:R-:W-:Y:S02]  /*1e270*/  ISETP.NE.U32.AND P1, PT, R146, RZ, PT ;  /* 0x000000ff9200720c */ /* 0x000fe40003f25070 */
[----:B---3--:R-:W-:-:S05]  /*1e280*/  IADD3 R144, P3, R144, R2, RZ ;  /* 0x0000000290907210 */ /* 0x008fca0007f7e0ff */
[--C-:B------:R-:W-:Y:S01]  /*1e290*/  IMAD.X R145, R145, 0x1, R0.reuse, P3 ;  /* 0x0000000191917824 */ /* 0x100fe200018e0600 */
[-C--:B--2---:R-:W-:Y:S01]  /*1e2a0*/  IADD3 R142, P4, R142, R2.reuse, RZ ;  /* 0x000000028e8e7210 */ /* 0x084fe20007f9e0ff */
[----:B------:R-:W-:Y:S04]  /*1e2b0*/  STL [R1+0xf80], R144 ;  /* 0x000f809001007387 */ /* 0x000fe80000100800 */
[----:B------:R-:W-:Y:S01]  /*1e2c0*/  IMAD.X R143, R143, 0x1, R0, P4 ;  /* 0x000000018f8f7824 */ /* 0x000fe200020e0600 */
[----:B------:R-:W-:Y:S04]  /*1e2d0*/  STL [R1+0xf7c], R145 ;  /* 0x000f7c9101007387 */ /* 0x000fe80000100800 */
[----:B------:R1:W-:Y:S04]  /*1e2e0*/  STL [R1+0xf88], R142 ;  /* 0x000f888e01007387 */ /* 0x0003e80000100800 */
[----:B------:R2:W-:Y:S04]  /*1e2f0*/  STL [R1+0xf84], R143 ;  /* 0x000f848f01007387 */ /* 0x0005e80000100800 */
[----:B------:R-:W3:Y:S04]  /*1e300*/  LDL.LU R147, [R1+0xf9c] ;  /* 0x000f9c0001937983 */ /* 0x000ee80000300800 */
[----:B------:R-:W3:Y:S04]  /*1e310*/  LDL.LU R146, [R1+0xfa0] ;  /* 0x000fa00001927983 */ /* 0x000ee80000300800 */
[----:B------:R-:W-:Y:S04]  /*1e320*/  LDGSTS.E [R5+0xc004], desc[UR34][R144.64], P2 ;  /* 0x0c00400090057fae */ /* 0x000fe80009121862 */
[----:B------:R1:W-:Y:S01]  /*1e330*/  LDGSTS.E [R5+0x8], desc[UR34][R142.64], P1 ;  /* 0x000080008e057fae */ /* 0x0003e20008921862 */
[----:B------:R-:W-:-:S05]  /*1e340*/  IADD3 R23, P2, R23, R2, RZ ;  /* 0x0000000217177210 */ /* 0x000fca0007f5e0ff */
[----:B------:R-:W-:Y:S01]  /*1e350*/  IMAD.X R141, R141, 0x1, R0, P2 ;  /* 0x000000018d8d7824 */ /* 0x000fe200010e0600 */
[----:B----4-:R-:W-:Y:S01]  /*1e360*/  IADD3 R7, P3, R7, R2, RZ ;  /* 0x0000000207077210 */ /* 0x010fe20007f7e0ff */
        /* <DEDUP_REMOVED lines=12> */
[----:B----4-:R-:W-:-:S02]  /*1e430*/  IMAD.MOV.U32 R23, RZ, RZ, R22 ;  /* 0x000000ffff177224 */ /* 0x010fc400078e0016 */
[----:B-1----:R-:W-:Y:S01]  /*1e440*/  IMAD.MOV.U32 R22, RZ, RZ, R7 ;  /* 0x000000ffff167224 */ /* 0x002fe200078e0007 */
[----:B------:R-:W-:-:S04]  /*1e450*/  ISETP.GT.AND P2, PT, R6, 0xb, PT ;  /* 0x0000000b0600780c */ /* 0x000fc80003f44270 */
[----:B------:R1:W-:Y:S02]  /*1e460*/  LDGSTS.E [R5+0x8008], desc[UR34][R22.64], P1 ;  /* 0x0800800016057fae */ /* 0x0003e40008921862 */
[----:B-1----:R-:W-:Y:S02]  /*1e470*/  SEL R22, RZ, 0x4, !P2 ;  /* 0x00000004ff167807 */ /* 0x002fe40005000000 */
[----:B------:R-:W4:Y:S02]  /*1e480*/  LDL.LU R23, [R1+0xfb8] ;  /* 0x000fb80001177983 */ /* 0x000f240000300800 */
[----:B------:R-:W-:Y:S02]  /*1e490*/  SEL R22, R22, RZ, !P0 ;  /* 0x000000ff16167207 */ /* 0x000fe40004000000 */
[----:B------:R-:W4:Y:S02]  /*1e4a0*/  LDL.LU R7, [R1+0xfc0] ;  /* 0x000fc00001077983 */ /* 0x000f240000300800 */
[----:B------:R-:W-:-:S02]  /*1e4b0*/  ISETP.NE.U32.AND P2, PT, R22, RZ, PT ;  /* 0x000000ff1600720c */ /* 0x000fc40003f45070 */
[----:B---3--:R-:W-:-:S05]  /*1e4c0*/  IADD3 R146, P3, R146, R2, RZ ;  /* 0x0000000292927210 */ /* 0x008fca0007f7e0ff */
[----:B------:R-:W-:Y:S01]  /*1e4d0*/  IMAD.X R147, R147, 0x1, R0, P3 ;  /* 0x0000000193937824 */ /* 0x000fe200018e0600 */
[----:B------:R-:W-:Y:S04]  /*1e4e0*/  STL [R1+0xfa0], R146 ;  /* 0x000fa09201007387 */ /* 0x000fe80000100800 */
[----:B------:R-:W-:Y:S04]  /*1e4f0*/  STL [R1+0xf9c], R147 ;  /* 0x000f9c9301007387 */ /* 0x000fe80000100800 */
[----:B------:R-:W3:Y:S04]  /*1e500*/  LDL.LU R141, [R1+0xfb4] ;  /* 0x000fb400018d7983 */ /* 0x000ee80000300800 */
[----:B------:R-:W3:Y:S04]  /*1e510*/  LDL.LU R22, [R1+0xfbc] ;  /* 0x000fbc0001167983 */ /* 0x000ee80000300800 */
        /* <DEDUP_REMOVED lines=15> */
[-C--:B----4-:R-:W-:Y:S02]  /*1e610*/  IADD3 R23, P1, R23, R2.reuse, RZ ;  /* 0x0000000217177210 */ /* 0x090fe40007f3e0ff */
[----:B------:R-:W-:Y:S01]  /*1e620*/  IADD3 R7, P3, R7, R2, RZ ;  /* 0x0000000207077210 */ /* 0x000fe20007f7e0ff */
[----:B------:R4:W-:Y:S04]  /*1e630*/  LDGSTS.E [R5+0x400c], desc[UR34][R144.64], P2 ;  /* 0x0400c00090057fae */ /* 0x0009e80009121862 */
[----:B------:R-:W-:Y:S01]  /*1e640*/  STL [R1+0xfb8], R23 ;  /* 0x000fb81701007387 */ /* 0x000fe20000100800 */
[----:B----4-:R-:W-:-:S02]  /*1e650*/  IMAD.MOV.U32 R144, RZ, RZ, R23 ;  /* 0x000000ffff907224 */ /* 0x010fc400078e0017 */
[C---:B-1----:R-:W-:Y:S01]  /*1e660*/  IMAD.SHL.U32 R152, R156.reuse, 0x10, RZ ;  /* 0x000000109c987824 */ /* 0x042fe200078e00ff */
[----:B------:R-:W-:Y:S01]  /*1e670*/  LOP3.LUT R156, R156, 0x7f, RZ, 0xc0, !PT ;  /* 0x0000007f9c9c7812 */ /* 0x000fe200078ec0ff */
[--C-:B---3--:R-:W-:Y:S02]  /*1e680*/  IMAD.X R141, R141, 0x1, R0.reuse, P1 ;  /* 0x000000018d8d7824 */ /* 0x108fe400008e0600 */
        /* <DEDUP_REMOVED lines=681> */
[----:B------:R1:W-:Y:S01]  /*21120*/  STL [R1+0x11f0], R23 ;  /* 0x0011f01701007387 */ /* 0x0003e20000100800 */
[----:B------:R-:W-:-:S03]  /*21130*/  IMAD.X R22, R22, 0x1, R0, P3 ;  /* 0x0000000116167824 */ /* 0x000fc600018e0600 */
[----:B------:R3:W-:Y:S01]  /*21140*/  STL [R1+0x11ec], R141 ;  /* 0x0011ec8d01007387 */ /* 0x0007e20000100800 */
[----:B------:R-:W-:Y:S02]  /*21150*/  IMAD.MOV.U32 R146, RZ, RZ, R23 ;  /* 0x000000ffff927224 */ /* 0x000fe400078e0017 */
[----:B------:R-:W-:Y:S01]  /*21160*/  IMAD.MOV.U32 R147, RZ, RZ, R141 ;  /* 0x000000ffff937224 */ /* 0x000fe200078e008d */
[----:B------:R-:W-:Y:S01]  /*21170*/  STL [R1+0x11f8], R7 ;  /* 0x0011f80701007387 */ /* 0x000fe20000100800 */
[----:B-1----:R-:W-:-:S03]  /*21180*/  IMAD.MOV.U32 R23, RZ, RZ, R22 ;  /* 0x000000ffff177224 */ /* 0x002fc600078e0016 */
[----:B------:R1:W-:Y:S04]  /*21190*/  STL [R1+0x11f4], R22 ;  /* 0x0011f41601007387 */ /* 0x0003e80000100800 */
[----:B------:R4:W-:Y:S04]  /*211a0*/  LDGSTS.E [R5+0x4004], desc[UR34][R146.64], P2 ;  /* 0x0400400092057fae */ /* 0x0009e80009121862 */
[----:B---3--:R-:W3:Y:S01]  /*211b0*/  LDL.LU R141, [R1+0x120c] ;  /* 0x00120c00018d7983 */ /* 0x008ee20000300800 */
[----:B-1----:R-:W-:-:S03]  /*211c0*/  IMAD.MOV.U32 R22, RZ, RZ, R7 ;  /* 0x000000ffff167224 */ /* 0x002fc600078e0007 */
[----:B------:R-:W3:Y:S04]  /*211d0*/  LDL.LU R7, [R1+0x1210] ;  /* 0x0012100001077983 */ /* 0x000ee80000300800 */
[----:B------:R1:W-:Y:S01]  /*211e0*/  LDGSTS.E [R5+0x8004], desc[UR34][R22.64], P2 ;  /* 0x0800400016057fae */ /* 0x0003e20009121862 */
[----:B------:R-:W-:-:S04]  /*211f0*/  ISETP.GT.AND P1, PT, R6, 0x1e, PT ;  /* 0x0000001e0600780c */ /* 0x000fc80003f24270 */
[----:B----4-:R-:W-:Y:S01]  /*21200*/  SEL R146, RZ, 0x4, !P1 ;  /* 0x00000004ff927807 */ /* 0x010fe20004800000 */
[----:B------:R-:W4:Y:S04]  /*21210*/  LDL.LU R23, [R1+0x1214] ;  /* 0x0012140001177983 */ /* 0x000f280000300800 */
[----:B------:R-:W1:Y:S01]  /*21220*/  LDL.LU R22, [R1+0x1218] ;  /* 0x0012180001167983 */ /* 0x000e620000300800 */
[----:B------:R-:W-:-:S04]  /*21230*/  SEL R146, R146, RZ, !P0 ;  /* 0x000000ff92927207 */ /* 0x000fc80004000000 */
[----:B------:R-:W-:Y:S02]  /*21240*/  ISETP.NE.U32.AND P1, PT, R146, RZ, PT ;  /* 0x000000ff9200720c */ /* 0x000fe40003f25070 */
[----:B------:R-:W-:-:S05]  /*21250*/  IADD3 R144, P3, R144, R2, RZ ;  /* 0x0000000290907210 */ /* 0x000fca0007f7e0ff */
[--C-:B------:R-:W-:Y:S01]  /*21260*/  IMAD.X R145, R145, 0x1, R0.reuse, P3 ;  /* 0x0000000191917824 */ /* 0x100fe200018e0600 */
[-C--:B--2---:R-:W-:Y:S01]  /*21270*/  IADD3 R142, P4, R142, R2.reuse, RZ ;  /* 0x000000028e8e7210 */ /* 0x084fe20007f9e0ff */
[----:B------:R-:W-:Y:S04]  /*21280*/  STL [R1+0x1200], R144 ;  /* 0x0012009001007387 */ /* 0x000fe80000100800 */
[----:B------:R-:W-:Y:S01]  /*21290*/  IMAD.X R143, R143, 0x1, R0, P4 ;  /* 0x000000018f8f7824 */ /* 0x000fe200020e0600 */
[----:B------:R-:W-:Y:S04]  /*212a0*/  STL [R1+0x11fc], R145 ;  /* 0x0011fc9101007387 */ /* 0x000fe80000100800 */
[----:B------:R2:W-:Y:S04]  /*212b0*/  STL [R1+0x1208], R142 ;  /* 0x0012088e01007387 */ /* 0x0005e80000100800 */
[----:B------:R2:W-:Y:S04]  /*212c0*/  STL [R1+0x1204], R143 ;  /* 0x0012048f01007387 */ /* 0x0005e80000100800 */
[----:B------:R-:W2:Y:S04]  /*212d0*/  LDL.LU R147, [R1+0x121c] ;  /* 0x00121c0001937983 */ /* 0x000ea80000300800 */
[----:B------:R-:W2:Y:S04]  /*212e0*/  LDL.LU R146, [R1+0x1220] ;  /* 0x0012200001927983 */ /* 0x000ea80000300800 */
[----:B------:R-:W-:Y:S04]  /*212f0*/  LDGSTS.E [R5+0xc004], desc[UR34][R144.64], P2 ;  /* 0x0c00400090057fae */ /* 0x000fe80009121862 */
[----:B------:R2:W-:Y:S01]  /*21300*/  LDGSTS.E [R5+0x8], desc[UR34][R142.64], P1 ;  /* 0x000080008e057fae */ /* 0x0005e20008921862 */
[----:B---3--:R-:W-:-:S05]  /*21310*/  IADD3 R7, P2, R7, R2, RZ ;  /* 0x0000000207077210 */ /* 0x008fca0007f5e0ff */
[----:B------:R-:W-:Y:S01]  /*21320*/  IMAD.X R141, R141, 0x1, R0, P2 ;  /* 0x000000018d8d7824 */ /* 0x000fe200010e0600 */
[----:B------:R3:W-:Y:S04]  /*21330*/  STL [R1+0x1210], R7 ;  /* 0x0012100701007387 */ /* 0x0007e80000100800 */
[----:B------:R3:W-:Y:S01]  /*21340*/  STL [R1+0x120c], R141 ;  /* 0x00120c8d01007387 */ /* 0x0007e20000100800 */
[----:B-1----:R-:W-:-:S05]  /*21350*/  IADD3 R22, P3, R22, R2, RZ ;  /* 0x0000000216167210 */ /* 0x002fca0007f7e0ff */
[----:B----4-:R-:W-:Y:S01]  /*21360*/  IMAD.X R23, R23, 0x1, R0, P3 ;  /* 0x0000000117177824 */ /* 0x010fe200018e0600 */
[----:B------:R-:W-:Y:S01]  /*21370*/  STL [R1+0x1218], R22 ;  /* 0x0012181601007387 */ /* 0x000fe20000100800 */
[----:B--2---:R-:W-:-:S03]  /*21380*/  IMAD.MOV.U32 R142, RZ, RZ, R7 ;  /* 0x000000ffff8e7224 */ /* 0x004fc600078e0007 */
[----:B------:R1:W-:Y:S01]  /*21390*/  STL [R1+0x1214], R23 ;  /* 0x0012141701007387 */ /* 0x0003e20000100800 */
[----:B------:R-:W-:-:S03]  /*213a0*/  IMAD.MOV.U32 R143, RZ, RZ, R141 ;  /* 0x000000ffff8f7224 */ /* 0x000fc600078e008d */
[----:B------:R-:W2:Y:S01]  /*213b0*/  LDL.LU R144, [R1+0x1228] ;  /* 0x0012280001907983 */ /* 0x000ea20000300800 */
[----:B------:R-:W-:-:S03]  /*213c0*/  ISETP.GT.AND P2, PT, R6, 0x1f, PT ;  /* 0x0000001f0600780c */ /* 0x000fc60003f44270 */
[----:B---3--:R-:W3:Y:S04]  /*213d0*/  LDL.LU R7, [R1+0x1230] ;  /* 0x0012300001077983 */ /* 0x008ee80000300800 */
[----:B------:R-:W4:Y:S04]  /*213e0*/  LDL.LU R145, [R1+0x1224] ;  /* 0x0012240001917983 */ /* 0x000f280000300800 */
[----:B------:R-:W-:Y:S04]  /*213f0*/  LDGSTS.E [R5+0x4008], desc[UR34][R142.64], P1 ;  /* 0x040080008e057fae */ /* 0x000fe80008921862 */
[----:B------:R-:W4:Y:S04]  /*21400*/  LDL.LU R141, [R1+0x122c] ;  /* 0x00122c00018d7983 */ /* 0x000f280000300800 */
[----:B------:R1:W-:Y:S04]  /*21410*/  LDGSTS.E [R5+0x8008], desc[UR34][R22.64], P1 ;  /* 0x0800800016057fae */ /* 0x0003e80008921862 */
[----:B------:R-:W4:Y:S01]  /*21420*/  LDL.LU R142, [R1+0x1238] ;  /* 0x00123800018e7983 */ /* 0x000f220000300800 */
[----:B-1----:R-:W-:-:S03]  /*21430*/  SEL R23, RZ, 0x4, !P2 ;  /* 0x00000004ff177807 */ /* 0x002fc60005000000 */
[----:B------:R-:W4:Y:S01]  /*21440*/  LDL.LU R22, [R1+0x1240] ;  /* 0x0012400001167983 */ /* 0x000f220000300800 */
[----:B------:R-:W-:Y:S02]  /*21450*/  SEL R23, R23, RZ, !P0 ;  /* 0x000000ff17177207 */ /* 0x000fe40004000000 */
[----:B------:R-:W-:-:S05]  /*21460*/  IADD3 R146, P3, R146, R2, RZ ;  /* 0x0000000292927210 */ /* 0x000fca0007f7e0ff */
[----:B------:R-:W-:Y:S01]  /*21470*/  IMAD.X R147, R147, 0x1, R0, P3 ;  /* 0x0000000193937824 */ /* 0x000fe200018e0600 */
[----:B------:R-:W-:Y:S01]  /*21480*/  STL [R1+0x1220], R146 ;  /* 0x0012209201007387 */ /* 0x000fe20000100800 */
[----:B------:R-:W-:-:S03]  /*21490*/  ISETP.NE.U32.AND P2, PT, R23, RZ, PT ;  /* 0x000000ff1700720c */ /* 0x000fc60003f45070 */
[----:B------:R-:W-:Y:S04]  /*214a0*/  STL [R1+0x121c], R147 ;  /* 0x00121c9301007387 */ /* 0x000fe80000100800 */
[----:B------:R-:W4:Y:S04]  /*214b0*/  LDL.LU R143, [R1+0x1234] ;  /* 0x00123400018f7983 */ /* 0x000f280000300800 */
[----:B------:R-:W4:Y:S04]  /*214c0*/  LDL.LU R23, [R1+0x123c] ;  /* 0x00123c0001177983 */ /* 0x000f280000300800 */
[----:B------:R-:W-:Y:S01]  /*214d0*/  LDGSTS.E [R5+0xc008], desc[UR34][R146.64], P1 ;  /* 0x0c00800092057fae */ /* 0x000fe20008921862 */
[----:B--2---:R-:W-:-:S02]  /*214e0*/  IADD3 R144, P1, R144, R2, RZ ;  /* 0x0000000290907210 */ /* 0x004fc40007f3e0ff */
[----:B---3--:R-:W-:-:S03]  /*214f0*/  IADD3 R7, P3, R7, R2, RZ ;  /* 0x0000000207077210 */ /* 0x008fc60007f7e0ff */
[--C-:B----4-:R-:W-:Y:S01]  /*21500*/  IMAD.X R145, R145, 0x1, R0.reuse, P1 ;  /* 0x0000000191917824 */ /* 0x110fe200008e0600 */
[----:B------:R-:W-:Y:S04]  /*21510*/  STL [R1+0x1228], R144 ;  /* 0x0012289001007387 */ /* 0x000fe80000100800 */
[----:B------:R1:W-:Y:S01]  /*21520*/  STL [R1+0x1224], R145 ;  /* 0x0012249101007387 */ /* 0x0003e20000100800 */
[----:B------:R-:W-:-:S03]  /*21530*/  IMAD.X R141, R141, 0x1, R0, P3 ;  /* 0x000000018d8d7824 */ /* 0x000fc600018e0600 */
[----:B------:R-:W-:Y:S04]  /*21540*/  STL [R1+0x1230], R7 ;  /* 0x0012300701007387 */ /* 0x000fe80000100800 */
[----:B------:R1:W-:Y:S01]  /*21550*/  LDGSTS.E [R5+0xc], desc[UR34][R144.64], P2 ;  /* 0x0000c00090057fae */ /* 0x0003e20009121862 */
[----:B------:R-:W-:-:S03]  /*21560*/  IADD3 R142, P1, R142, R2, RZ ;  /* 0x000000028e8e7210 */ /* 0x000fc60007f3e0ff */
[----:B------:R2:W-:Y:S01]  /*21570*/  STL [R1+0x122c], R141 ;  /* 0x00122c8d01007387 */ /* 0x0005e20000100800 */
[----:B-1----:R-:W-:Y:S01]  /*21580*/  IMAD.MOV.U32 R145, RZ, RZ, R141 ;  /* 0x000000ffff917224 */ /* 0x002fe200078e008d */
[----:B------:R-:W-:Y:S01]  /*21590*/  IADD3 R22, P3, R22, R2, RZ ;  /* 0x0000000216167210 */ /* 0x000fe20007f7e0ff */
[----:B------:R-:W-:Y:S01]  /*215a0*/  IMAD.MOV.U32 R144, RZ, RZ, R7 ;  /* 0x000000ffff907224 */ /* 0x000fe200078e0007 */
[----:B--2---:R-:W2:Y:S04]  /*215b0*/  LDL.LU R141, [R1+0x1244] ;  /* 0x00124400018d7983 */ /* 0x004ea80000300800 */
[----:B------:R-:W3:Y:S04]  /*215c0*/  LDL.LU R7, [R1+0x1248] ;  /* 0x0012480001077983 */ /* 0x000ee80000300800 */
[----:B------:R-:W-:Y:S04]  /*215d0*/  STL [R1+0x1238], R142 ;  /* 0x0012388e01007387 */ /* 0x000fe80000100800 */
[----:B------:R1:W-:Y:S01]  /*215e0*/  LDGSTS.E [R5+0x400c], desc[UR34][R144.64], P2 ;  /* 0x0400c00090057fae */ /* 0x0003e20009121862 */
[----:B------:R-:W-:-:S02]  /*215f0*/  IMAD.X R143, R143, 0x1, R0, P1 ;  /* 0x000000018f8f7824 */ /* 0x000fc400008e0600 */
[----:B------:R-:W-:-:S03]  /*21600*/  IMAD.X R23, R23, 0x1, R0, P3 ;  /* 0x0000000117177824 */ /* 0x000fc600018e0600 */
[----:B------:R4:W-:Y:S04]  /*21610*/  STL [R1+0x1234], R143 ;  /* 0x0012348f01007387 */ /* 0x0009e80000100800 */
[----:B------:R-:W-:Y:S04]  /*21620*/  STL [R1+0x1240], R22 ;  /* 0x0012401601007387 */ /* 0x000fe80000100800 */
[----:B------:R1:W-:Y:S04]  /*21630*/  STL [R1+0x123c], R23 ;  /* 0x00123c1701007387 */ /* 0x0003e80000100800 */
[----:B------:R-:W-:Y:S04]  /*21640*/  LDGSTS.E [R5+0x800c], desc[UR34][R142.64], P2 ;  /* 0x0800c0008e057fae */ /* 0x000fe80009121862 */
[----:B------:R1:W-:Y:S01]  /*21650*/  LDGSTS.E [R5+0xc00c], desc[UR34][R22.64], P2 ;  /* 0x0c00c00016057fae */ /* 0x0003e20009121862 */
[----:B------:R-:W1:Y:S03]  /*21660*/  S2R R156, SR_TID.X ;  /* 0x00000000009c7919 */ /* 0x000e660000002100 */
[----:B----4-:R-:W4:Y:S04]  /*21670*/  LDL.LU.64 R142, [R1+0xe38] ;  /* 0x000e3800018e7983 */ /* 0x010f280000300a00 */
[----:B-1----:R-:W4:Y:S04]  /*21680*/  LDL.LU.64 R22, [R1+0xe28] ;  /* 0x000e280001167983 */ /* 0x002f280000300a00 */
[----:B------:R-:W4:Y:S04]  /*21690*/  LDL.LU.64 R148, [R1+0xe18] ;  /* 0x000e180001947983 */ /* 0x000f280000300a00 */
[----:B------:R-:W4:Y:S01]  /*216a0*/  LDL.LU.64 R146, [R1+0xe08] ;  /* 0x000e080001927983 */ /* 0x000f220000300a00 */
[----:B------:R-:W-:-:S03]  /*216b0*/  ULEA UR4, UR10, UR8, 0xf ;  /* 0x000000080a047291 */ /* 0x000fc6000f8e783f */
[----:B------:R-:W0:Y:S01]  /*216c0*/  LDGDEPBAR ;  /* 0x00000000000079af */ /* 0x000e220000000000 */
[----:B------:R-:W-:Y:S02]  /*216d0*/  LOP3.LUT R144, R156, 0x1f, RZ, 0xc0, !PT ;  /* 0x0000001f9c907812 */ /* 0x000fe400078ec0ff */
[----:B------:R-:W1:Y:S02]  /*216e0*/  S2R R156, SR_TID.X ;  /* 0x00000000009c7919 */ /* 0x000e640000002100 */
[----:B------:R-:W-:-:S04]  /*216f0*/  ISETP.GE.AND P1, PT, R144, R6, PT ;  /* 0x000000069000720c */ /* 0x000fc80003f26270 */
[----:B------:R-:W-:-:S04]  /*21700*/  SEL R5, RZ, 0x4, P1 ;  /* 0x00000004ff057807 */ /* 0x000fc80000800000 */
[----:B------:R-:W-:-:S04]  /*21710*/  SEL R5, R5, RZ, !P0 ;  /* 0x000000ff05057207 */ /* 0x000fc80004000000 */
[----:B------:R-:W-:Y:S02]  /*21720*/  ISETP.NE.U32.AND P0, PT, R5, RZ, PT ;  /* 0x000000ff0500720c */ /* 0x000fe40003f05070 */
[C---:B-1----:R-:W-:Y:S02]  /*21730*/  LOP3.LUT R152, R156.reuse, 0x60, RZ, 0xc0, !PT ;  /* 0x000000609c987812 */ /* 0x042fe400078ec0ff */
[----:B------:R-:W-:Y:S02]  /*21740*/  LOP3.LUT R156, R156, 0x7f, RZ, 0xc0, !PT ;  /* 0x0000007f9c9c7812 */ /* 0x000fe400078ec0ff */
[----:B------:R-:W-:-:S03]  /*21750*/  SHF.R.U32.HI R145, RZ, 0x1, R152 ;  /* 0x00000001ff917819 */ /* 0x000fc60000011698 */
[----:B------:R-:W-:-:S05]  /*21760*/  IMAD.SHL.U32 R144, R156, 0x4, RZ ;  /* 0x000000049c907824 */ /* 0x000fca00078e00ff */
[----:B------:R-:W-:-:S05]  /*21770*/  LOP3.LUT R144, R144, R145, RZ, 0x3c, !PT ;  /* 0x0000009190907212 */ /* 0x000fca00078e3cff */
[----:B------:R-:W-:Y:S01]  /*21780*/  VIADD R5, R144, UR4 ;  /* 0x0000000490057c36 */ /* 0x000fe20008000000 */
[----:B---3--:R-:W-:-:S05]  /*21790*/  IADD3 R7, P1, R7, R4, RZ ;  /* 0x0000000407077210 */ /* 0x008fca0007f3e0ff */
[----:B--2---:R-:W-:Y:S01]  /*217a0*/  IMAD.X R141, R141, 0x1, R3, P1 ;  /* 0x000000018d8d7824 */ /* 0x004fe200008e0603 */
[----:B------:R1:W-:Y:S01]  /*217b0*/  STL [R1+0x1248], R7 ;  /* 0x0012480701007387 */ /* 0x0003e20000100800 */
[----:B------:R-:W-:Y:S02]  /*217c0*/  IMAD.MOV.U32 R6, RZ, RZ, R7 ;  /* 0x000000ffff067224 */ /* 0x000fe400078e0007 */
[----:B-1----:R-:W-:-:S05]  /*217d0*/  IMAD.MOV.U32 R7, RZ, RZ, R141 ;  /* 0x000000ffff077224 */ /* 0x002fca00078e008d */
[----:B------:R1:W-:Y:S01]  /*217e0*/  LDGSTS.E [R5+0x40000], desc[UR34][R6.64], P0 ;  /* 0x4000000006057fae */ /* 0x0003e20008121862 */
[----:B----4-:R-:W-:-:S05]  /*217f0*/  IADD3 R144, P1, R142, R4, RZ ;  /* 0x000000048e907210 */ /* 0x010fca0007f3e0ff */
[----:B-1----:R-:W-:Y:S01]  /*21800*/  IMAD.X R6, R143, 0x1, R3, P1 ;  /* 0x000000018f067824 */ /* 0x002fe200008e0603 */
[----:B------:R-:W-:-:S05]  /*21810*/  IADD3 R142, P1, R22, R4, RZ ;  /* 0x00000004168e7210 */ /* 0x000fca0007f3e0ff */
[----:B------:R-:W-:Y:S01]  /*21820*/  IMAD.X R143, R23, 0x1, R3, P1 ;  /* 0x00000001178f7824 */ /* 0x000fe200008e0603 */
[----:B------:R-:W-:-:S05]  /*21830*/  IADD3 R22, P1, R148, R4, RZ ;  /* 0x0000000494167210 */ /* 0x000fca0007f3e0ff */
[--C-:B------:R-:W-:Y:S01]  /*21840*/  IMAD.X R23, R149, 0x1, R3.reuse, P1 ;  /* 0x0000000195177824 */ /* 0x100fe200008e0603 */
[-C--:B------:R-:W-:Y:S01]  /*21850*/  IADD3 R7, P1, R146, R4.reuse, RZ ;  /* 0x0000000492077210 */ /* 0x080fe20007f3e0ff */
[----:B------:R1:W-:Y:S04]  /*21860*/  STL [R1+0x1244], R141 ;  /* 0x0012448d01007387 */ /* 0x0003e80000100800 */
[----:B-1----:R-:W-:Y:S01]  /*21870*/  IMAD.X R141, R147, 0x1, R3, P1 ;  /* 0x00000001938d7824 */ /* 0x002fe200008e0603 */
[----:B------:R-:W-:-:S05]  /*21880*/  IADD3 R148, P1, R250, R4, RZ ;  /* 0x00000004fa947210 */ /* 0x000fca0007f3e0ff */
[----:B------:R-:W-:Y:S01]  /*21890*/  IMAD.X R250, R251, 0x1, R3, P1 ;  /* 0x00000001fbfa7824 */ /* 0x000fe200008e0603 */
        /* <DEDUP_REMOVED lines=28> */
[----:B------:R-:W-:Y:S01]  /*21a60*/  IADD3 R235, P1, R190, R4, RZ ;  /* 0x00000004beeb7210 */ /* 0x000fe20007f3e0ff */
[----:B------:R-:W-:-:S04]  /*21a70*/  IMAD.MOV.U32 R211, RZ, RZ, R156 ;  /* 0x000000ffffd37224 */ /* 0x000fc800078e009c */
        /* <DEDUP_REMOVED lines=10> */
[-C--:B------:R-:W-:Y:S01]  /*21b20*/  IADD3 R152, P1, R174, R4.reuse, RZ ;  /* 0x00000004ae987210 */ /* 0x080fe20007f3e0ff */
[----:B------:R-:W-:Y:S02]  /*21b30*/  IMAD.MOV.U32 R227, RZ, RZ, R151 ;  /* 0x000000ffffe37224 */ /* 0x000fe400078e0097 */
[----:B------:R-:W-:Y:S02]  /*21b40*/  IMAD.MOV.U32 R199, RZ, RZ, R243 ;  /* 0x000000ffffc77224 */ /* 0x000fe400078e00f3 */
[----:B------:R-:W-:Y:S01]  /*21b50*/  IMAD.X R174, R175, 0x1, R3, P1 ;  /* 0x00000001afae7824 */ /* 0x000fe200008e0603 */
[----:B------:R-:W-:Y:S01]  /*21b60*/  IADD3 R151, P1, R170, R4, RZ ;  /* 0x00000004aa977210 */ /* 0x000fe20007f3e0ff */
[----:B------:R-:W-:Y:S02]  /*21b70*/  IMAD.MOV.U32 R243, RZ, RZ, R145 ;  /* 0x000000fffff37224 */ /* 0x000fe400078e0091 */
[----:B------:R-:W-:-:S02]  /*21b80*/  IMAD.MOV.U32 R187, RZ, RZ, R141 ;  /* 0x000000ffffbb7224 */ /* 0x000fc400078e008d */
[----:B------:R-:W-:Y:S02]  /*21b90*/  IMAD.MOV.U32 R145, RZ, RZ, R6 ;  /* 0x000000ffff917224 */ /* 0x000fe400078e0006 */
[----:B------:R-:W-:Y:S02]  /*21ba0*/  IMAD.MOV.U32 R6, RZ, RZ, R7 ;  /* 0x000000ffff067224 */ /* 0x000fe400078e0007 */
[----:B------:R-:W-:Y:S01]  /*21bb0*/  IMAD.MOV.U32 R231, RZ, RZ, R150 ;  /* 0x000000ffffe77224 */ /* 0x000fe200078e0096 */
[----:B------:R-:W-:Y:S01]  /*21bc0*/  LDGSTS.E [R5+0x40400], desc[UR34][R144.64], P0 ;  /* 0x4040000090057fae */ /* 0x000fe20008121862 */
[----:B------:R-:W-:Y:S01]  /*21bd0*/  IMAD.X R170, R171, 0x1, R3, P1 ;  /* 0x00000001abaa7824 */ /* 0x000fe200008e0603 */
[----:B------:R-:W-:Y:S01]  /*21be0*/  IADD3 R150, P1, R166, R4, RZ ;  /* 0x00000004a6967210 */ /* 0x000fe20007f3e0ff */
[----:B------:R-:W-:Y:S01]  /*21bf0*/  IMAD.MOV.U32 R7, RZ, RZ, R187 ;  /* 0x000000ffff077224 */ /* 0x000fe200078e00bb */
[----:B------:R-:W-:Y:S04]  /*21c00*/  STL.64 [R1+0xe38], R144 ;  /* 0x000e389001007387 */ /* 0x000fe80000100a00 */
[----:B------:R-:W-:Y:S01]  /*21c10*/  STL.64 [R1+0xe28], R142 ;  /* 0x000e288e01007387 */ /* 0x000fe20000100a00 */
[----:B------:R-:W-:-:S03]  /*21c20*/  IMAD.X R166, R167, 0x1, R3, P1 ;  /* 0x00000001a7a67824 */ /* 0x000fc600008e0603 */
[----:B------:R-:W-:Y:S04]  /*21c30*/  LDGSTS.E [R5+0x40800], desc[UR34][R142.64], P0 ;  /* 0x408000008e057fae */ /* 0x000fe80008121862 */
[----:B------:R-:W-:Y:S04]  /*21c40*/  STL.64 [R1+0xe18], R22 ;  /* 0x000e181601007387 */ /* 0x000fe80000100a00 */
[----:B------:R-:W-:Y:S04]  /*21c50*/  LDGSTS.E [R5+0x40c00], desc[UR34][R22.64], P0 ;  /* 0x40c0000016057fae */ /* 0x000fe80008121862 */
[----:B------:R1:W-:Y:S04]  /*21c60*/  STL.64 [R1+0xe08], R6 ;  /* 0x000e080601007387 */ /* 0x0003e80000100a00 */
[----:B------:R2:W-:Y:S01]  /*21c70*/  LDGSTS.E [R5+0x41000], desc[UR34][R6.64], P0 ;  /* 0x4100000006057fae */ /* 0x0005e20008121862 */
[----:B------:R-:W-:-:S02]  /*21c80*/  IMAD.MOV.U32 R171, RZ, RZ, R170 ;  /* 0x000000ffffab7224 */ /* 0x000fc400078e00aa */
[----:B------:R-:W-:Y:S02]  /*21c90*/  IMAD.MOV.U32 R167, RZ, RZ, R166 ;  /* 0x000000ffffa77224 */ /* 0x000fe400078e00a6 */
[----:B------:R-:W-:Y:S02]  /*21ca0*/  IMAD.MOV.U32 R170, RZ, RZ, R151 ;  /* 0x000000ffffaa7224 */ /* 0x000fe400078e0097 */
[----:B------:R-:W-:Y:S01]  /*21cb0*/  IMAD.MOV.U32 R166, RZ, RZ, R150 ;  /* 0x000000ffffa67224 */ /* 0x000fe200078e0096 */
[----:B-1----:R-:W3:Y:S04]  /*21cc0*/  LDL.LU.64 R6, [R1+0xe40] ;  /* 0x000e400001067983 */ /* 0x002ee80000300a00 */
[----:B------:R-:W4:Y:S04]  /*21cd0*/  LDL.LU.64 R150, [R1+0xe30] ;  /* 0x000e300001967983 */ /* 0x000f280000300a00 */
[----:B------:R-:W4:Y:S04]  /*21ce0*/  LDL.LU.64 R22, [R1+0xe20] ;  /* 0x000e200001167983 */ /* 0x000f280000300a00 */
[----:B------:R-:W4:Y:S04]  /*21cf0*/  LDL.LU.64 R144, [R1+0xe10] ;  /* 0x000e100001907983 */ /* 0x000f280000300a00 */
[----:B------:R-:W4:Y:S01]  /*21d00*/  LDL.LU.64 R142, [R1+0xe00] ;  /* 0x000e0000018e7983 */ /* 0x000f220000300a00 */
[----:B------:R-:W-:-:S02]  /*21d10*/  IMAD.MOV.U32 R207, RZ, RZ, R251 ;  /* 0x000000ffffcf7224 */ /* 0x000fc400078e00fb */
[----:B------:R-:W-:Y:S02]  /*21d20*/  IMAD.MOV.U32 R203, RZ, RZ, R247 ;  /* 0x000000ffffcb7224 */ /* 0x000fe400078e00f7 */
[----:B------:R-:W-:Y:S02]  /*21d30*/  IMAD.MOV.U32 R251, RZ, RZ, R148 ;  /* 0x000000fffffb7224 */ /* 0x000fe400078e0094 */
[----:B------:R-:W-:Y:S02]  /*21d40*/  IMAD.MOV.U32 R247, RZ, RZ, R146 ;  /* 0x000000fffff77224 */ /* 0x000fe400078e0092 */
[----:B------:R-:W-:Y:S02]  /*21d50*/  IMAD.MOV.U32 R191, RZ, RZ, R235 ;  /* 0x000000ffffbf7224 */ /* 0x000fe400078e00eb */
[----:B------:R-:W-:Y:S02]  /*21d60*/  IMAD.MOV.U32 R195, RZ, RZ, R239 ;  /* 0x000000ffffc37224 */ /* 0x000fe400078e00ef */
[----:B------:R-:W-:Y:S01]  /*21d70*/  IMAD.MOV.U32 R235, RZ, RZ, R149 ;  /* 0x000000ffffeb7224 */ /* 0x000fe200078e0095 */
[----:B------:R-:W-:Y:S01]  /*21d80*/  IADD3 R149, P1, R162, R4, RZ ;  /* 0x00000004a2957210 */ /* 0x000fe20007f3e0ff */
[----:B------:R-:W-:Y:S01]  /*21d90*/  IMAD.MOV.U32 R239, RZ, RZ, R147 ;  /* 0x000000ffffef7224 */ /* 0x000fe200078e0093 */
[----:B------:R-:W-:-:S02]  /*21da0*/  LOP3.LUT R251, R251, R250, RZ, 0x3c, !PT ;  /* 0x000000fafbfb7212 */ /* 0x000fc400078e3cff */
[----:B------:R-:W-:Y:S02]  /*21db0*/  LOP3.LUT R247, R247, R246, RZ, 0x3c, !PT ;  /* 0x000000f6f7f77212 */ /* 0x000fe400078e3cff */
[----:B------:R-:W-:Y:S01]  /*21dc0*/  LOP3.LUT R243, R243, R242, RZ, 0x3c, !PT ;  /* 0x000000f2f3f37212 */ /* 0x000fe200078e3cff */
[----:B------:R-:W-:Y:S01]  /*21dd0*/  IMAD.X R162, R163, 0x1, R3, P1 ;  /* 0x00000001a3a27824 */ /* 0x000fe200008e0603 */
[----:B------:R-:W-:Y:S02]  /*21de0*/  LOP3.LUT R239, R239, R238, RZ, 0x3c, !PT ;  /* 0x000000eeefef7212 */ /* 0x000fe400078e3cff */
[----:B------:R-:W-:Y:S02]  /*21df0*/  LOP3.LUT R250, R251, R250, RZ, 0x3c, !PT ;  /* 0x000000fafbfa7212 */ /* 0x000fe400078e3cff */
[----:B------:R-:W-:Y:S02]  /*21e00*/  LOP3.LUT R235, R235, R234, RZ, 0x3c, !PT ;  /* 0x000000eaebeb7212 */ /* 0x000fe400078e3cff */
[----:B------:R-:W-:-:S02]  /*21e10*/  IADD3 R148, P1, R158, R4, RZ ;  /* 0x000000049e947210 */ /* 0x000fc40007f3e0ff */
[----:B------:R-:W-:Y:S02]  /*21e20*/  LOP3.LUT R246, R247, R246, RZ, 0x3c, !PT ;  /* 0x000000f6f7f67212 */ /* 0x000fe400078e3cff */
[----:B------:R-:W-:Y:S02]  /*21e30*/  LOP3.LUT R231, R231, R230, RZ, 0x3c, !PT ;  /* 0x000000e6e7e77212 */ /* 0x000fe400078e3cff */
[----:B------:R-:W-:Y:S02]  /*21e40*/  LOP3.LUT R242, R243, R242, RZ, 0x3c, !PT ;  /* 0x000000f2f3f27212 */ /* 0x000fe400078e3cff */
[----:B------:R-:W-:Y:S02]  /*21e50*/  LOP3.LUT R227, R227, R226, RZ, 0x3c, !PT ;  /* 0x000000e2e3e37212 */ /* 0x000fe400078e3cff */
[----:B------:R-:W-:Y:S02]  /*21e60*/  LOP3.LUT R238, R239, R238, RZ, 0x3c, !PT ;  /* 0x000000eeefee7212 */ /* 0x000fe400078e3cff */
[----:B------:R-:W-:-:S02]  /*21e70*/  LOP3.LUT R223, R223, R222, RZ, 0x3c, !PT ;  /* 0x000000dedfdf7212 */ /* 0x000fc400078e3cff */
[----:B------:R-:W-:Y:S02]  /*21e80*/  LOP3.LUT R251, R251, R250, RZ, 0x3c, !PT ;  /* 0x000000fafbfb7212 */ /* 0x000fe400078e3cff */
[----:B------:R-:W-:Y:S02]  /*21e90*/  LOP3.LUT R234, R235, R234, RZ, 0x3c, !PT ;  /* 0x000000eaebea7212 */ /* 0x000fe400078e3cff */
[----:B------:R-:W-:Y:S01]  /*21ea0*/  LOP3.LUT R219, R219, R218, RZ, 0x3c, !PT ;  /* 0x000000dadbdb7212 */ /* 0x000fe200078e3cff */
[----:B------:R-:W-:Y:S01]  /*21eb0*/  IMAD.X R158, R159, 0x1, R3, P1 ;  /* 0x000000019f9e7824 */ /* 0x000fe200008e0603 */
[----:B------:R-:W-:Y:S01]  /*21ec0*/  LOP3.LUT R247, R247, R246, RZ, 0x3c, !PT ;  /* 0x000000f6f7f77212 */ /* 0x000fe200078e3cff */
[----:B------:R-:W-:Y:S01]  /*21ed0*/  LDGSTS.E [R5+0x41400], desc[UR34][R250.64], P0 ;  /* 0x41400000fa057fae */ /* 0x000fe20008121862 */
[----:B------:R-:W-:Y:S02]  /*21ee0*/  LOP3.LUT R230, R231, R230, RZ, 0x3c, !PT ;  /* 0x000000e6e7e67212 */ /* 0x000fe400078e3cff */
[----:B------:R-:W-:Y:S01]  /*21ef0*/  LOP3.LUT R215, R215, R214, RZ, 0x3c, !PT ;  /* 0x000000d6d7d77212 */ /* 0x000fe200078e3cff */
[----:B------:R-:W-:Y:S01]  /*21f00*/  LDGSTS.E [R5+0x41800], desc[UR34][R246.64], P0 ;  /* 0x41800000f6057fae */ /* 0x000fe20008121862 */
[----:B------:R-:W-:-:S02]  /*21f10*/  LOP3.LUT R243, R243, R242, RZ, 0x3c, !PT ;  /* 0x000000f2f3f37212 */ /* 0x000fc400078e3cff */
[----:B------:R-:W-:Y:S02]  /*21f20*/  LOP3.LUT R226, R227, R226, RZ, 0x3c, !PT ;  /* 0x000000e2e3e27212 */ /* 0x000fe400078e3cff */
[----:B------:R-:W-:Y:S01]  /*21f30*/  LOP3.LUT R211, R211, R210, RZ, 0x3c, !PT ;  /* 0x000000d2d3d37212 */ /* 0x000fe200078e3cff */
[----:B------:R-:W-:Y:S01]  /*21f40*/  LDGSTS.E [R5+0x41c00], desc[UR34][R242.64], P0 ;  /* 0x41c00000f2057fae */ /* 0x000fe20008121862 */
[----:B------:R-:W-:Y:S02]  /*21f50*/  IADD3 R147, P1, R18, R4, RZ ;  /* 0x0000000412937210 */ /* 0x000fe40007f3e0ff */
[----:B------:R-:W-:Y:S02]  /*21f60*/  LOP3.LUT R239, R239, R238, RZ, 0x3c, !PT ;  /* 0x000000eeefef7212 */ /* 0x000fe400078e3cff */
[----:B------:R-:W-:Y:S02]  /*21f70*/  LOP3.LUT R222, R223, R222, RZ, 0x3c, !PT ;  /* 0x000000dedfde7212 */ /* 0x000fe400078e3cff */
[----:B------:R-:W-:-:S02]  /*21f80*/  LOP3.LUT R207, R207, R206, RZ, 0x3c, !PT ;  /* 0x000000cecfcf7212 */ /* 0x000fc400078e3cff */
        /* <DEDUP_REMOVED lines=16> */
[----:B------:R-:W-:Y:S01]  /*22090*/  LOP3.LUT R202, R203, R202, RZ, 0x3c, !PT ;  /* 0x000000cacbca7212 */ /* 0x000fe200078e3cff */
[----:B------:R-:W-:Y:S01]  /*220a0*/  LDGSTS.E [R5+0x42800], desc[UR34][R230.64], P0 ;  /* 0x42800000e6057fae */ /* 0x000fe20008121862 */
[----:B------:R-:W-:Y:S02]  /*220b0*/  IADD3 R146, P1, R14, R4, RZ ;  /* 0x000000040e927210 */ /* 0x000fe40007f3e0ff */
        /* <DEDUP_REMOVED lines=8> */
[----:B------:R-:W-:Y:S02]  /*22140*/  LOP3.LUT R190, R191, R190, RZ, 0x3c, !PT ;  /* 0x000000bebfbe7212 */ /* 0x000fe400078e3cff */
[----:B------:R-:W-:Y:S01]  /*22150*/  LOP3.LUT R203, R203, R202, RZ, 0x3c, !PT ;  /* 0x000000cacbcb7212 */ /* 0x000fe200078e3cff */
[----:B------:R-:W-:Y:S01]  /*22160*/  IMAD.X R14, R15, 0x1, R3, P1 ;  /* 0x000000010f0e7824 */ /* 0x000fe200008e0603 */
[----:B------:R-:W-:Y:S01]  /*22170*/  LOP3.LUT R199, R199, R198, RZ, 0x3c, !PT ;  /* 0x000000c6c7c77212 */ /* 0x000fe200078e3cff */
[----:B------:R-:W-:Y:S01]  /*22180*/  LDGSTS.E [R5+0x43800], desc[UR34][R214.64], P0 ;  /* 0x43800000d6057fae */ /* 0x000fe20008121862 */
[----:B------:R-:W-:Y:S01]  /*22190*/  LOP3.LUT R195, R195, R194, RZ, 0x3c, !PT ;  /* 0x000000c2c3c37212 */ /* 0x000fe200078e3cff */
[----:B------:R-:W-:Y:S01]  /*221a0*/  IMAD.MOV.U32 R187, RZ, RZ, R186 ;  /* 0x000000ffffbb7224 */ /* 0x000fe200078e00ba */
[----:B------:R-:W-:Y:S01]  /*221b0*/  IADD3 R141, P1, R10, R4, RZ ;  /* 0x000000040a8d7210 */ /* 0x000fe20007f3e0ff */
[----:B------:R-:W-:Y:S01]  /*221c0*/  LDGSTS.E [R5+0x43c00], desc[UR34][R210.64], P0 ;  /* 0x43c00000d2057fae */ /* 0x000fe20008121862 */
[----:B------:R-:W-:Y:S01]  /*221d0*/  LOP3.LUT R191, R191, R190, RZ, 0x3c, !PT ;  /* 0x000000bebfbf7212 */ /* 0x000fe200078e3cff */
[----:B------:R-:W-:-:S02]  /*221e0*/  IMAD.MOV.U32 R186, RZ, RZ, R156 ;  /* 0x000000ffffba7224 */ /* 0x000fc400078e009c */
[----:B------:R-:W-:Y:S01]  /*221f0*/  IMAD.MOV.U32 R183, RZ, RZ, R182 ;  /* 0x000000ffffb77224 */ /* 0x000fe200078e00b6 */
[----:B------:R-:W-:Y:S01]  /*22200*/  LDGSTS.E [R5+0x44000], desc[UR34][R206.64], P0 ;  /* 0x44000000ce057fae */ /* 0x000fe20008121862 */
[----:B------:R-:W-:Y:S02]  /*22210*/  IMAD.MOV.U32 R182, RZ, RZ, R155 ;  /* 0x000000ffffb67224 */ /* 0x000fe400078e009b */
[----:B------:R-:W-:Y:S01]  /*22220*/  IMAD.MOV.U32 R179, RZ, RZ, R178 ;  /* 0x000000ffffb37224 */ /* 0x000fe200078e00b2 */
[----:B------:R-:W-:Y:S01]  /*22230*/  LDGSTS.E [R5+0x44400], desc[UR34][R202.64], P0 ;  /* 0x44400000ca057fae */ /* 0x000fe20008121862 */
[----:B------:R-:W-:Y:S02]  /*22240*/  IMAD.MOV.U32 R178, RZ, RZ, R154 ;  /* 0x000000ffffb27224 */ /* 0x000fe400078e009a */
[----:B------:R-:W-:Y:S01]  /*22250*/  IMAD.MOV.U32 R175, RZ, RZ, R174 ;  /* 0x000000ffffaf7224 */ /* 0x000fe200078e00ae */
[----:B------:R-:W-:Y:S01]  /*22260*/  LDGSTS.E [R5+0x44800], desc[UR34][R198.64], P0 ;  /* 0x44800000c6057fae */ /* 0x000fe20008121862 */
[----:B------:R-:W-:-:S02]  /*22270*/  IMAD.MOV.U32 R174, RZ, RZ, R152 ;  /* 0x000000ffffae7224 */ /* 0x000fc400078e0098 */
[----:B------:R-:W-:Y:S01]  /*22280*/  IMAD.MOV.U32 R15, RZ, RZ, R14 ;  /* 0x000000ffff0f7224 */ /* 0x000fe200078e000e */
[----:B------:R-:W-:Y:S01]  /*22290*/  LDGSTS.E [R5+0x44c00], desc[UR34][R194.64], P0 ;  /* 0x44c00000c2057fae */ /* 0x000fe20008121862 */
[----:B------:R-:W-:Y:S02]  /*222a0*/  IMAD.X R10, R11, 0x1, R3, P1 ;  /* 0x000000010b0a7824 */ /* 0x000fe400008e0603 */
        /* <DEDUP_REMOVED lines=8> */
[----:B------:R-:W-:Y:S02]  /*22330*/  IMAD.MOV.U32 R19, RZ, RZ, R18 ;  /* 0x000000ffff137224 */ /* 0x000fe400078e0012 */
[----:B------:R-:W-:Y:S01]  /*22340*/  IMAD.MOV.U32 R18, RZ, RZ, R147 ;  /* 0x000000ffff127224 */ /* 0x000fe200078e0093 */
[----:B------:R-:W-:Y:S01]  /*22350*/  LDGSTS.E [R5+0x45c00], desc[UR34][R178.64], P0 ;  /* 0x45c00000b2057fae */ /* 0x000fe20008121862 */
[----:B------:R-:W-:-:S03]  /*22360*/  IMAD.MOV.U32 R11, RZ, RZ, R10 ;  /* 0x000000ffff0b7224 */ /* 0x000fc600078e000a */
[----:B------:R-:W-:Y:S01]  /*22370*/  LDGSTS.E [R5+0x46000], desc[UR34][R174.64], P0 ;  /* 0x46000000ae057fae */ /* 0x000fe20008121862 */
[----:B------:R-:W-:-:S03]  /*22380*/  IMAD.MOV.U32 R10, RZ, RZ, R141 ;  /* 0x000000ffff0a7224 */ /* 0x000fc600078e008d */
[----:B------:R-:W-:Y:S04]  /*22390*/  LDGSTS.E [R5+0x46400], desc[UR34][R170.64], P0 ;  /* 0x46400000aa057fae */ /* 0x000fe80008121862 */
[----:B------:R-:W-:Y:S04]  /*223a0*/  LDGSTS.E [R5+0x46800], desc[UR34][R166.64], P0 ;  /* 0x46800000a6057fae */ /* 0x000fe80008121862 */
[----:B------:R-:W-:Y:S04]  /*223b0*/  LDGSTS.E [R5+0x46c00], desc[UR34][R162.64], P0 ;  /* 0x46c00000a2057fae */ /* 0x000fe80008121862 */
[----:B------:R-:W-:Y:S04]  /*223c0*/  LDGSTS.E [R5+0x47000], desc[UR34][R158.64], P0 ;  /* 0x470000009e057fae */ /* 0x000fe80008121862 */
[----:B------:R-:W-:Y:S04]  /*223d0*/  LDGSTS.E [R5+0x47400], desc[UR34][R18.64], P0 ;  /* 0x4740000012057fae */ /* 0x000fe80008121862 */
[----:B------:R-:W-:Y:S04]  /*223e0*/  LDGSTS.E [R5+0x47800], desc[UR34][R14.64], P0 ;  /* 0x478000000e057fae */ /* 0x000fe80008121862 */
[----:B------:R1:W-:Y:S01]  /*223f0*/  LDGSTS.E [R5+0x47c00], desc[UR34][R10.64], P0 ;  /* 0x47c000000a057fae */ /* 0x0003e20008121862 */
[----:B---3--:R-:W-:-:S05]  /*22400*/  IADD3 R146, P1, R6, R4, RZ ;  /* 0x0000000406927210 */ /* 0x008fca0007f3e0ff */
[----:B--2---:R-:W-:Y:S01]  /*22410*/  IMAD.X R6, R7, 0x1, R3, P1 ;  /* 0x0000000107067824 */ /* 0x004fe200008e0603 */
[----:B----4-:R-:W-:-:S05]  /*22420*/  IADD3 R148, P1, R150, R4, RZ ;  /* 0x0000000496947210 */ /* 0x010fca0007f3e0ff */
        /* <DEDUP_REMOVED lines=43> */
[-C--:B------:R-:W-:Y:S01]  /*226e0*/  IADD3 R217, P1, R176, R4.reuse, RZ ;  /* 0x00000004b0d97210 */ /* 0x080fe20007f3e0ff */
[----:B------:R-:W-:Y:S02]  /*226f0*/  IMAD.MOV.U32 R197, RZ, RZ, R237 ;  /* 0x000000ffffc57224 */ /* 0x000fe400078e00ed */
[----:B------:R-:W-:Y:S02]  /*22700*/  IMAD.MOV.U32 R237, RZ, RZ, R141 ;  /* 0x000000ffffed7224 */ /* 0x000fe400078e008d */
[----:B------:R-:W-:Y:S01]  /*22710*/  IMAD.X R176, R177, 0x1, R3, P1 ;  /* 0x00000001b1b07824 */ /* 0x000fe200008e0603 */
[----:B------:R-:W-:-:S05]  /*22720*/  IADD3 R141, P1, R172, R4, RZ ;  /* 0x00000004ac8d7210 */ /* 0x000fca0007f3e0ff */
[----:B------:R-:W-:Y:S02]  /*22730*/  IMAD.X R172, R173, 0x1, R3, P1 ;  /* 0x00000001adac7824 */ /* 0x000fe400008e0603 */
[----:B------:R-:W1:Y:S01]  /*22740*/  S2R R173, SR_TID.X ;  /* 0x0000000000ad7919 */ /* 0x000e620000002100 */
[----:B------:R-:W-:Y:S02]  /*22750*/  IMAD.MOV.U32 R189, RZ, RZ, R229 ;  /* 0x000000ffffbd7224 */ /* 0x000fe400078e00e5 */
[----:B------:R-:W-:Y:S01]  /*22760*/  IMAD.MOV.U32 R229, RZ, RZ, R142 ;  /* 0x000000ffffe57224 */ /* 0x000fe200078e008e */
[-C--:B------:R-:W-:Y:S01]  /*22770*/  IADD3 R142, P1, R168, R4.reuse, RZ ;  /* 0x00000004a88e7210 */ /* 0x080fe20007f3e0ff */
[----:B------:R-:W-:Y:S02]  /*22780*/  IMAD.MOV.U32 R201, RZ, RZ, R241 ;  /* 0x000000ffffc97224 */ /* 0x000fe400078e00f1 */
[----:B------:R-:W-:Y:S02]  /*22790*/  IMAD.MOV.U32 R241, RZ, RZ, R143 ;  /* 0x000000fffff17224 */ /* 0x000fe400078e008f */
[----:B------:R-:W-:Y:S01]  /*227a0*/  IMAD.X R168, R169, 0x1, R3, P1 ;  /* 0x00000001a9a87824 */ /* 0x000fe200008e0603 */
[----:B------:R-:W-:Y:S01]  /*227b0*/  IADD3 R143, P1, R164, R4, RZ ;  /* 0x00000004a48f7210 */ /* 0x000fe20007f3e0ff */
[----:B------:R-:W-:-:S02]  /*227c0*/  IMAD.MOV.U32 R185, RZ, RZ, R225 ;  /* 0x000000ffffb97224 */ /* 0x000fc400078e00e1 */
[----:B------:R-:W-:Y:S02]  /*227d0*/  IMAD.MOV.U32 R225, RZ, RZ, R144 ;  /* 0x000000ffffe17224 */ /* 0x000fe400078e0090 */
[----:B------:R-:W-:Y:S01]  /*227e0*/  IMAD.X R164, R165, 0x1, R3, P1 ;  /* 0x00000001a5a47824 */ /* 0x000fe200008e0603 */
        /* <DEDUP_REMOVED lines=8> */
[----:B------:R-:W-:Y:S01]  /*22870*/  IADD3 R7, P1, R16, R4, RZ ;  /* 0x0000000410077210 */ /* 0x000fe20007f3e0ff */
[----:B------:R-:W-:Y:S01]  /*22880*/  IMAD.MOV.U32 R209, RZ, RZ, R249 ;  /* 0x000000ffffd17224 */ /* 0x000fe200078e00f9 */
[C---:B-1----:R-:W-:Y:S01]  /*22890*/  LOP3.LUT R165, R173.reuse, 0x7f, RZ, 0xc0, !PT ;  /* 0x0000007fada57812 */ /* 0x042fe200078ec0ff */
[----:B------:R-:W-:Y:S01]  /*228a0*/  IMAD.MOV.U32 R181, RZ, RZ, R221 ;  /* 0x000000ffffb57224 */ /* 0x000fe200078e00dd */
[----:B------:R-:W-:Y:S01]  /*228b0*/  LOP3.LUT R161, R173, 0x60, RZ, 0xc0, !PT ;  /* 0x00000060ada17812 */ /* 0x000fe200078ec0ff */
[----:B------:R-:W-:Y:S02]  /*228c0*/  IMAD.MOV.U32 R249, RZ, RZ, R149 ;  /* 0x000000fffff97224 */ /* 0x000fe400078e0095 */
[----:B------:R-:W-:-:S02]  /*228d0*/  IMAD.MOV.U32 R221, RZ, RZ, R147 ;  /* 0x000000ffffdd7224 */ /* 0x000fc400078e0093 */
[----:B------:R-:W-:Y:S02]  /*228e0*/  IMAD.MOV.U32 R149, RZ, RZ, R5 ;  /* 0x000000ffff957224 */ /* 0x000fe400078e0005 */
[----:B------:R-:W-:Y:S01]  /*228f0*/  IMAD.MOV.U32 R147, RZ, RZ, R6 ;  /* 0x000000ffff937224 */ /* 0x000fe200078e0006 */
[----:B------:R-:W-:Y:S01]  /*22900*/  SHF.R.U32.HI R6, RZ, 0x1, R161 ;  /* 0x00000001ff067819 */ /* 0x000fe200000116a1 */
[----:B------:R-:W-:Y:S02]  /*22910*/  IMAD.SHL.U32 R5, R165, 0x4, RZ ;  /* 0x00000004a5057824 */ /* 0x000fe400078e00ff */
[----:B------:R-:W-:Y:S02]  /*22920*/  IMAD.MOV.U32 R213, RZ, RZ, R156 ;  /* 0x000000ffffd57224 */ /* 0x000fe400078e009c */
[----:B------:R-:W-:Y:S01]  /*22930*/  IMAD.X R16, R17, 0x1, R3, P1 ;  /* 0x0000000111107824 */ /* 0x000fe200008e0603 */
[----:B------:R-:W-:Y:S01]  /*22940*/  IADD3 R156, P1, R12, R4, RZ ;  /* 0x000000040c9c7210 */ /* 0x000fe20007f3e0ff */
[----:B------:R-:W-:Y:S01]  /*22950*/  IMAD.MOV.U32 R177, RZ, RZ, R217 ;  /* 0x000000ffffb17224 */ /* 0x000fe200078e00d9 */
[----:B------:R-:W-:Y:S01]  /*22960*/  LOP3.LUT R5, R5, R6, RZ, 0x3c, !PT ;  /* 0x0000000605057212 */ /* 0x000fe200078e3cff */
[----:B------:R-:W-:Y:S01]  /*22970*/  IMAD.MOV.U32 R217, RZ, RZ, R152 ;  /* 0x000000ffffd97224 */ /* 0x000fe200078e0098 */
[----:B------:R1:W-:Y:S01]  /*22980*/  STL.64 [R1+0xe40], R146 ;  /* 0x000e409201007387 */ /* 0x0003e20000100a00 */
[----:B------:R-:W-:Y:S01]  /*22990*/  IMAD.X R12, R13, 0x1, R3, P1 ;  /* 0x000000010d0c7824 */ /* 0x000fe200008e0603 */
[----:B------:R-:W-:-:S02]  /*229a0*/  IADD3 R152, P1, R8, R4, RZ ;  /* 0x0000000408987210 */ /* 0x000fc40007f3e0ff */
[----:B------:R2:W-:Y:S01]  /*229b0*/  STL.64 [R1+0xe30], R148 ;  /* 0x000e309401007387 */ /* 0x0005e20000100a00 */
[----:B------:R-:W-:Y:S01]  /*229c0*/  LOP3.LUT R5, R5, 0x40, RZ, 0x3c, !PT ;  /* 0x0000004005057812 */ /* 0x000fe200078e3cff */
[----:B------:R-:W-:Y:S02]  /*229d0*/  IMAD.MOV.U32 R173, RZ, RZ, R172 ;  /* 0x000000ffffad7224 */ /* 0x000fe400078e00ac */
[----:B------:R3:W-:Y:S01]  /*229e0*/  STL.64 [R1+0xe20], R150 ;  /* 0x000e209601007387 */ /* 0x0007e20000100a00 */
[----:B------:R-:W-:Y:S02]  /*229f0*/  IMAD.MOV.U32 R172, RZ, RZ, R141 ;  /* 0x000000ffffac7224 */ /* 0x000fe400078e008d */
[----:B------:R-:W-:Y:S01]  /*22a00*/  IMAD.MOV.U32 R169, RZ, RZ, R168 ;  /* 0x000000ffffa97224 */ /* 0x000fe200078e00a8 */
[----:B------:R4:W-:Y:S01]  /*22a10*/  STL.64 [R1+0xe10], R22 ;  /* 0x000e101601007387 */ /* 0x0009e20000100a00 */
[----:B------:R-:W-:Y:S02]  /*22a20*/  IMAD.MOV.U32 R168, RZ, RZ, R142 ;  /* 0x000000ffffa87224 */ /* 0x000fe400078e008e */
[----:B------:R-:W-:Y:S01]  /*22a30*/  IMAD.MOV.U32 R165, RZ, RZ, R164 ;  /* 0x000000ffffa57224 */ /* 0x000fe200078e00a4 */
[----:B------:R4:W-:Y:S01]  /*22a40*/  STL.64 [R1+0xe00], R154 ;  /* 0x000e009a01007387 */ /* 0x0009e20000100a00 */
[----:B------:R-:W-:-:S02]  /*22a50*/  IMAD.X R8, R9, 0x1, R3, P1 ;  /* 0x0000000109087824 */ /* 0x000fc400008e0603 */
[----:B------:R-:W-:Y:S01]  /*22a60*/  IMAD.MOV.U32 R164, RZ, RZ, R143 ;  /* 0x000000ffffa47224 */ /* 0x000fe200078e008f */
[----:B------:R1:W5:Y:S01]  /*22a70*/  LDL.LU R141, [R1+0x1464] ;  /* 0x00146400018d7983 */ /* 0x0003620000300800 */
[----:B------:R-:W-:Y:S02]  /*22a80*/  IMAD.MOV.U32 R161, RZ, RZ, R160 ;  /* 0x000000ffffa17224 */ /* 0x000fe400078e00a0 */
[----:B------:R-:W-:Y:S01]  /*22a90*/  IMAD.MOV.U32 R160, RZ, RZ, R144 ;  /* 0x000000ffffa07224 */ /* 0x000fe200078e0090 */
[----:B------:R1:W5:Y:S01]  /*22aa0*/  LDL.LU R142, [R1+0x1460] ;  /* 0x00146000018e7983 */ /* 0x0003620000300800 */
[----:B------:R-:W-:Y:S02]  /*22ab0*/  IMAD.MOV.U32 R21, RZ, RZ, R20 ;  /* 0x000000ffff157224 */ /* 0x000fe400078e0014 */
[----:B------:R-:W-:Y:S01]  /*22ac0*/  VIADD R5, R5, UR4 ;  /* 0x0000000405057c36 */ /* 0x000fe20008000000 */
[----:B------:R1:W5:Y:S01]  /*22ad0*/  LDL.LU R143, [R1+0x145c] ;  /* 0x00145c00018f7983 */ /* 0x0003620000300800 */
[----:B------:R-:W-:-:S02]  /*22ae0*/  IMAD.MOV.U32 R20, RZ, RZ, R145 ;  /* 0x000000ffff147224 */ /* 0x000fc400078e0091 */
[----:B------:R-:W-:Y:S01]  /*22af0*/  IMAD.MOV.U32 R17, RZ, RZ, R16 ;  /* 0x000000ffff117224 */ /* 0x000fe200078e0010 */
[----:B------:R1:W5:Y:S01]  /*22b00*/  LDL.LU R144, [R1+0x1458] ;  /* 0x0014580001907983 */ /* 0x0003620000300800 */
[----:B------:R-:W-:Y:S02]  /*22b10*/  IMAD.MOV.U32 R16, RZ, RZ, R7 ;  /* 0x000000ffff107224 */ /* 0x000fe400078e0007 */
[----:B------:R-:W-:Y:S01]  /*22b20*/  IMAD.MOV.U32 R13, RZ, RZ, R12 ;  /* 0x000000ffff0d7224 */ /* 0x000fe200078e000c */
[----:B------:R1:W5:Y:S01]  /*22b30*/  LDL.LU R145, [R1+0x1454] ;  /* 0x0014540001917983 */ /* 0x0003620000300800 */
[----:B------:R-:W-:Y:S02]  /*22b40*/  IMAD.MOV.U32 R12, RZ, RZ, R156 ;  /* 0x000000ffff0c7224 */ /* 0x000fe400078e009c */
[----:B------:R-:W-:Y:S01]  /*22b50*/  IMAD.MOV.U32 R9, RZ, RZ, R8 ;  /* 0x000000ffff097224 */ /* 0x000fe200078e0008 */
[----:B------:R-:W4:Y:S01]  /*22b60*/  LDL.LU R7, [R1+0x1450] ;  /* 0x0014500001077983 */ /* 0x000f220000300800 */
[----:B------:R-:W-:-:S03]  /*22b70*/  IMAD.MOV.U32 R8, RZ, RZ, R152 ;  /* 0x000000ffff087224 */ /* 0x000fc600078e0098 */
[----:B------:R1:W5:Y:S04]  /*22b80*/  LDL.LU R156, [R1+0x144c] ;  /* 0x00144c00019c7983 */ /* 0x0003680000300800 */
[----:B------:R1:W5:Y:S04]  /*22b90*/  LDL.LU R152, [R1+0x1448] ;  /* 0x0014480001987983 */ /* 0x0003680000300800 */
[----:B------:R1:W-:Y:S04]  /*22ba0*/  LDGSTS.E [R5+0x40200], desc[UR34][R146.64], P0 ;  /* 0x4020000092057fae */ /* 0x0003e80008121862 */
[----:B------:R2:W-:Y:S04]  /*22bb0*/  LDGSTS.E [R5+0x40600], desc[UR34][R148.64], P0 ;  /* 0x4060000094057fae */ /* 0x0005e80008121862 */
[----:B------:R3:W-:Y:S04]  /*22bc0*/  LDGSTS.E [R5+0x40a00], desc[UR34][R150.64], P0 ;  /* 0x40a0000096057fae */ /* 0x0007e80008121862 */
[----:B-1----:R1:W5:Y:S04]  /*22bd0*/  LDL.LU.64 R146, [R1+0x1440] ;  /* 0x0014400001927983 */ /* 0x0023680000300a00 */
[----:B--2---:R1:W5:Y:S04]  /*22be0*/  LDL.LU.64 R148, [R1+0x1438] ;  /* 0x0014380001947983 */ /* 0x0043680000300a00 */
[----:B---3--:R1:W5:Y:S04]  /*22bf0*/  LDL.LU.64 R150, [R1+0x1430] ;  /* 0x0014300001967983 */ /* 0x0083680000300a00 */
[----:B------:R1:W-:Y:S04]  /*22c00*/  LDGSTS.E [R5+0x40e00], desc[UR34][R22.64], P0 ;  /* 0x40e0000016057fae */ /* 0x0003e80008121862 */
[----:B------:R1:W-:Y:S04]  /*22c10*/  LDGSTS.E [R5+0x41200], desc[UR34][R154.64], P0 ;  /* 0x412000009a057fae */ /* 0x0003e80008121862 */
[----:B----4-:R1:W5:Y:S04]  /*22c20*/  LDL.LU.64 R22, [R1+0x1428] ;  /* 0x0014280001167983 */ /* 0x0103680000300a00 */
[----:B------:R1:W5:Y:S04]  /*22c30*/  LDL.LU.64 R154, [R1+0x1420] ;  /* 0x00142000019a7983 */ /* 0x0003680000300a00 */
[----:B------:R-:W2:Y:S01]  /*22c40*/  LDL R6, [R1+0x12c0] ;  /* 0x0012c00001067983 */ /* 0x000ea20000100800 */
        /* <DEDUP_REMOVED lines=14> */
[----:B------:R-:W-:Y:S01]  /*22d30*/  LOP3.LUT R217, R217, R216, RZ, 0x3c, !PT ;  /* 0x000000d8d9d97212 */ /* 0x000fe200078e3cff */
[----:B------:R1:W-:Y:S01]  /*22d40*/  LDGSTS.E [R5+0x41600], desc[UR34][R248.64], P0 ;  /* 0x41600000f8057fae */ /* 0x0003e20008121862 */
[----:B------:R-:W-:Y:S02]  /*22d50*/  LOP3.LUT R245, R245, R244, RZ, 0x3c, !PT ;  /* 0x000000f4f5f57212 */ /* 0x000fe400078e3cff */
[----:B------:R-:W-:Y:S02]  /*22d60*/  LOP3.LUT R228, R229, R228, RZ, 0x3c, !PT ;  /* 0x000000e4e5e47212 */ /* 0x000fe400078e3cff */
[----:B------:R-:W-:Y:S01]  /*22d70*/  LOP3.LUT R213, R213, R212, RZ, 0x3c, !PT ;  /* 0x000000d4d5d57212 */ /* 0x000fe200078e3cff */
[----:B------:R1:W-:Y:S01]  /*22d80*/  LDGSTS.E [R5+0x41a00], desc[UR34][R244.64], P0 ;  /* 0x41a00000f4057fae */ /* 0x0003e20008121862 */
        /* <DEDUP_REMOVED lines=41> */
[----:B------:R-:W-:Y:S01]  /*23020*/  LOP3.LUT R197, R197, R196, RZ, 0x3c, !PT ;  /* 0x000000c4c5c57212 */ /* 0x000fe200078e3cff */
[----:B------:R1:W-:Y:S01]  /*23030*/  LDGSTS.E [R5+0x44600], desc[UR34][R200.64], P0 ;  /* 0x44600000c8057fae */ /* 0x0003e20008121862 */
[----:B------:R-:W-:Y:S02]  /*23040*/  LOP3.LUT R180, R181, R180, RZ, 0x3c, !PT ;  /* 0x000000b4b5b47212 */ /* 0x000fe400078e3cff */
[----:B------:R-:W-:Y:S01]  /*23050*/  LOP3.LUT R193, R193, R192, RZ, 0x3c, !PT ;  /* 0x000000c0c1c17212 */ /* 0x000fe200078e3cff */
[----:B------:R1:W-:Y:S01]  /*23060*/  LDGSTS.E [R5+0x44a00], desc[UR34][R196.64], P0 ;  /* 0x44a00000c4057fae */ /* 0x0003e20008121862 */
[----:B------:R-:W-:Y:S02]  /*23070*/  LOP3.LUT R176, R177, R176, RZ, 0x3c, !PT ;  /* 0x000000b0b1b07212 */ /* 0x000fe400078e3cff */
[----:B------:R-:W-:Y:S01]  /*23080*/  LOP3.LUT R189, R189, R188, RZ, 0x3c, !PT ;  /* 0x000000bcbdbd7212 */ /* 0x000fe200078e3cff */
[----:B------:R1:W-:Y:S01]  /*23090*/  LDGSTS.E [R5+0x44e00], desc[UR34][R192.64], P0 ;  /* 0x44e00000c0057fae */ /* 0x0003e20008121862 */
[----:B------:R-:W-:-:S02]  /*230a0*/  LOP3.LUT R185, R185, R184, RZ, 0x3c, !PT ;  /* 0x000000b8b9b97212 */ /* 0x000fc400078e3cff */
[----:B------:R-:W-:Y:S01]  /*230b0*/  LOP3.LUT R181, R181, R180, RZ, 0x3c, !PT ;  /* 0x000000b4b5b57212 */ /* 0x000fe200078e3cff */
[----:B------:R1:W-:Y:S01]  /*230c0*/  LDGSTS.E [R5+0x45200], desc[UR34][R188.64], P0 ;  /* 0x45200000bc057fae */ /* 0x0003e20008121862 */
[----:B------:R-:W-:-:S03]  /*230d0*/  LOP3.LUT R177, R177, R176, RZ, 0x3c, !PT ;  /* 0x000000b0b1b17212 */ /* 0x000fc600078e3cff */
[----:B------:R1:W-:Y:S04]  /*230e0*/  LDGSTS.E [R5+0x45600], desc[UR34][R184.64], P0 ;  /* 0x45600000b8057fae */ /* 0x0003e80008121862 */
        /* <DEDUP_REMOVED lines=10> */
[----:B------:R-:W0:Y:S01]  /*23190*/  LDGDEPBAR ;  /* 0x00000000000079af */ /* 0x000e220000000000 */
[----:B------:R-:W-:-:S05]  /*231a0*/  VIADD R7, R7, 0x1 ;  /* 0x0000000107077836 */ /* 0x000fca0000000000 */
[----:B--2---:R-:W-:-:S13]  /*231b0*/  ISETP.NE.U32.AND P0, PT, R7, R6, PT ;  /* 0x000000060700720c */ /* 0x004fda0003f05070 */
[----:B-1----:R-:W-:Y:S05]  /*231c0*/  @P0 BRA `(.L_x_1) ;  /* 0xffffff2800ec0947 */ /* 0x002fea000383ffff */
.L_x_0:
[----:B------:R-:W2:Y:S01]  /*231d0*/  LDL.LU R9, [R1+0xc00] ;  /* 0x000c000001097983 */ /* 0x000ea20000300800 */
[----:B------:R-:W-:-:S04]  /*231e0*/  DEPBAR.LE SB0, 0x0 ;  /* 0x000080000000791a */ /* 0x000fc80000000000 */
[----:B------:R-:W3:Y:S01]  /*231f0*/  LDL.LU R3, [R1+0xc08] ;  /* 0x000c080001037983 */ /* 0x000ee20000300800 */
[----:B------:R-:W-:Y:S01]  /*23200*/  ULDC.64 UR36, c[0x0][0x228] ;  /* 0x00008a0000247ab9 */ /* 0x000fe20000000a00 */
[----:B------:R-:W-:Y:S01]  /*23210*/  ULDC UR4, c[0x0][0x248] ;  /* 0x0000920000047ab9 */ /* 0x000fe20000000800 */
[----:B------:R-:W-:Y:S01]  /*23220*/  ULDC UR5, c[0x0][0x248] ;  /* 0x0000920000057ab9 */ /* 0x000fe20000000800 */
[----:B------:R-:W4:Y:S01]  /*23230*/  LDL.LU R4, [R1+0xa00] ;  /* 0x000a000001047983 */ /* 0x000f220000300800 */
[----:B------:R-:W-:Y:S01]  /*23240*/  ULDC UR6, c[0x0][0x248] ;  /* 0x0000920000067ab9 */ /* 0x000fe20000000800 */
[----:B------:R-:W-:Y:S01]  /*23250*/  ULDC.64 UR38, c[0x0][0x228] ;  /* 0x00008a0000267ab9 */ /* 0x000fe20000000a00 */
[----:B------:R-:W-:Y:S01]  /*23260*/  ULDC UR7, c[0x0][0x248] ;  /* 0x0000920000077ab9 */ /* 0x000fe20000000800 */
[----:B------:R-:W4:Y:S01]  /*23270*/  LDL.LU R7, [R1+0xa08] ;  /* 0x000a080001077983 */ /* 0x000f220000300800 */
[----:B------:R-:W-:Y:S01]  /*23280*/  ULDC.64 UR40, c[0x0][0x228] ;  /* 0x00008a0000287ab9 */ /* 0x000fe20000000a00 */
[----:B------:R-:W-:Y:S01]  /*23290*/  ULDC UR24, c[0x0][0x228] ;  /* 0x00008a0000187ab9 */ /* 0x000fe20000000800 */
[----:B------:R-:W-:Y:S01]  /*232a0*/  ULDC UR25, c[0x0][0x228] ;  /* 0x00008a0000197ab9 */ /* 0x000fe20000000800 */
[----:B------:R-:W4:Y:S01]  /*232b0*/  LDL.LU R6, [R1+0x800] ;  /* 0x0008000001067983 */ /* 0x000f220000300800 */
[----:B------:R-:W-:Y:S01]  /*232c0*/  ULDC UR27, c[0x0][0x228] ;  /* 0x00008a00001b7ab9 */ /* 0x000fe20000000800 */
[----:B------:R-:W-:Y:S01]  /*232d0*/  ULDC UR26, c[0x0][0x228] ;  /* 0x00008a00001a7ab9 */ /* 0x000fe20000000800 */
[----:B------:R-:W-:Y:S01]  /*232e0*/  ULDC UR11, c[0x0][0x248] ;  /* 0x00009200000b7ab9 */ /* 0x000fe20000000800 */
[----:B------:R-:W1:Y:S01]  /*232f0*/  S2R R2, SR_TID.X ;  /* 0x0000000000027919 */ /* 0x000e620000002100 */
[----:B------:R-:W-:Y:S01]  /*23300*/  ULDC UR29, c[0x0][0x248] ;  /* 0x00009200001d7ab9 */ /* 0x000fe20000000800 */
[----:B------:R-:W-:Y:S01]  /*23310*/  ULDC UR28, c[0x0][0x228] ;  /* 0x00008a00001c7ab9 */ /* 0x000fe20000000800 */
[----:B------:R-:W-:Y:S01]  /*23320*/  ULDC UR30, c[0x0][0x248] ;  /* 0x00009200001e7ab9 */ /* 0x000fe20000000800 */
[----:B------:R-:W4:Y:S01]  /*23330*/  LDL.LU R5, [R1+0x808] ;  /* 0x0008080001057983 */ /* 0x000f220000300800 */
[----:B------:R-:W-:Y:S01]  /*23340*/  ULDC UR33, c[0x0][0x228] ;  /* 0x00008a0000217ab9 */ /* 0x000fe20000000800 */
        /* <DEDUP_REMOVED lines=35> */
[----:B------:R-:W-:Y:S01]  /*23580*/  BAR.SYNC.DEFER_BLOCKING 0x0 ;  /* 0x0000000000007b1d */ /* 0x000fe20000010000 */
[----:B--2---:R-:W-:-:S04]  /*23590*/  IMAD.MOV.U32 R8, RZ, RZ, R9 ;  /* 0x000000ffff087224 */ /* 0x004fc800078e0009 */
[----:B------:R-:W-:Y:S02]  /*235a0*/  IMAD.MOV.U32 R160, RZ, RZ, R8 ;  /* 0x000000ffffa07224 */ /* 0x000fe400078e0008 */
[----:B---3--:R-:W-:Y:S02]  /*235b0*/  IMAD.MOV.U32 R9, RZ, RZ, R3 ;  /* 0x000000ffff097224 */ /* 0x008fe400078e0003 */
[C---:B-1----:R-:W-:Y:S02]  /*235c0*/  IMAD.SHL.U32 R3, R2.reuse, 0x10, RZ ;  /* 0x0000001002037824 */ /* 0x042fe400078e00ff */
[----:B------:R-:W-:Y:S02]  /*235d0*/  IMAD.SHL.U32 R2, R2, 0x40, RZ ;  /* 0x0000004002027824 */ /* 0x000fe400078e00ff */
[----:B------:R-:W-:Y:S01]  /*235e0*/  IMAD.MOV.U32 R161, RZ, RZ, R9 ;  /* 0x000000ffffa17224 */ /* 0x000fe200078e0009 */
[----:B------:R-:W-:Y:S01]  /*235f0*/  LOP3.LUT R159, R3, 0xf0, RZ, 0xc0, !PT ;  /* 0x000000f0039f7812 */ /* 0x000fe200078ec0ff */
[----:B----4-:R-:W-:Y:S01]  /*23600*/  IMAD.MOV.U32 R162, RZ, RZ, R4 ;  /* 0x000000ffffa27224 */ /* 0x010fe200078e0004 */
[----:B------:R-:W1:Y:S01]  /*23610*/  S2R R3, SR_TID.X ;  /* 0x0000000000037919 */ /* 0x000e620000002100 */
[----:B------:R-:W-:Y:S01]  /*23620*/  LOP3.LUT R2, R2, 0x400, RZ, 0xc0, !PT ;  /* 0x0000040002027812 */ /* 0x000fe200078ec0ff */
[----:B------:R-:W-:-:S02]  /*23630*/  IMAD.MOV.U32 R163, RZ, RZ, R7 ;  /* 0x000000ffffa37224 */ /* 0x000fc400078e0007 */
[----:B------:R-:W-:Y:S01]  /*23640*/  IMAD.MOV.U32 R4, RZ, RZ, R6 ;  /* 0x000000ffff047224 */ /* 0x000fe200078e0006 */
[----:B------:R-:W-:Y:S01]  /*23650*/  IADD3 R153, R2, UR8, R159 ;  /* 0x0000000802997c10 */ /* 0x000fe2000fffe09f */
[----:B------:R-:W2:Y:S01]  /*23660*/  LDL.LU R6, [R1+0x600] ;  /* 0x0006000001067983 */ /* 0x000ea20000300800 */
[----:B-----5:R-:W-:Y:S01]  /*23670*/  VIADD R2, R23, 0x80 ;  /* 0x0000008017027836 */ /* 0x020fe20000000000 */
[----:B------:R-:W3:Y:S04]  /*23680*/  S2R R159, SR_TID.X ;  /* 0x00000000009f7919 */ /* 0x000ee80000002100 */
[----:B------:R-:W-:Y:S01]  /*23690*/  ISETP.GE.AND P0, PT, R2, UR37, PT ;  /* 0x0000002502007c0c */ /* 0x000fe2000bf06270 */
[----:B------:R-:W2:Y:S01]  /*236a0*/  LDL.LU R7, [R1+0x608] ;  /* 0x0006080001077983 */ /* 0x000ea20000300800 */
[----:B-1----:R-:W-:-:S02]  /*236b0*/  LOP3.LUT R158, R3, 0x60, RZ, 0xc0, !PT ;  /* 0x00000060039e7812 */ /* 0x002fc400078ec0ff */
[----:B---3--:R-:W-:-:S03]  /*236c0*/  LOP3.LUT R159, R159, 0x7f, RZ, 0xc0, !PT ;  /* 0x0000007f9f9f7812 */ /* 0x008fc600078ec0ff */
[----:B------:R-:W-:Y:S01]  /*236d0*/  IMAD R153, R158, 0x8, R153 ;  /* 0x000000089e997824 */ /* 0x000fe200078e0299 */
[----:B------:R-:W-:Y:S01]  /*236e0*/  LOP3.LUT R21, R21, 0xfeffffff, RZ, 0xc0, !PT ;  /* 0xfeffffff15157812 */ /* 0x000fe200078ec0ff */
[----:B------:R-:W-:Y:S01]  /*236f0*/  IMAD R2, R23, UR4, RZ ;  /* 0x0000000417027c24 */ /* 0x000fe2000f8e02ff */
[----:B------:R-:W-:Y:S01]  /*23700*/  LEA R157, R159, UR8, 0x4 ;  /* 0x000000089f9d7c11 */ /* 0x000fe2000f8e20ff */
[----:B------:R-:W-:Y:S01]  /*23710*/  VIADD R3, R23, 0x81 ;  /* 0x0000008117037836 */ /* 0x000fe20000000000 */
[----:B------:R-:W-:Y:S01]  /*23720*/  STSM.16.M88.4 [R153], R160 ;  /* 0x000000a099007844 */ /* 0x000fe20000000200 */
[----:B------:R-:W-:Y:S01]  /*23730*/  VIADD R2, R2, UR4 ;  /* 0x0000000402027c36 */ /* 0x000fe20008000000 */
[----:B------:R-:W-:Y:S01]  /*23740*/  ULDC UR8, c[0x0][0x248] ;  /* 0x0000920000087ab9 */ /* 0x000fe20000000800 */
[----:B------:R-:W-:Y:S01]  /*23750*/  LOP3.LUT R20, R20, 0x7fffffff, RZ, 0xc0, !PT ;  /* 0x7fffffff14147812 */ /* 0x000fe200078ec0ff */
[----:B------:R-:W-:Y:S01]  /*23760*/  BAR.SYNC.DEFER_BLOCKING 0x0 ;  /* 0x0000000000007b1d */ /* 0x000fe20000010000 */
[----:B------:R-:W-:Y:S01]  /*23770*/  ISETP.GE.AND P1, PT, R3, UR39, PT ;  /* 0x0000002703007c0c */ /* 0x000fe2000bf26270 */
[----:B------:R-:W-:-:S04]  /*23780*/  VIADD R2, R2, UR4 ;  /* 0x0000000402027c36 */ /* 0x000fc80008000000 */
[----:B------:R-:W-:Y:S01]  /*23790*/  ULDC UR37, c[0x0][0x228] ;  /* 0x00008a0000257ab9 */ /* 0x000fe20000000800 */
[----:B------:R-:W1:Y:S01]  /*237a0*/  LDS.128 R160, [R157] ;  /* 0x000000009da07984 */ /* 0x000e620000000c00 */
[----:B------:R-:W-:Y:S01]  /*237b0*/  ULDC UR39, c[0x0][0x228] ;  /* 0x00008a0000277ab9 */ /* 0x000fe20000000800 */
[----:B------:R-:W-:Y:S06]  /*237c0*/  BAR.SYNC.DEFER_BLOCKING 0x0 ;  /* 0x0000000000007b1d */ /* 0x000fec0000010000 */
[----:B-1----:R1:W-:Y:S04]  /*237d0*/  STL.64 [R1+0xe20], R160 ;  /* 0x000e20a001007387 */ /* 0x0023e80000100a00 */
[----:B------:R3:W-:Y:S04]  /*237e0*/  STL.64 [R1+0xe28], R162 ;  /* 0x000e28a201007387 */ /* 0x0007e80000100a00 */
[----:B-1----:R-:W4:Y:S04]  /*237f0*/  LDL.LU R160, [R1+0x400] ;  /* 0x0004000001a07983 */ /* 0x002f280000300800 */
[----:B------:R-:W4:Y:S04]  /*23800*/  LDL.LU R161, [R1+0x408] ;  /* 0x0004080001a17983 */ /* 0x000f280000300800 */
[----:B---3--:R-:W4:Y:S04]  /*23810*/  LDL.LU R162, [R1+0x200] ;  /* 0x0002000001a27983 */ /* 0x008f280000300800 */
[----:B------:R-:W4:Y:S04]  /*23820*/  LDL.LU R163, [R1+0x208] ;  /* 0x0002080001a37983 */ /* 0x000f280000300800 */
[----:B--2---:R1:W-:Y:S01]  /*23830*/  STSM.16.M88.4 [R153], R4 ;  /* 0x0000000499007844 */ /* 0x0043e20000000200 */
[----:B------:R-:W-:Y:S06]  /*23840*/  BAR.SYNC.DEFER_BLOCKING 0x0 ;  /* 0x0000000000007b1d */ /* 0x000fec0000010000 */
[----:B-1----:R-:W2:Y:S04]  /*23850*/  LDL.LU R4, [R1] ;  /* 0x0000000001047983 */ /* 0x002ea80000300800 */
[----:B------:R-:W2:Y:S04]  /*23860*/  LDL.LU R5, [R1+0x8] ;  /* 0x0000080001057983 */ /* 0x000ea80000300800 */
[----:B------:R-:W1:Y:S01]  /*23870*/  LDS.128 R164, [R157] ;  /* 0x000000009da47984 */ /* 0x000e620000000c00 */
[----:B------:R-:W-:Y:S06]  /*23880*/  BAR.SYNC.DEFER_BLOCKING 0x0 ;  /* 0x0000000000007b1d */ /* 0x000fec0000010000 */
[----:B----4-:R-:W-:Y:S02]  /*23890*/  STSM.16.M88.4 [R153], R160 ;  /* 0x000000a099007844 */ /* 0x010fe40000000200 */
[----:B------:R-:W-:Y:S06]  /*238a0*/  BAR.SYNC.DEFER_BLOCKING 0x0 ;  /* 0x0000000000007b1d */ /* 0x000fec0000010000 */
[----:B------:R-:W3:Y:S04]  /*238b0*/  LDS.128 R160, [R157] ;  /* 0x000000009da07984 */ /* 0x000ee80000000c00 */
[----:B-1----:R-:W-:Y:S04]  /*238c0*/  STL.64 [R1+0xe10], R164 ;  /* 0x000e10a401007387 */ /* 0x002fe80000100a00 */
[----:B------:R-:W-:Y:S01]  /*238d0*/  STL.64 [R1+0xe18], R166 ;  /* 0x000e18a601007387 */ /* 0x000fe20000100a00 */
[----:B------:R-:W-:Y:S06]  /*238e0*/  BAR.SYNC.DEFER_BLOCKING 0x0 ;  /* 0x0000000000007b1d */ /* 0x000fec0000010000 */
[----:B---3--:R1:W-:Y:S04]  /*238f0*/  STL.64 [R1+0xe00], R160 ;  /* 0x000e00a001007387 */ /* 0x0083e80000100a00 */
[----:B------:R3:W-:Y:S04]  /*23900*/  STL.64 [R1+0xe08], R162 ;  /* 0x000e08a201007387 */ /* 0x0007e80000100a00 */
[----:B-1----:R-:W4:Y:S04]  /*23910*/  LDL.LU R160, [R1+0xc04] ;  /* 0x000c040001a07983 */ /* 0x002f280000300800 */
[----:B------:R-:W4:Y:S04]  /*23920*/  LDL.LU R161, [R1+0xc0c] ;  /* 0x000c0c0001a17983 */ /* 0x000f280000300800 */
[----:B---3--:R-:W4:Y:S04]  /*23930*/  LDL.LU R162, [R1+0xa04] ;  /* 0x000a040001a27983 */ /* 0x008f280000300800 */
[----:B------:R-:W4:Y:S01]  /*23940*/  LDL.LU R163, [R1+0xa0c] ;  /* 0x000a0c0001a37983 */ /* 0x000f220000300800 */
[----:B------:R-:W-:-:S02]  /*23950*/  IMAD.MOV.U32 R6, RZ, RZ, R24 ;  /* 0x000000ffff067224 */ /* 0x000fc400078e0018 */
[----:B------:R-:W-:-:S05]  /*23960*/  IMAD.MOV.U32 R7, RZ, RZ, R26 ;  /* 0x000000ffff077224 */ /* 0x000fca00078e001a */
[----:B--2---:R1:W-:Y:S01]  /*23970*/  STSM.16.M88.4 [R153], R4 ;  /* 0x0000000499007844 */ /* 0x0043e20000000200 */
[----:B------:R-:W-:Y:S06]  /*23980*/  BAR.SYNC.DEFER_BLOCKING 0x0 ;  /* 0x0000000000007b1d */ /* 0x000fec0000010000 */
[----:B-1----:R-:W2:Y:S04]  /*23990*/  LDL.LU R4, [R1+0x804] ;  /* 0x0008040001047983 */ /* 0x002ea80000300800 */
[----:B------:R-:W2:Y:S04]  /*239a0*/  LDL.LU R5, [R1+0x80c] ;  /* 0x00080c0001057983 */ /* 0x000ea80000300800 */
[----:B------:R-:W2:Y:S04]  /*239b0*/  LDL.LU R6, [R1+0x604] ;  /* 0x0006040001067983 */ /* 0x000ea80000300800 */
[----:B------:R-:W1:Y:S01]  /*239c0*/  LDS.128 R164, [R157] ;  /* 0x000000009da47984 */ /* 0x000e620000000c00 */
[----:B------:R-:W-:Y:S06]  /*239d0*/  BAR.SYNC.DEFER_BLOCKING 0x0 ;  /* 0x0000000000007b1d */ /* 0x000fec0000010000 */
[----:B------:R-:W2:Y:S04]  /*239e0*/  LDL.LU R7, [R1+0x60c] ;  /* 0x00060c0001077983 */ /* 0x000ea80000300800 */
[----:B-1----:R-:W-:Y:S04]  /*239f0*/  STL.64 [R1+0xa00], R164 ;  /* 0x000a00a401007387 */ /* 0x002fe80000100a00 */
[----:B------:R-:W-:Y:S04]  /*23a00*/  STL.64 [R1+0xa08], R166 ;  /* 0x000a08a601007387 */ /* 0x000fe80000100a00 */
[----:B----4-:R-:W-:Y:S01]  /*23a10*/  STSM.16.M88.4 [R153], R160 ;  /* 0x000000a099007844 */ /* 0x010fe20000000200 */
[----:B------:R-:W-:Y:S06]  /*23a20*/  BAR.SYNC.DEFER_BLOCKING 0x0 ;  /* 0x0000000000007b1d */ /* 0x000fec0000010000 */
[----:B------:R-:W1:Y:S02]  /*23a30*/  LDS.128 R160, [R157] ;  /* 0x000000009da07984 */ /* 0x000e640000000c00 */
[----:B------:R-:W-:Y:S06]  /*23a40*/  BAR.SYNC.DEFER_BLOCKING 0x0 ;  /* 0x0000000000007b1d */ /* 0x000fec0000010000 */
[----:B-1----:R1:W-:Y:S04]  /*23a50*/  STL.64 [R1+0x800], R160 ;  /* 0x000800a001007387 */ /* 0x0023e80000100a00 */
[----:B------:R3:W-:Y:S04]  /*23a60*/  STL.64 [R1+0x808], R162 ;  /* 0x000808a201007387 */ /* 0x0007e80000100a00 */
[----:B-1----:R-:W4:Y:S04]  /*23a70*/  LDL.LU R160, [R1+0x404] ;  /* 0x0004040001a07983 */ /* 0x002f280000300800 */
[----:B------:R-:W4:Y:S04]  /*23a80*/  LDL.LU R161, [R1+0x40c] ;  /* 0x00040c0001a17983 */ /* 0x000f280000300800 */
[----:B---3--:R-:W4:Y:S04]  /*23a90*/  LDL.LU R162, [R1+0x204] ;  /* 0x0002040001a27983 */ /* 0x008f280000300800 */
[----:B------:R-:W4:Y:S04]  /*23aa0*/  LDL.LU R163, [R1+0x20c] ;  /* 0x00020c0001a37983 */ /* 0x000f280000300800 */
[----:B--2---:R1:W-:Y:S02]  /*23ab0*/  STSM.16.M88.4 [R153], R4 ;  /* 0x0000000499007844 */ /* 0x0043e40000000200 */
[----:B-1----:R-:W-:-:S02]  /*23ac0*/  IMAD.MOV.U32 R6, RZ, RZ, R25 ;  /* 0x000000ffff067224 */ /* 0x002fc400078e0019 */
[----:B------:R-:W2:Y:S01]  /*23ad0*/  LDL.LU R4, [R1+0x4] ;  /* 0x0000040001047983 */ /* 0x000ea20000300800 */
[----:B------:R-:W-:Y:S01]  /*23ae0*/  IMAD.MOV.U32 R7, RZ, RZ, R27 ;  /* 0x000000ffff077224 */ /* 0x000fe200078e001b */
[----:B------:R-:W-:Y:S06]  /*23af0*/  BAR.SYNC.DEFER_BLOCKING 0x0 ;  /* 0x0000000000007b1d */ /* 0x000fec0000010000 */
[----:B------:R-:W2:Y:S04]  /*23b00*/  LDL.LU R5, [R1+0xc] ;  /* 0x00000c0001057983 */ /* 0x000ea80000300800 */
[----:B------:R-:W1:Y:S01]  /*23b10*/  LDS.128 R24, [R157] ;  /* 0x000000009d187984 */ /* 0x000e620000000c00 */
[----:B------:R-:W-:Y:S06]  /*23b20*/  BAR.SYNC.DEFER_BLOCKING 0x0 ;  /* 0x0000000000007b1d */ /* 0x000fec0000010000 */
        /* <DEDUP_REMOVED lines=36> */
[----:B------:R-:W1:Y:S01]  /*23d70*/  LDS.128 R160, [R157] ;  /* 0x000000009da07984 */ /* 0x000e620000000c00 */
[----:B------:R-:W-:Y:S06]  /*23d80*/  BAR.SYNC.DEFER_BLOCKING 0x0 ;  /* 0x0000000000007b1d */ /* 0x000fec0000010000 */
[----:B-1----:R-:W-:Y:S04]  /*23d90*/  STL.64 [R1+0xe30], R160 ;  /* 0x000e30a001007387 */ /* 0x002fe80000100a00 */
[----:B------:R-:W-:Y:S04]  /*23da0*/  STL.64 [R1+0xe38], R162 ;  /* 0x000e38a201007387 */ /* 0x000fe80000100a00 */
[----:B----4-:R-:W-:Y:S01]  /*23db0*/  STSM.16.M88.4 [R153], R24 ;  /* 0x0000001899007844 */ /* 0x010fe20000000200 */
[----:B------:R-:W-:Y:S06]  /*23dc0*/  BAR.SYNC.DEFER_BLOCKING 0x0 ;  /* 0x0000000000007b1d */ /* 0x000fec0000010000 */
[----:B------:R-:W1:Y:S04]  /*23dd0*/  LDS.128 R24, [R157] ;  /* 0x000000009d187984 */ /* 0x000e680000000c00 */
[----:B-1----:R1:W-:Y:S04]  /*23de0*/  STL.64 [R1+0xc00], R24 ;  /* 0x000c001801007387 */ /* 0x0023e80000100a00 */
[----:B------:R3:W-:Y:S04]  /*23df0*/  STL.64 [R1+0xc08], R26 ;  /* 0x000c081a01007387 */ /* 0x0007e80000100a00 */
[----:B-1----:R-:W4:Y:S04]  /*23e00*/  LDL.LU R24, [R1+0xc14] ;  /* 0x000c140001187983 */ /* 0x002f280000300800 */
[----:B------:R-:W4:Y:S04]  /*23e10*/  LDL.LU R25, [R1+0xc1c] ;  /* 0x000c1c0001197983 */ /* 0x000f280000300800 */
[----:B---3--:R-:W4:Y:S04]  /*23e20*/  LDL.LU R26, [R1+0xa14] ;  /* 0x000a1400011a7983 */ /* 0x008f280000300800 */
[----:B------:R-:W4:Y:S01]  /*23e30*/  LDL.LU R27, [R1+0xa1c] ;  /* 0x000a1c00011b7983 */ /* 0x000f220000300800 */
[----:B------:R-:W-:Y:S01]  /*23e40*/  BAR.SYNC.DEFER_BLOCKING 0x0 ;  /* 0x0000000000007b1d */ /* 0x000fe20000010000 */
        /* <DEDUP_REMOVED lines=1349> */
[----:B------:R-:W-:Y:S01]  /*292a0*/  STL.64 [R1+0xf88], R30 ;  /* 0x000f881e01007387 */ /* 0x000fe20000100a00 */
[----:B------:R-:W-:-:S02]  /*292b0*/  IMAD.MOV.U32 R6, RZ, RZ, R96 ;  /* 0x000000ffff067224 */ /* 0x000fc400078e0060 */
[----:B------:R-:W-:Y:S01]  /*292c0*/  IMAD.MOV.U32 R7, RZ, RZ, R98 ;  /* 0x000000ffff077224 */ /* 0x000fe200078e0062 */
        /* <DEDUP_REMOVED lines=24> */
[----:B--2---:R2:W-:Y:S04]  /*29450*/  STSM.16.M88.4 [R153], R4 ;  /* 0x0000000499007844 */ /* 0x0045e80000000200 */
[----:B-1----:R-:W-:Y:S04]  /*29460*/  STL.64 [R1+0x720], R24 ;  /* 0x0007201801007387 */ /* 0x002fe80000100a00 */
[----:B------:R-:W-:Y:S04]  /*29470*/  STL.64 [R1+0x728], R26 ;  /* 0x0007281a01007387 */ /* 0x000fe80000100a00 */
[----:B--2---:R-:W2:Y:S04]  /*29480*/  LDL.LU R4, [R1+0x524] ;  /* 0x0005240001047983 */ /* 0x004ea80000300800 */
[----:B------:R-:W2:Y:S04]  /*29490*/  LDL.LU R5, [R1+0x52c] ;  /* 0x00052c0001057983 */ /* 0x000ea80000300800 */
[----:B------:R-:W2:Y:S04]  /*294a0*/  LDL.LU R6, [R1+0x324] ;  /* 0x0003240001067983 */ /* 0x000ea80000300800 */
[----:B------:R-:W2:Y:S01]  /*294b0*/  LDL.LU R7, [R1+0x32c] ;  /* 0x00032c0001077983 */ /* 0x000ea20000300800 */
[----:B------:R-:W-:Y:S06]  /*294c0*/  BAR.SYNC.DEFER_BLOCKING 0x0 ;  /* 0x0000000000007b1d */ /* 0x000fec0000010000 */
[----:B------:R-:W1:Y:S02]  /*294d0*/  LDS.128 R24, [R157] ;  /* 0x000000009d187984 */ /* 0x000e640000000c00 */
[----:B------:R-:W-:Y:S06]  /*294e0*/  BAR.SYNC.DEFER_BLOCKING 0x0 ;  /* 0x0000000000007b1d */ /* 0x000fec0000010000 */
[----:B-1----:R-:W-:Y:S04]  /*294f0*/  STL.64 [R1+0x520], R24 ;  /* 0x0005201801007387 */ /* 0x002fe80000100a00 */
[----:B------:R-:W-:Y:S04]  /*29500*/  STL.64 [R1+0x528], R26 ;  /* 0x0005281a01007387 */ /* 0x000fe80000100a00 */
[----:B--2---:R1:W-:Y:S01]  /*29510*/  STSM.16.M88.4 [R153], R4 ;  /* 0x0000000499007844 */ /* 0x0043e20000000200 */
[----:B------:R-:W-:Y:S06]  /*29520*/  BAR.SYNC.DEFER_BLOCKING 0x0 ;  /* 0x0000000000007b1d */ /* 0x000fec0000010000 */
[----:B-1----:R-:W2:Y:S04]  /*29530*/  LDL.LU R4, [R1+0x124] ;  /* 0x0001240001047983 */ /* 0x002ea80000300800 */
[----:B------:R-:W2:Y:S04]  /*29540*/  LDL.LU R5, [R1+0x12c] ;  /* 0x00012c0001057983 */ /* 0x000ea80000300800 */
[----:B------:R-:W1:Y:S01]  /*29550*/  LDS.128 R24, [R157] ;  /* 0x000000009d187984 */ /* 0x000e620000000c00 */
[----:B------:R-:W-:-:S02]  /*29560*/  IMAD.MOV.U32 R6, RZ, RZ, R97 ;  /* 0x000000ffff067224 */ /* 0x000fc400078e0061 */
[----:B------:R-:W-:Y:S01]  /*29570*/  IMAD.MOV.U32 R7, RZ, RZ, R99 ;  /* 0x000000ffff077224 */ /* 0x000fe200078e0063 */
[----:B------:R-:W-:Y:S06]  /*29580*/  BAR.SYNC.DEFER_BLOCKING 0x0 ;  /* 0x0000000000007b1d */ /* 0x000fec0000010000 */
[----:B-1----:R-:W-:Y:S04]  /*29590*/  STL.64 [R1+0x320], R24 ;  /* 0x0003201801007387 */ /* 0x002fe80000100a00 */
[----:B------:R-:W-:Y:S04]  /*295a0*/  STL.64 [R1+0x328], R26 ;  /* 0x0003281a01007387 */ /* 0x000fe80000100a00 */
[----:B--2---:R1:W-:Y:S01]  /*295b0*/  STSM.16.M88.4 [R153], R4 ;  /* 0x0000000499007844 */ /* 0x0043e20000000200 */
[----:B------:R-:W-:Y:S06]  /*295c0*/  BAR.SYNC.DEFER_BLOCKING 0x0 ;  /* 0x0000000000007b1d */ /* 0x000fec0000010000 */
[----:B-1----:R-:W2:Y:S04]  /*295d0*/  LDL.LU R4, [R1+0xd30] ;  /* 0x000d300001047983 */ /* 0x002ea80000300800 */
[----:B------:R-:W2:Y:S04]  /*295e0*/  LDL.LU R5, [R1+0xd38] ;  /* 0x000d380001057983 */ /* 0x000ea80000300800 */
[----:B------:R-:W2:Y:S04]  /*295f0*/  LDL.LU R6, [R1+0xb30] ;  /* 0x000b300001067983 */ /* 0x000ea80000300800 */
[----:B------:R-:W2:Y:S04]  /*29600*/  LDL.LU R7, [R1+0xb38] ;  /* 0x000b380001077983 */ /* 0x000ea80000300800 */
[----:B------:R-:W1:Y:S01]  /*29610*/  LDS.128 R24, [R157] ;  /* 0x000000009d187984 */ /* 0x000e620000000c00 */
[----:B------:R-:W-:Y:S01]  /*29620*/  BAR.SYNC.DEFER_BLOCKING 0x0 ;  /* 0x0000000000007b1d */ /* 0x000fe20000010000 */
[----:B------:R-:W-:-:S05]  /*29630*/  VIADD R2, R2, UR4 ;  /* 0x0000000402027c36 */ /* 0x000fca0008000000 */
[----:B------:R3:W-:Y:S02]  /*29640*/  STL [R1+0x116c], R2 ;  /* 0x00116c0201007387 */ /* 0x0007e40000100800 */
[----:B---3--:R-:W-:-:S05]  /*29650*/  VIADD R2, R2, UR4 ;  /* 0x0000000402027c36 */ /* 0x008fca0008000000 */
[----:B------:R-:W-:Y:S04]  /*29660*/  STL [R1+0x10b8], R2 ;  /* 0x0010b80201007387 */ /* 0x000fe80000100800 */
        /* <DEDUP_REMOVED lines=19> */
[----:B------:R-:W-:Y:S01]  /*297a0*/  VIADD R159, R2, UR4 ;  /* 0x00000004029f7c36 */ /* 0x000fe20008000000 */
[----:B------:R-:W-:Y:S03]  /*297b0*/  BAR.SYNC.DEFER_BLOCKING 0x0 ;  /* 0x0000000000007b1d */ /* 0x000fe60000010000 */
[----:B------:R-:W-:-:S04]  /*297c0*/  VIADD R252, R159, UR4 ;  /* 0x000000049ffc7c36 */ /* 0x000fc80008000000 */
        /* <DEDUP_REMOVED lines=10> */
[----:B------:R-:W1:Y:S01]  /*29870*/  LDS.128 R24, [R157] ;  /* 0x000000009d187984 */ /* 0x000e620000000c00 */
[----:B------:R-:W-:-:S02]  /*29880*/  VIADD R2, R2, UR4 ;  /* 0x0000000402027c36 */ /* 0x000fc40008000000 */
[----:B------:R-:W-:-:S03]  /*29890*/  IMAD.MOV.U32 R6, RZ, RZ, R100 ;  /* 0x000000ffff067224 */ /* 0x000fc600078e0064 */
[----:B------:R3:W-:Y:S01]  /*298a0*/  STL [R1+0x1008], R2 ;  /* 0x0010080201007387 */ /* 0x0007e20000100800 */
[----:B------:R-:W-:Y:S01]  /*298b0*/  IMAD.MOV.U32 R7, RZ, RZ, R102 ;  /* 0x000000ffff077224 */ /* 0x000fe200078e0066 */
[----:B------:R-:W-:Y:S01]  /*298c0*/  BAR.SYNC.DEFER_BLOCKING 0x0 ;  /* 0x0000000000007b1d */ /* 0x000fe20000010000 */
        /* <DEDUP_REMOVED lines=15> */
[----:B------:R3:W-:Y:S02]  /*299c0*/  STL [R1+0x1014], R2 ;  /* 0x0010140201007387 */ /* 0x0007e40000100800 */
[----:B---3--:R-:W-:Y:S02]  /*299d0*/  VIADD R2, R2, UR4 ;  /* 0x0000000402027c36 */ /* 0x008fe40008000000 */
[----:B-1----:R-:W-:Y:S04]  /*299e0*/  STL.64 [R1+0xb20], R24 ;  /* 0x000b201801007387 */ /* 0x002fe80000100a00 */
[----:B------:R-:W-:Y:S04]  /*299f0*/  STL.64 [R1+0xb28], R26 ;  /* 0x000b281a01007387 */ /* 0x000fe80000100a00 */
[----:B--2---:R1:W-:Y:S01]  /*29a00*/  STSM.16.M88.4 [R153], R4 ;  /* 0x0000000499007844 */ /* 0x0043e20000000200 */
[----:B------:R-:W-:Y:S06]  /*29a10*/  BAR.SYNC.DEFER_BLOCKING 0x0 ;  /* 0x0000000000007b1d */ /* 0x000fec0000010000 */
[----:B-1----:R-:W2:Y:S04]  /*29a20*/  LDL.LU R4, [R1+0x934] ;  /* 0x0009340001047983 */ /* 0x002ea80000300800 */
[----:B------:R1:W-:Y:S04]  /*29a30*/  STL [R1+0x1018], R2 ;  /* 0x0010180201007387 */ /* 0x0003e80000100800 */
[----:B------:R-:W2:Y:S04]  /*29a40*/  LDL.LU R5, [R1+0x93c] ;  /* 0x00093c0001057983 */ /* 0x000ea80000300800 */
[----:B------:R-:W2:Y:S04]  /*29a50*/  LDL.LU R6, [R1+0x734] ;  /* 0x0007340001067983 */ /* 0x000ea80000300800 */
[----:B------:R-:W2:Y:S04]  /*29a60*/  LDL.LU R7, [R1+0x73c] ;  /* 0x00073c0001077983 */ /* 0x000ea80000300800 */
[----:B------:R-:W3:Y:S01]  /*29a70*/  LDS.128 R24, [R157] ;  /* 0x000000009d187984 */ /* 0x000ee20000000c00 */
[----:B------:R-:W-:Y:S01]  /*29a80*/  BAR.SYNC.DEFER_BLOCKING 0x0 ;  /* 0x0000000000007b1d */ /* 0x000fe20000010000 */
[----:B-1----:R-:W-:-:S05]  /*29a90*/  VIADD R2, R2, UR4 ;  /* 0x0000000402027c36 */ /* 0x002fca0008000000 */
[----:B------:R-:W-:Y:S01]  /*29aa0*/  ULDC UR4, c[0x0][0x248] ;  /* 0x0000920000047ab9 */ /* 0x000fe20000000800 */
[----:B------:R1:W-:Y:S02]  /*29ab0*/  STL [R1+0x101c], R2 ;  /* 0x00101c0201007387 */ /* 0x0003e40000100800 */
[----:B-1----:R-:W-:Y:S01]  /*29ac0*/  VIADD R2, R2, UR5 ;  /* 0x0000000502027c36 */ /* 0x002fe20008000000 */
[----:B------:R-:W-:-:S04]  /*29ad0*/  ULDC UR5, c[0x0][0x248] ;  /* 0x0000920000057ab9 */ /* 0x000fc80000000800 */
[----:B------:R1:W-:Y:S02]  /*29ae0*/  STL [R1+0x1020], R2 ;  /* 0x0010200201007387 */ /* 0x0003e40000100800 */
[----:B-1----:R-:W-:Y:S01]  /*29af0*/  VIADD R2, R2, UR6 ;  /* 0x0000000602027c36 */ /* 0x002fe20008000000 */
[----:B------:R-:W-:Y:S01]  /*29b00*/  ULDC UR6, c[0x0][0x248] ;  /* 0x0000920000067ab9 */ /* 0x000fe20000000800 */
[----:B---3--:R-:W-:Y:S04]  /*29b10*/  STL.64 [R1+0x730], R24 ;  /* 0x0007301801007387 */ /* 0x008fe80000100a00 */
        /* <DEDUP_REMOVED lines=25> */
[----:B------:R-:W3:Y:S01]  /*29cb0*/  LDS.128 R24, [R157] ;  /* 0x000000009d187984 */ /* 0x000ee20000000c00 */
[----:B-1----:R-:W-:Y:S01]  /*29cc0*/  VIADD R2, R2, UR5 ;  /* 0x0000000502027c36 */ /* 0x002fe20008000000 */
[----:B------:R-:W-:-:S04]  /*29cd0*/  ULDC UR5, c[0x0][0x248] ;  /* 0x0000920000057ab9 */ /* 0x000fc80000000800 */
[----:B------:R1:W-:Y:S01]  /*29ce0*/  STL [R1+0x1034], R2 ;  /* 0x0010340201007387 */ /* 0x0003e20000100800 */
[----:B------:R-:W-:Y:S02]  /*29cf0*/  IMAD.MOV.U32 R6, RZ, RZ, R101 ;  /* 0x000000ffff067224 */ /* 0x000fe400078e0065 */
[----:B------:R-:W-:Y:S01]  /*29d00*/  IMAD.MOV.U32 R7, RZ, RZ, R103 ;  /* 0x000000ffff077224 */ /* 0x000fe200078e0067 */
[----:B------:R-:W-:Y:S01]  /*29d10*/  BAR.SYNC.DEFER_BLOCKING 0x0 ;  /* 0x0000000000007b1d */ /* 0x000fe20000010000 */
[----:B-1----:R-:W-:-:S05]  /*29d20*/  VIADD R2, R2, UR4 ;  /* 0x0000000402027c36 */ /* 0x002fca0008000000 */
[----:B------:R-:W-:Y:S01]  /*29d30*/  ULDC UR4, c[0x0][0x248] ;  /* 0x0000920000047ab9 */ /* 0x000fe20000000800 */
        /* <DEDUP_REMOVED lines=174> */
[----:B---3--:R1:W-:Y:S04]  /*2a820*/  STL.64 [R1+0x140], R24 ;  /* 0x0001401801007387 */ /* 0x0083e80000100a00 */
[----:B------:R-:W-:Y:S01]  /*2a830*/  STL.64 [R1+0x148], R26 ;  /* 0x0001481a01007387 */ /* 0x000fe20000100a00 */
[----:B-1----:R-:W1:Y:S03]  /*2a840*/  LDC R24, c[0x0][0x244] ;  /* 0x00009100ff187b82 */ /* 0x002e660000000800 */
[----:B--2---:R2:W-:Y:S05]  /*2a850*/  STSM.16.M88.4 [R153], R4 ;  /* 0x0000000499007844 */ /* 0x0045ea0000000200 */
[----:B------:R-:W-:Y:S06]  /*2a860*/  BAR.SYNC.DEFER_BLOCKING 0x0 ;  /* 0x0000000000007b1d */ /* 0x000fec0000010000 */
[----:B--2---:R-:W2:Y:S04]  /*2a870*/  LDL.LU R4, [R1+0x950] ;  /* 0x0009500001047983 */ /* 0x004ea80000300800 */
[----:B------:R3:W-:Y:S04]  /*2a880*/  STL [R1+0x10a8], R2 ;  /* 0x0010a80201007387 */ /* 0x0007e80000100800 */
[----:B------:R-:W2:Y:S04]  /*2a890*/  LDL.LU R5, [R1+0x958] ;  /* 0x0009580001057983 */ /* 0x000ea80000300800 */
[----:B------:R-:W2:Y:S04]  /*2a8a0*/  LDL.LU R6, [R1+0x750] ;  /* 0x0007500001067983 */ /* 0x000ea80000300800 */
[----:B------:R-:W2:Y:S04]  /*2a8b0*/  LDL.LU R7, [R1+0x758] ;  /* 0x0007580001077983 */ /* 0x000ea80000300800 */
[----:B------:R-:W4:Y:S01]  /*2a8c0*/  LDS.128 R28, [R157] ;  /* 0x000000009d1c7984 */ /* 0x000f220000000c00 */
[----:B------:R-:W-:Y:S01]  /*2a8d0*/  BAR.SYNC.DEFER_BLOCKING 0x0 ;  /* 0x0000000000007b1d */ /* 0x000fe20000010000 */
[----:B---3--:R-:W-:-:S05]  /*2a8e0*/  VIADD R2, R2, UR4 ;  /* 0x0000000402027c36 */ /* 0x008fca0008000000 */
[----:B------:R-:W-:Y:S01]  /*2a8f0*/  ULDC UR4, c[0x0][0x248] ;  /* 0x0000920000047ab9 */ /* 0x000fe20000000800 */
[----:B------:R3:W-:Y:S02]  /*2a900*/  STL [R1+0x10ac], R2 ;  /* 0x0010ac0201007387 */ /* 0x0007e40000100800 */
[----:B---3--:R-:W-:Y:S01]  /*2a910*/  VIADD R2, R2, UR5 ;  /* 0x0000000502027c36 */ /* 0x008fe20008000000 */
[----:B------:R-:W-:-:S04]  /*2a920*/  ULDC UR5, c[0x0][0x248] ;  /* 0x0000920000057ab9 */ /* 0x000fc80000000800 */
[----:B------:R3:W-:Y:S02]  /*2a930*/  STL [R1+0x10b0], R2 ;  /* 0x0010b00201007387 */ /* 0x0007e40000100800 */
[----:B---3--:R-:W-:Y:S01]  /*2a940*/  VIADD R2, R2, UR4 ;  /* 0x0000000402027c36 */ /* 0x008fe20008000000 */
[----:B------:R-:W-:Y:S01]  /*2a950*/  ULDC UR4, c[0x0][0x248] ;  /* 0x0000920000047ab9 */ /* 0x000fe20000000800 */
[----:B----4-:R-:W-:Y:S04]  /*2a960*/  STL.64 [R1+0xb40], R28 ;  /* 0x000b401c01007387 */ /* 0x010fe80000100a00 */
[----:B------:R-:W-:Y:S04]  /*2a970*/  STL.64 [R1+0xb48], R30 ;  /* 0x000b481e01007387 */ /* 0x000fe80000100a00 */
[----:B--2---:R2:W-:Y:S01]  /*2a980*/  STSM.16.M88.4 [R153], R4 ;  /* 0x0000000499007844 */ /* 0x0045e20000000200 */
[----:B------:R-:W-:Y:S06]  /*2a990*/  BAR.SYNC.DEFER_BLOCKING 0x0 ;  /* 0x0000000000007b1d */ /* 0x000fec0000010000 */
[----:B--2---:R-:W2:Y:S04]  /*2a9a0*/  LDL.LU R4, [R1+0x550] ;  /* 0x0005500001047983 */ /* 0x004ea80000300800 */
[----:B------:R3:W-:Y:S04]  /*2a9b0*/  STL [R1+0x10b4], R2 ;  /* 0x0010b40201007387 */ /* 0x0007e80000100800 */
[----:B------:R-:W2:Y:S04]  /*2a9c0*/  LDL.LU R5, [R1+0x558] ;  /* 0x0005580001057983 */ /* 0x000ea80000300800 */
[----:B------:R-:W2:Y:S04]  /*2a9d0*/  LDL.LU R6, [R1+0x350] ;  /* 0x0003500001067983 */ /* 0x000ea80000300800 */
[----:B------:R-:W2:Y:S04]  /*2a9e0*/  LDL.LU R7, [R1+0x358] ;  /* 0x0003580001077983 */ /* 0x000ea80000300800 */
[----:B------:R-:W4:Y:S01]  /*2a9f0*/  LDS.128 R28, [R157] ;  /* 0x000000009d1c7984 */ /* 0x000f220000000c00 */
[----:B---3--:R-:W-:Y:S01]  /*2aa00*/  VIADD R2, R2, UR5 ;  /* 0x0000000502027c36 */ /* 0x008fe20008000000 */
[----:B------:R-:W-:Y:S01]  /*2aa10*/  ULDC UR5, c[0x0][0x248] ;  /* 0x0000920000057ab9 */ /* 0x000fe20000000800 */
[----:B------:R-:W-:Y:S06]  /*2aa20*/  BAR.SYNC.DEFER_BLOCKING 0x0 ;  /* 0x0000000000007b1d */ /* 0x000fec0000010000 */
        /* <DEDUP_REMOVED lines=8> */
[----:B------:R3:W-:Y:S02]  /*2aab0*/  STL [R1+0x10c4], R2 ;  /* 0x0010c40201007387 */ /* 0x0007e40000100800 */
[----:B---3--:R-:W-:Y:S01]  /*2aac0*/  VIADD R2, R2, UR4 ;  /* 0x0000000402027c36 */ /* 0x008fe20008000000 */
[----:B------:R-:W-:Y:S01]  /*2aad0*/  ULDC UR4, c[0x0][0x248] ;  /* 0x0000920000047ab9 */ /* 0x000fe20000000800 */
[----:B--2---:R2:W-:Y:S01]  /*2aae0*/  STSM.16.M88.4 [R153], R4 ;  /* 0x0000000499007844 */ /* 0x0045e20000000200 */
[----:B------:R-:W-:Y:S06]  /*2aaf0*/  BAR.SYNC.DEFER_BLOCKING 0x0 ;  /* 0x0000000000007b1d */ /* 0x000fec0000010000 */
[----:B--2---:R-:W2:Y:S04]  /*2ab00*/  LDL.LU R4, [R1+0x150] ;  /* 0x0001500001047983 */ /* 0x004ea80000300800 */
[----:B------:R3:W-:Y:S04]  /*2ab10*/  STL [R1+0x10c8], R2 ;  /* 0x0010c80201007387 */ /* 0x0007e80000100800 */
[----:B------:R-:W2:Y:S04]  /*2ab20*/  LDL.LU R5, [R1+0x158] ;  /* 0x0001580001057983 */ /* 0x000ea80000300800 */
[----:B------:R-:W4:Y:S01]  /*2ab30*/  LDS.128 R28, [R157] ;  /* 0x000000009d1c7984 */ /* 0x000f220000000c00 */
[----:B---3--:R-:W-:Y:S01]  /*2ab40*/  VIADD R2, R2, UR5 ;  /* 0x0000000502027c36 */ /* 0x008fe20008000000 */
[----:B------:R-:W-:-:S04]  /*2ab50*/  ULDC UR5, c[0x0][0x248] ;  /* 0x0000920000057ab9 */ /* 0x000fc80000000800 */
[----:B------:R3:W-:Y:S02]  /*2ab60*/  STL [R1+0x10cc], R2 ;  /* 0x0010cc0201007387 */ /* 0x0007e40000100800 */
[----:B---3--:R-:W-:Y:S01]  /*2ab70*/  VIADD R2, R2, UR4 ;  /* 0x0000000402027c36 */ /* 0x008fe20008000000 */
[----:B------:R-:W-:-:S04]  /*2ab80*/  ULDC UR4, c[0x0][0x248] ;  /* 0x0000920000047ab9 */ /* 0x000fc80000000800 */
[----:B------:R3:W-:Y:S01]  /*2ab90*/  STL [R1+0x10d0], R2 ;  /* 0x0010d00201007387 */ /* 0x0007e20000100800 */
[----:B------:R-:W-:Y:S02]  /*2aba0*/  IMAD.MOV.U32 R6, RZ, RZ, R108 ;  /* 0x000000ffff067224 */ /* 0x000fe400078e006c */
[----:B------:R-:W-:Y:S01]  /*2abb0*/  IMAD.MOV.U32 R7, RZ, RZ, R110 ;  /* 0x000000ffff077224 */ /* 0x000fe200078e006e */
[----:B------:R-:W-:Y:S01]  /*2abc0*/  BAR.SYNC.DEFER_BLOCKING 0x0 ;  /* 0x0000000000007b1d */ /* 0x000fe20000010000 */
[----:B---3--:R-:W-:-:S05]  /*2abd0*/  VIADD R2, R2, UR6 ;  /* 0x0000000602027c36 */ /* 0x008fca0008000000 */
        /* <DEDUP_REMOVED lines=46> */
[----:B------:R3:W-:Y:S01]  /*2aec0*/  STL [R1+0x10f4], R2 ;  /* 0x0010f40201007387 */ /* 0x0007e20000100800 */
[----:B-1----:R-:W-:-:S02]  /*2aed0*/  IMAD R3, R152, R24, RZ ;  /* 0x0000001898037224 */ /* 0x002fc400078e02ff */
[----:B---3--:R-:W-:Y:S01]  /*2aee0*/  VIADD R2, R2, UR4 ;  /* 0x0000000402027c36 */ /* 0x008fe20008000000 */
[----:B------:R-:W-:Y:S01]  /*2aef0*/  ULDC.64 UR4, c[0x0][0x220] ;  /* 0x0000880000047ab9 */ /* 0x000fe20000000a00 */
[----:B------:R-:W-:-:S03]  /*2af00*/  IMAD R22, R24, 0x80, R3 ;  /* 0x0000008018167824 */ /* 0x000fc600078e0203 */
[----:B------:R-:W-:Y:S01]  /*2af10*/  STL [R1+0x10f8], R2 ;  /* 0x0010f80201007387 */ /* 0x000fe20000100800 */
[----:B------:R-:W-:-:S04]  /*2af20*/  IMAD R9, R24, 0x80, R22 ;  /* 0x0000008018097824 */ /* 0x000fc800078e0216 */
[----:B------:R-:W-:-:S05]  /*2af30*/  IMAD R24, R24, 0x80, R9 ;  /* 0x0000008018187824 */ /* 0x000fca00078e0209 */
[----:B------:R-:W-:Y:S01]  /*2af40*/  LEA R8, P5, R24, UR4, 0x2 ;  /* 0x0000000418087c11 */ /* 0x000fe2000f8a10ff */
[----:B--2---:R1:W-:Y:S02]  /*2af50*/  STSM.16.M88.4 [R153], R4 ;  /* 0x0000000499007844 */ /* 0x0043e40000000200 */
[----:B-1----:R-:W-:Y:S01]  /*2af60*/  VIADD R6, R2, UR6 ;  /* 0x0000000602067c36 */ /* 0x002fe20008000000 */
[----:B------:R-:W-:-:S03]  /*2af70*/  ULDC UR6, c[0x0][0x248] ;  /* 0x0000920000067ab9 */ /* 0x000fc60000000800 */
[----:B------:R-:W-:Y:S01]  /*2af80*/  VIADD R25, R6, UR7 ;  /* 0x0000000706197c36 */ /* 0x000fe20008000000 */
[----:B------:R-:W-:Y:S01]  /*2af90*/  STL [R1+0x10fc], R6 ;  /* 0x0010fc0601007387 */ /* 0x000fe20000100800 */
[----:B------:R-:W-:Y:S01]  /*2afa0*/  LEA R2, P2, R3, UR4, 0x2 ;  /* 0x0000000403027c11 */ /* 0x000fe2000f8410ff */
[C---:B------:R-:W-:Y:S01]  /*2afb0*/  VIADD R27, R23.reuse, 0x7b ;  /* 0x0000007b171b7836 */ /* 0x040fe20000000000 */
[C---:B------:R-:W-:Y:S01]  /*2afc0*/  LEA R4, P3, R22.reuse, UR4, 0x2 ;  /* 0x0000000416047c11 */ /* 0x040fe2000f8610ff */
[----:B------:R1:W-:Y:S01]  /*2afd0*/  STL [R1+0x1100], R25 ;  /* 0x0011001901007387 */ /* 0x0003e20000100800 */
[----:B------:R-:W-:Y:S01]  /*2afe0*/  VIADD R29, R23, 0x79 ;  /* 0x00000079171d7836 */ /* 0x000fe20000000000 */
[----:B------:R-:W-:Y:S01]  /*2aff0*/  ULDC UR7, c[0x0][0x228] ;  /* 0x00008a0000077ab9 */ /* 0x000fe20000000800 */
[----:B-1----:R-:W-:Y:S01]  /*2b000*/  VIADD R25, R25, UR8 ;  /* 0x0000000819197c36 */ /* 0x002fe20008000000 */
[----:B------:R-:W-:Y:S01]  /*2b010*/  LEA R6, P4, R9, UR4, 0x2 ;  /* 0x0000000409067c11 */ /* 0x000fe2000f8810ff */
[----:B------:R-:W-:Y:S01]  /*2b020*/  ULDC UR4, c[0x0][0x248] ;  /* 0x0000920000047ab9 */ /* 0x000fe20000000800 */
[----:B------:R-:W-:Y:S01]  /*2b030*/  LEA.HI.X.SX32 R3, R3, UR5, 0x2, P2 ;  /* 0x0000000503037c11 */ /* 0x000fe200090f16ff */
[----:B------:R-:W-:Y:S01]  /*2b040*/  ULDC UR8, c[0x0][0x248] ;  /* 0x0000920000087ab9 */ /* 0x000fe20000000800 */
[----:B------:R1:W-:Y:S02]  /*2b050*/  STL [R1+0x1104], R25 ;  /* 0x0011041901007387 */ /* 0x0003e40000100800 */
[----:B-1----:R-:W-:Y:S01]  /*2b060*/  VIADD R25, R25, UR6 ;  /* 0x0000000619197c36 */ /* 0x002fe20008000000 */
[----:B------:R-:W-:Y:S01]  /*2b070*/  ISETP.LT.AND P2, PT, R155, UR40, !P1 ;  /* 0x000000289b007c0c */ /* 0x000fe2000cf41270 */
[----:B------:R-:W-:Y:S01]  /*2b080*/  VIADD R31, R23, 0x77 ;  /* 0x00000077171f7836 */ /* 0x000fe20000000000 */
[----:B------:R-:W-:Y:S01]  /*2b090*/  LEA.HI.X.SX32 R5, R22, UR5, 0x2, P3 ;  /* 0x0000000516057c11 */ /* 0x000fe200098f16ff */
[----:B------:R-:W-:Y:S01]  /*2b0a0*/  VIADD R26, R25, UR4 ;  /* 0x00000004191a7c36 */ /* 0x000fe20008000000 */
[----:B------:R-:W-:Y:S01]  /*2b0b0*/  ULDC UR4, c[0x0][0x248] ;  /* 0x0000920000047ab9 */ /* 0x000fe20000000800 */
[----:B------:R-:W-:Y:S01]  /*2b0c0*/  LEA.HI.X.SX32 R7, R9, UR5, 0x2, P4 ;  /* 0x0000000509077c11 */ /* 0x000fe2000a0f16ff */
[----:B------:R-:W-:Y:S01]  /*2b0d0*/  ULDC UR6, c[0x0][0x228] ;  /* 0x00008a0000067ab9 */ /* 0x000fe20000000800 */
[----:B------:R-:W-:Y:S01]  /*2b0e0*/  VIADD R28, R26, UR4 ;  /* 0x000000041a1c7c36 */ /* 0x000fe20008000000 */
[----:B------:R-:W-:-:S03]  /*2b0f0*/  ULDC UR4, c[0x0][0x248] ;  /* 0x0000920000047ab9 */ /* 0x000fc60000000800 */
        /* <DEDUP_REMOVED lines=71> */
[----:B------:R-:W-:Y:S01]  /*2b570*/  ULDC UR4, c[0x0][0x248] ;  /* 0x0000920000047ab9 */ /* 0x000fe20000000800 */
[----:B------:R-:W-:Y:S02]  /*2b580*/  STL [R1+0x1108], R25 ;  /* 0x0011081901007387 */ /* 0x000fe40000100800 */
[----:B------:R-:W-:Y:S01]  /*2b590*/  VIADD R102, R100, UR4 ;  /* 0x0000000464667c36 */ /* 0x000fe20008000000 */
[----:B------:R-:W-:Y:S01]  /*2b5a0*/  ULDC UR4, c[0x0][0x248] ;  /* 0x0000920000047ab9 */ /* 0x000fe20000000800 */
[----:B------:R-:W-:Y:S04]  /*2b5b0*/  STL [R1+0x110c], R26 ;  /* 0x00110c1a01007387 */ /* 0x000fe80000100800 */
[----:B------:R-:W-:Y:S01]  /*2b5c0*/  STL [R1+0x1110], R28 ;  /* 0x0011101c01007387 */ /* 0x000fe20000100800 */
[----:B------:R-:W-:Y:S01]  /*2b5d0*/  VIADD R104, R102, UR4 ;  /* 0x0000000466687c36 */ /* 0x000fe20008000000 */
[----:B------:R-:W-:-:S02]  /*2b5e0*/  ULDC UR4, c[0x0][0x248] ;  /* 0x0000920000047ab9 */ /* 0x000fc40000000800 */
[----:B------:R-:W-:Y:S04]  /*2b5f0*/  STL [R1+0x1114], R30 ;  /* 0x0011141e01007387 */ /* 0x000fe80000100800 */
[----:B------:R-:W-:Y:S04]  /*2b600*/  STL [R1+0x1118], R32 ;  /* 0x0011182001007387 */ /* 0x000fe80000100800 */
[----:B------:R-:W-:Y:S01]  /*2b610*/  STL [R1+0x111c], R34 ;  /* 0x00111c2201007387 */ /* 0x000fe20000100800 */
[----:B------:R-:W-:Y:S01]  /*2b620*/  VIADD R106, R104, UR4 ;  /* 0x00000004686a7c36 */ /* 0x000fe20008000000 */
[----:B------:R-:W-:-:S02]  /*2b630*/  ULDC UR4, c[0x0][0x248] ;  /* 0x0000920000047ab9 */ /* 0x000fc40000000800 */
[----:B------:R-:W-:Y:S04]  /*2b640*/  STL [R1+0x1120], R36 ;  /* 0x0011202401007387 */ /* 0x000fe80000100800 */
        /* <DEDUP_REMOVED lines=61> */
[----:B------:R1:W-:Y:S02]  /*2ba20*/  STL [R1+0x11d4], R174 ;  /* 0x0011d4ae01007387 */ /* 0x0003e40000100800 */
[----:B-1----:R-:W-:Y:S01]  /*2ba30*/  VIADD R174, R174, UR4 ;  /* 0x00000004aeae7c36 */ /* 0x002fe20008000000 */
[----:B------:R-:W-:-:S04]  /*2ba40*/  ULDC UR4, c[0x0][0x248] ;  /* 0x0000920000047ab9 */ /* 0x000fc80000000800 */
        /* <DEDUP_REMOVED lines=42> */
[----:B------:R1:W-:Y:S01]  /*2bcf0*/  STL [R1+0x1210], R174 ;  /* 0x001210ae01007387 */ /* 0x0003e20000100800 */
[----:B------:R-:W-:Y:S01]  /*2bd00*/  ISETP.LT.AND P3, PT, R156, UR24, !P1 ;  /* 0x000000189c007c0c */ /* 0x000fe2000cf61270 */
[----:B-1----:R-:W-:Y:S01]  /*2bd10*/  VIADD R174, R174, UR4 ;  /* 0x00000004aeae7c36 */ /* 0x002fe20008000000 */
[----:B------:R-:W-:-:S04]  /*2bd20*/  ULDC UR4, c[0x0][0x248] ;  /* 0x0000920000047ab9 */ /* 0x000fc80000000800 */
[----:B------:R1:W-:Y:S01]  /*2bd30*/  STL [R1+0x1214], R174 ;  /* 0x001214ae01007387 */ /* 0x0003e20000100800 */
[----:B------:R-:W-:Y:S01]  /*2bd40*/  @P2 LOP3.LUT R21, R21, 0x1000000, RZ, 0xfc, !PT ;  /* 0x0100000015152812 */ /* 0x000fe200078efcff */
[----:B-1----:R-:W-:Y:S01]  /*2bd50*/  VIADD R174, R174, UR4 ;  /* 0x00000004aeae7c36 */ /* 0x002fe20008000000 */
[----:B------:R-:W-:-:S04]  /*2bd60*/  ULDC UR4, c[0x0][0x248] ;  /* 0x0000920000047ab9 */ /* 0x000fc80000000800 */
[----:B------:R1:W-:Y:S01]  /*2bd70*/  STL [R1+0x1218], R174 ;  /* 0x001218ae01007387 */ /* 0x0003e20000100800 */
[----:B------:R-:W-:Y:S01]  /*2bd80*/  ISETP.LT.AND P2, PT, R154, UR25, !P1 ;  /* 0x000000199a007c0c */ /* 0x000fe2000cf41270 */
[----:B------:R-:W-:Y:S01]  /*2bd90*/  ULDC.64 UR24, c[0x0][0x228] ;  /* 0x00008a0000187ab9 */ /* 0x000fe20000000a00 */
[----:B------:R-:W-:Y:S01]  /*2bda0*/  LOP3.LUT R21, R21, 0xff7fffff, RZ, 0xc0, !PT ;  /* 0xff7fffff15157812 */ /* 0x000fe200078ec0ff */
[----:B-1----:R-:W-:Y:S01]  /*2bdb0*/  VIADD R174, R174, UR4 ;  /* 0x00000004aeae7c36 */ /* 0x002fe20008000000 */
[----:B------:R-:W-:Y:S02]  /*2bdc0*/  ULDC UR4, c[0x0][0x248] ;  /* 0x0000920000047ab9 */ /* 0x000fe40000000800 */
[----:B------:R-:W-:Y:S02]  /*2bdd0*/  @P3 LOP3.LUT R21, R21, 0x800000, RZ, 0xfc, !PT ;  /* 0x0080000015153812 */ /* 0x000fe400078efcff */
[----:B------:R1:W-:Y:S01]  /*2bde0*/  STL [R1+0x121c], R174 ;  /* 0x00121cae01007387 */ /* 0x0003e20000100800 */
[----:B------:R-:W-:Y:S01]  /*2bdf0*/  LEA.HI.X.SX32 R9, R24, UR5, 0x2, P5 ;  /* 0x0000000518097c11 */ /* 0x000fe2000a8f16ff */
[----:B------:R-:W-:Y:S01]  /*2be00*/  ULDC UR5, c[0x0][0x248] ;  /* 0x0000920000057ab9 */ /* 0x000fe20000000800 */
[----:B------:R-:W-:Y:S01]  /*2be10*/  ISETP.LT.AND P1, PT, R152, UR24, !P1 ;  /* 0x0000001898007c0c */ /* 0x000fe2000cf21270 */
[----:B-1----:R-:W-:Y:S01]  /*2be20*/  VIADD R174, R174, UR4 ;  /* 0x00000004aeae7c36 */ /* 0x002fe20008000000 */
[----:B------:R-:W-:Y:S01]  /*2be30*/  LOP3.LUT R21, R21, 0xffbfffff, RZ, 0xc0, !PT ;  /* 0xffbfffff15157812 */ /* 0x000fe200078ec0ff */
[C---:B------:R-:W-:Y:S01]  /*2be40*/  VIADD R22, R23.reuse, 0x7f ;  /* 0x0000007f17167836 */ /* 0x040fe20000000000 */
[----:B------:R-:W-:Y:S01]  /*2be50*/  ULDC UR24, c[0x0][0x248] ;  /* 0x0000920000187ab9 */ /* 0x000fe20000000800 */
[----:B------:R-:W-:Y:S01]  /*2be60*/  VIADD R24, R23, 0x7e ;  /* 0x0000007e17187836 */ /* 0x000fe20000000000 */
[----:B------:R1:W-:Y:S01]  /*2be70*/  STL [R1+0x1220], R174 ;  /* 0x001220ae01007387 */ /* 0x0003e20000100800 */
[----:B------:R-:W-:Y:S01]  /*2be80*/  @P2 LOP3.LUT R21, R21, 0x400000, RZ, 0xfc, !PT ;  /* 0x0040000015152812 */ /* 0x000fe200078efcff */
[----:B------:R-:W-:Y:S01]  /*2be90*/  VIADD R25, R23, 0x7d ;  /* 0x0000007d17197836 */ /* 0x000fe20000000000 */
[----:B------:R-:W-:Y:S01]  /*2bea0*/  ULDC UR4, c[0x0][0x22c] ;  /* 0x00008b0000047ab9 */ /* 0x000fe20000000800 */
[----:B-1----:R-:W-:Y:S01]  /*2beb0*/  VIADD R174, R174, UR5 ;  /* 0x00000005aeae7c36 */ /* 0x002fe20008000000 */
[----:B------:R-:W-:Y:S01]  /*2bec0*/  LOP3.LUT R21, R21, 0xffdfffff, RZ, 0xc0, !PT ;  /* 0xffdfffff15157812 */ /* 0x000fe200078ec0ff */
[----:B------:R-:W-:Y:S01]  /*2bed0*/  VIADD R26, R23, 0x7c ;  /* 0x0000007c171a7836 */ /* 0x000fe20000000000 */
[----:B------:R-:W-:-:S02]  /*2bee0*/  ULDC UR5, c[0x0][0x228] ;  /* 0x00008a0000057ab9 */ /* 0x000fc40000000800 */
[----:B------:R1:W-:Y:S01]  /*2bef0*/  STL [R1+0x1224], R174 ;  /* 0x001224ae01007387 */ /* 0x0003e20000100800 */
[----:B------:R-:W-:Y:S02]  /*2bf00*/  @P1 LOP3.LUT R21, R21, 0x200000, RZ, 0xfc, !PT ;  /* 0x0020000015151812 */ /* 0x000fe400078efcff */
[----:B------:R-:W-:Y:S01]  /*2bf10*/  ISETP.LT.AND P1, PT, R155, UR27, !P0 ;  /* 0x0000001b9b007c0c */ /* 0x000fe2000c721270 */
[----:B-1----:R-:W-:Y:S01]  /*2bf20*/  VIADD R174, R174, UR8 ;  /* 0x00000008aeae7c36 */ /* 0x002fe20008000000 */
[----:B------:R-:W-:-:S04]  /*2bf30*/  ULDC UR8, c[0x0][0x248] ;  /* 0x0000920000087ab9 */ /* 0x000fc80000000800 */
[----:B------:R1:W-:Y:S02]  /*2bf40*/  STL [R1+0x1228], R174 ;  /* 0x001228ae01007387 */ /* 0x0003e40000100800 */
[----:B-1----:R-:W-:Y:S01]  /*2bf50*/  VIADD R174, R174, UR8 ;  /* 0x00000008aeae7c36 */ /* 0x002fe20008000000 */
[----:B------:R-:W-:-:S04]  /*2bf60*/  ULDC UR8, c[0x0][0x248] ;  /* 0x0000920000087ab9 */ /* 0x000fc80000000800 */
[----:B------:R1:W-:Y:S01]  /*2bf70*/  STL [R1+0x122c], R174 ;  /* 0x00122cae01007387 */ /* 0x0003e20000100800 */
[----:B------:R-:W-:Y:S01]  /*2bf80*/  LOP3.LUT R21, R21, 0xffefffff, RZ, 0xc0, !PT ;  /* 0xffefffff15157812 */ /* 0x000fe200078ec0ff */
[----:B-1----:R-:W-:Y:S01]  /*2bf90*/  VIADD R174, R174, UR8 ;  /* 0x00000008aeae7c36 */ /* 0x002fe20008000000 */
[----:B------:R-:W-:Y:S02]  /*2bfa0*/  ULDC UR8, c[0x0][0x248] ;  /* 0x0000920000087ab9 */ /* 0x000fe40000000800 */
[----:B------:R-:W-:Y:S02]  /*2bfb0*/  @P1 LOP3.LUT R21, R21, 0x100000, RZ, 0xfc, !PT ;  /* 0x0010000015151812 */ /* 0x000fe400078efcff */
[----:B------:R1:W-:Y:S01]  /*2bfc0*/  STL [R1+0x1230], R174 ;  /* 0x001230ae01007387 */ /* 0x0003e20000100800 */
[----:B------:R-:W-:Y:S01]  /*2bfd0*/  ISETP.LT.AND P1, PT, R156, UR26, !P0 ;  /* 0x0000001a9c007c0c */ /* 0x000fe2000c721270 */
[----:B------:R-:W-:Y:S01]  /*2bfe0*/  ULDC.64 UR26, c[0x0][0x228] ;  /* 0x00008a00001a7ab9 */ /* 0x000fe20000000a00 */
[----:B-1----:R-:W-:Y:S01]  /*2bff0*/  VIADD R174, R174, UR8 ;  /* 0x00000008aeae7c36 */ /* 0x002fe20008000000 */
[----:B------:R-:W-:Y:S01]  /*2c000*/  LOP3.LUT R21, R21, 0xfff7ffff, RZ, 0xc0, !PT ;  /* 0xfff7ffff15157812 */ /* 0x000fe200078ec0ff */
[----:B------:R-:W-:Y:S01]  /*2c010*/  VIADD R28, R23, 0x7a ;  /* 0x0000007a171c7836 */ /* 0x000fe20000000000 */
[----:B------:R-:W-:-:S02]  /*2c020*/  ULDC UR8, c[0x0][0x228] ;  /* 0x00008a0000087ab9 */ /* 0x000fc40000000800 */
[----:B------:R1:W-:Y:S02]  /*2c030*/  STL [R1+0x1234], R174 ;  /* 0x001234ae01007387 */ /* 0x0003e40000100800 */
[----:B-1----:R-:W-:-:S04]  /*2c040*/  VIADD R174, R174, UR11 ;  /* 0x0000000baeae7c36 */ /* 0x002fc80008000000 */
[----:B------:R-:W-:Y:S01]  /*2c050*/  @P1 LOP3.LUT R21, R21, 0x80000, RZ, 0xfc, !PT ;  /* 0x0008000015151812 */ /* 0x000fe200078efcff */
[----:B------:R-:W-:Y:S01]  /*2c060*/  VIADD R30, R23, 0x78 ;  /* 0x00000078171e7836 */ /* 0x000fe20000000000 */
[----:B------:R-:W-:Y:S01]  /*2c070*/  ULDC UR11, c[0x0][0x228] ;  /* 0x00008a00000b7ab9 */ /* 0x000fe20000000800 */
[----:B------:R1:W-:Y:S01]  /*2c080*/  STL [R1+0x1238], R174 ;  /* 0x001238ae01007387 */ /* 0x0003e20000100800 */
[----:B------:R-:W-:Y:S01]  /*2c090*/  ISETP.LT.AND P1, PT, R154, UR28, !P0 ;  /* 0x0000001c9a007c0c */ /* 0x000fe2000c721270 */
[----:B-1----:R-:W-:Y:S01]  /*2c0a0*/  VIADD R174, R174, UR29 ;  /* 0x0000001daeae7c36 */ /* 0x002fe20008000000 */
[----:B------:R-:W-:-:S04]  /*2c0b0*/  ULDC UR29, c[0x0][0x248] ;  /* 0x00009200001d7ab9 */ /* 0x000fc80000000800 */
[----:B------:R1:W-:Y:S01]  /*2c0c0*/  STL [R1+0x123c], R174 ;  /* 0x00123cae01007387 */ /* 0x0003e20000100800 */
[----:B------:R-:W-:Y:S01]  /*2c0d0*/  ISETP.LT.AND P0, PT, R152, UR26, !P0 ;  /* 0x0000001a98007c0c */ /* 0x000fe2000c701270 */
[----:B------:R-:W-:Y:S01]  /*2c0e0*/  ULDC UR26, c[0x0][0x248] ;  /* 0x00009200001a7ab9 */ /* 0x000fe20000000800 */
[----:B-1----:R-:W-:Y:S01]  /*2c0f0*/  VIADD R174, R174, UR29 ;  /* 0x0000001daeae7c36 */ /* 0x002fe20008000000 */
[----:B------:R-:W-:Y:S01]  /*2c100*/  LOP3.LUT R21, R21, 0xfffbffff, RZ, 0xc0, !PT ;  /* 0xfffbffff15157812 */ /* 0x000fe200078ec0ff */
[----:B------:R-:W-:-:S03]  /*2c110*/  ULDC UR29, c[0x0][0x248] ;  /* 0x00009200001d7ab9 */ /* 0x000fc60000000800 */
[----:B------:R1:W-:Y:S01]  /*2c120*/  STL [R1+0x1240], R174 ;  /* 0x001240ae01007387 */ /* 0x0003e20000100800 */
[----:B------:R-:W-:Y:S01]  /*2c130*/  @P1 LOP3.LUT R21, R21, 0x40000, RZ, 0xfc, !PT ;  /* 0x0004000015151812 */ /* 0x000fe200078efcff */
[----:B-1----:R-:W-:-:S03]  /*2c140*/  VIADD R174, R174, UR30 ;  /* 0x0000001eaeae7c36 */ /* 0x002fc60008000000 */
[----:B------:R-:W-:Y:S01]  /*2c150*/  LOP3.LUT R21, R21, 0xfffdffff, RZ, 0xc0, !PT ;  /* 0xfffdffff15157812 */ /* 0x000fe200078ec0ff */
[----:B------:R-:W-:Y:S01]  /*2c160*/  ULDC.64 UR30, c[0x0][0x228] ;  /* 0x00008a00001e7ab9 */ /* 0x000fe20000000a00 */
[----:B------:R1:W-:Y:S02]  /*2c170*/  STL [R1+0x1244], R174 ;  /* 0x001244ae01007387 */ /* 0x0003e40000100800 */
[----:B------:R-:W-:Y:S01]  /*2c180*/  @P0 LOP3.LUT R21, R21, 0x20000, RZ, 0xfc, !PT ;  /* 0x0002000015150812 */ /* 0x000fe200078efcff */
[----:B-1----:R-:W-:Y:S01]  /*2c190*/  VIADD R174, R174, UR29 ;  /* 0x0000001daeae7c36 */ /* 0x002fe20008000000 */
[----:B------:R-:W-:-:S04]  /*2c1a0*/  ULDC UR29, c[0x0][0x248] ;  /* 0x00009200001d7ab9 */ /* 0x000fc80000000800 */
[----:B------:R1:W-:Y:S02]  /*2c1b0*/  STL [R1+0x124c], R174 ;  /* 0x00124cae01007387 */ /* 0x0003e40000100800 */
[----:B-1----:R-:W-:Y:S01]  /*2c1c0*/  VIADD R174, R174, UR29 ;  /* 0x0000001daeae7c36 */ /* 0x002fe20008000000 */
[----:B------:R-:W-:Y:S02]  /*2c1d0*/  ULDC.64 UR28, c[0x0][0x228] ;  /* 0x00008a00001c7ab9 */ /* 0x000fe40000000a00 */
[----:B------:R-:W-:Y:S01]  /*2c1e0*/  ISETP.GE.AND P0, PT, R22, UR29, PT ;  /* 0x0000001d16007c0c */ /* 0x000fe2000bf06270 */
[----:B------:R-:W-:Y:S01]  /*2c1f0*/  VIADD R32, R23, 0x76 ;  /* 0x0000007617207836 */ /* 0x000fe20000000000 */
[----:B------:R-:W-:Y:S01]  /*2c200*/  LOP3.LUT R21, R21, 0xfffeffff, RZ, 0xc0, !PT ;  /* 0xfffeffff15157812 */ /* 0x000fe200078ec0ff */
[----:B------:R1:W-:Y:S01]  /*2c210*/  STL [R1+0x1250], R174 ;  /* 0x001250ae01007387 */ /* 0x0003e20000100800 */
[----:B------:R-:W-:Y:S01]  /*2c220*/  ISETP.LT.AND P3, PT, R155, UR33, !P0 ;  /* 0x000000219b007c0c */ /* 0x000fe2000c761270 */
[C---:B------:R-:W-:Y:S01]  /*2c230*/  VIADD R33, R23.reuse, 0x75 ;  /* 0x0000007517217836 */ /* 0x040fe20000000000 */
[----:B------:R-:W-:Y:S01]  /*2c240*/  ISETP.LT.AND P2, PT, R156, UR32, !P0 ;  /* 0x000000209c007c0c */ /* 0x000fe2000c741270 */
[----:B------:R-:W-:Y:S01]  /*2c250*/  ULDC.64 UR32, c[0x0][0x228] ;  /* 0x00008a0000207ab9 */ /* 0x000fe20000000a00 */
[----:B------:R-:W-:Y:S01]  /*2c260*/  ISETP.LT.AND P1, PT, R154, UR61, !P0 ;  /* 0x0000003d9a007c0c */ /* 0x000fe2000c721270 */
[----:B------:R-:W-:Y:S01]  /*2c270*/  VIADD R34, R23, 0x74 ;  /* 0x0000007417227836 */ /* 0x000fe20000000000 */
[----:B------:R-:W-:Y:S01]  /*2c280*/  LOP3.LUT R19, R19, 0x7fffffff, RZ, 0xc0, !PT ;  /* 0x7fffffff13137812 */ /* 0x000fe200078ec0ff */
[----:B------:R-:W-:Y:S01]  /*2c290*/  VIADD R35, R23, 0x73 ;  /* 0x0000007317237836 */ /* 0x000fe20000000000 */
[----:B------:R-:W-:-:S05]  /*2c2a0*/  ULDC UR29, c[0x0][0x228] ;  /* 0x00008a00001d7ab9 */ /* 0x000fca0000000800 */
[----:B------:R-:W-:Y:S01]  /*2c2b0*/  @P3 LOP3.LUT R21, R21, 0x10000, RZ, 0xfc, !PT ;  /* 0x0001000015153812 */ /* 0x000fe200078efcff */
[----:B-1----:R-:W-:Y:S01]  /*2c2c0*/  VIADD R174, R174, UR24 ;  /* 0x00000018aeae7c36 */ /* 0x002fe20008000000 */
[----:B------:R-:W-:Y:S01]  /*2c2d0*/  ISETP.LT.AND P0, PT, R152, UR30, !P0 ;  /* 0x0000001e98007c0c */ /* 0x000fe2000c701270 */
[----:B------:R-:W-:Y:S01]  /*2c2e0*/  ULDC UR24, c[0x0][0x248] ;  /* 0x0000920000187ab9 */ /* 0x000fe20000000800 */
[----:B------:R-:W-:Y:S01]  /*2c2f0*/  LOP3.LUT R21, R21, 0xffff7fff, RZ, 0xc0, !PT ;  /* 0xffff7fff15157812 */ /* 0x000fe200078ec0ff */
[C---:B------:R-:W-:Y:S01]  /*2c300*/  VIADD R36, R23.reuse, 0x72 ;  /* 0x0000007217247836 */ /* 0x040fe20000000000 */
[----:B------:R1:W-:Y:S01]  /*2c310*/  STL [R1+0x1254], R174 ;  /* 0x001254ae01007387 */ /* 0x0003e20000100800 */
[----:B------:R-:W-:Y:S01]  /*2c320*/  VIADD R37, R23, 0x71 ;  /* 0x0000007117257836 */ /* 0x000fe20000000000 */
[----:B------:R-:W-:Y:S01]  /*2c330*/  @P2 LOP3.LUT R21, R21, 0x8000, RZ, 0xfc, !PT ;  /* 0x0000800015152812 */ /* 0x000fe200078efcff */
[----:B------:R-:W-:Y:S01]  /*2c340*/  ULDC UR30, c[0x0][0x228] ;  /* 0x00008a00001e7ab9 */ /* 0x000fe20000000800 */
[C---:B------:R-:W-:Y:S01]  /*2c350*/  VIADD R38, R23.reuse, 0x70 ;  /* 0x0000007017267836 */ /* 0x040fe20000000000 */
[----:B------:R-:W-:Y:S01]  /*2c360*/  LOP3.LUT R18, R18, 0x7fffffff, RZ, 0xc0, !PT ;  /* 0x7fffffff12127812 */ /* 0x000fe200078ec0ff */
[----:B------:R-:W-:Y:S01]  /*2c370*/  VIADD R39, R23, 0x6f ;  /* 0x0000006f17277836 */ /* 0x000fe20000000000 */
[----:B------:R-:W-:Y:S01]  /*2c380*/  LOP3.LUT R21, R21, 0xffffbfff, RZ, 0xc0, !PT ;  /* 0xffffbfff15157812 */ /* 0x000fe200078ec0ff */
[----:B------:R-:W-:Y:S01]  /*2c390*/  VIADD R40, R23, 0x6e ;  /* 0x0000006e17287836 */ /* 0x000fe20000000000 */
[----:B------:R-:W-:-:S02]  /*2c3a0*/  ULDC UR61, c[0x0][0x22c] ;  /* 0x00008b00003d7ab9 */ /* 0x000fc40000000800 */
[----:B------:R-:W-:-:S04]  /*2c3b0*/  @P1 LOP3.LUT R21, R21, 0x4000, RZ, 0xfc, !PT ;  /* 0x0000400015151812 */ /* 0x000fc800078efcff */
[----:B------:R-:W-:-:S04]  /*2c3c0*/  LOP3.LUT R21, R21, 0xffffdfff, RZ, 0xc0, !PT ;  /* 0xffffdfff15157812 */ /* 0x000fc800078ec0ff */
[----:B------:R-:W-:Y:S02]  /*2c3d0*/  @P0 LOP3.LUT R21, R21, 0x2000, RZ, 0xfc, !PT ;  /* 0x0000200015150812 */ /* 0x000fe400078efcff */
[----:B------:R-:W-:Y:S01]  /*2c3e0*/  ISETP.GE.AND P0, PT, R24, UR41, PT ;  /* 0x0000002918007c0c */ /* 0x000fe2000bf06270 */
[----:B------:R-:W-:-:S03]  /*2c3f0*/  ULDC.64 UR40, c[0x0][0x228] ;  /* 0x00008a0000287ab9 */ /* 0x000fc60000000a00 */
[----:B------:R-:W-:Y:S01]  /*2c400*/  ISETP.LT.AND P3, PT, R155, UR58, !P0 ;  /* 0x0000003a9b007c0c */ /* 0x000fe2000c761270 */
[----:B-1----:R-:W-:Y:S01]  /*2c410*/  VIADD R174, R174, UR24 ;  /* 0x00000018aeae7c36 */ /* 0x002fe20008000000 */
[----:B------:R-:W-:Y:S01]  /*2c420*/  ISETP.LT.AND P2, PT, R156, UR59, !P0 ;  /* 0x0000003b9c007c0c */ /* 0x000fe2000c741270 */
[----:B------:R-:W-:Y:S01]  /*2c430*/  ULDC UR24, c[0x0][0x248] ;  /* 0x0000920000187ab9 */ /* 0x000fe20000000800 */
[----:B------:R-:W-:Y:S01]  /*2c440*/  LOP3.LUT R21, R21, 0xffffefff, RZ, 0xc0, !PT ;  /* 0xffffefff15157812 */ /* 0x000fe200078ec0ff */
[C---:B------:R-:W-:Y:S01]  /*2c450*/  VIADD R41, R23.reuse, 0x6d ;  /* 0x0000006d17297836 */ /* 0x040fe20000000000 */
[----:B------:R-:W-:Y:S01]  /*2c460*/  ISETP.LT.AND P1, PT, R154, UR60, !P0 ;  /* 0x0000003c9a007c0c */ /* 0x000fe2000c721270 */
[----:B------:R1:W-:Y:S01]  /*2c470*/  STL [R1+0x1258], R174 ;  /* 0x001258ae01007387 */ /* 0x0003e20000100800 */
[C---:B------:R-:W-:Y:S01]  /*2c480*/  VIADD R42, R23.reuse, 0x6c ;  /* 0x0000006c172a7836 */ /* 0x040fe20000000000 */
[----:B------:R-:W-:Y:S01]  /*2c490*/  ULDC UR59, c[0x0][0x228] ;  /* 0x00008a00003b7ab9 */ /* 0x000fe20000000800 */
[----:B------:R-:W-:Y:S01]  /*2c4a0*/  VIADD R43, R23, 0x6b ;  /* 0x0000006b172b7836 */ /* 0x000fe20000000000 */
[----:B------:R-:W-:-:S02]  /*2c4b0*/  ULDC UR58, c[0x0][0x228] ;  /* 0x00008a00003a7ab9 */ /* 0x000fc40000000800 */
[----:B------:R-:W-:Y:S01]  /*2c4c0*/  @P3 LOP3.LUT R21, R21, 0x1000, RZ, 0xfc, !PT ;  /* 0x0000100015153812 */ /* 0x000fe200078efcff */
[----:B------:R-:W-:Y:S01]  /*2c4d0*/  VIADD R44, R23, 0x6a ;  /* 0x0000006a172c7836 */ /* 0x000fe20000000000 */
[----:B------:R-:W-:Y:S02]  /*2c4e0*/  ULDC UR60, c[0x0][0x22c] ;  /* 0x00008b00003c7ab9 */ /* 0x000fe40000000800 */
[----:B------:R-:W-:-:S04]  /*2c4f0*/  LOP3.LUT R21, R21, 0xfffff7ff, RZ, 0xc0, !PT ;  /* 0xfffff7ff15157812 */ /* 0x000fc800078ec0ff */
[----:B------:R-:W-:Y:S02]  /*2c500*/  @P2 LOP3.LUT R21, R21, 0x800, RZ, 0xfc, !PT ;  /* 0x0000080015152812 */ /* 0x000fe400078efcff */
[----:B------:R-:W-:Y:S01]  /*2c510*/  ISETP.LT.AND P0, PT, R152, UR32, !P0 ;  /* 0x0000002098007c0c */ /* 0x000fe2000c701270 */
[----:B-1----:R-:W-:Y:S01]  /*2c520*/  VIADD R174, R174, UR24 ;  /* 0x00000018aeae7c36 */ /* 0x002fe20008000000 */
[----:B------:R-:W-:Y:S01]  /*2c530*/  LOP3.LUT R21, R21, 0xfffffbff, RZ, 0xc0, !PT ;  /* 0xfffffbff15157812 */ /* 0x000fe200078ec0ff */
[----:B------:R-:W-:Y:S01]  /*2c540*/  ULDC UR24, c[0x0][0x248] ;  /* 0x0000920000187ab9 */ /* 0x000fe20000000800 */
[----:B------:R-:W-:Y:S02]  /*2c550*/  ULDC UR32, c[0x0][0x228] ;  /* 0x00008a0000207ab9 */ /* 0x000fe40000000800 */
[----:B------:R-:W-:-:S04]  /*2c560*/  @P1 LOP3.LUT R21, R21, 0x400, RZ, 0xfc, !PT ;  /* 0x0000040015151812 */ /* 0x000fc800078efcff */
[----:B------:R-:W-:-:S04]  /*2c570*/  LOP3.LUT R21, R21, 0xfffffdff, RZ, 0xc0, !PT ;  /* 0xfffffdff15157812 */ /* 0x000fc800078ec0ff */
[----:B------:R-:W-:Y:S02]  /*2c580*/  @P0 LOP3.LUT R21, R21, 0x200, RZ, 0xfc, !PT ;  /* 0x0000020015150812 */ /* 0x000fe400078efcff */
[----:B------:R-:W-:-:S04]  /*2c590*/  ISETP.GE.AND P0, PT, R25, UR25, PT ;  /* 0x0000001919007c0c */ /* 0x000fc8000bf06270 */
[----:B------:R-:W-:Y:S01]  /*2c5a0*/  ISETP.LT.AND P3, PT, R155, UR54, !P0 ;  /* 0x000000369b007c0c */ /* 0x000fe2000c761270 */
[----:B------:R1:W-:Y:S01]  /*2c5b0*/  STL [R1+0x125c], R174 ;  /* 0x00125cae01007387 */ /* 0x0003e20000100800 */
[----:B------:R-:W-:Y:S01]  /*2c5c0*/  ISETP.LT.AND P2, PT, R156, UR56, !P0 ;  /* 0x000000389c007c0c */ /* 0x000fe2000c741270 */
[----:B------:R-:W-:Y:S01]  /*2c5d0*/  ULDC UR54, c[0x0][0x228] ;  /* 0x00008a0000367ab9 */ /* 0x000fe20000000800 */
[----:B------:R-:W-:Y:S01]  /*2c5e0*/  LOP3.LUT R21, R21, 0xfffffeff, RZ, 0xc0, !PT ;  /* 0xfffffeff15157812 */ /* 0x000fe200078ec0ff */
[C---:B------:R-:W-:Y:S01]  /*2c5f0*/  VIADD R45, R23.reuse, 0x69 ;  /* 0x00000069172d7836 */ /* 0x040fe20000000000 */
[----:B------:R-:W-:Y:S01]  /*2c600*/  ISETP.LT.AND P1, PT, R154, UR55, !P0 ;  /* 0x000000379a007c0c */ /* 0x000fe2000c721270 */
[----:B------:R-:W-:Y:S01]  /*2c610*/  ULDC UR55, c[0x0][0x228] ;  /* 0x00008a0000377ab9 */ /* 0x000fe20000000800 */
[----:B------:R-:W-:Y:S01]  /*2c620*/  VIADD R46, R23, 0x68 ;  /* 0x00000068172e7836 */ /* 0x000fe20000000000 */
[----:B------:R-:W-:-:S04]  /*2c630*/  ULDC UR56, c[0x0][0x228] ;  /* 0x00008a0000387ab9 */ /* 0x000fc80000000800 */
[----:B------:R-:W-:-:S04]  /*2c640*/  @P3 LOP3.LUT R21, R21, 0x100, RZ, 0xfc, !PT ;  /* 0x0000010015153812 */ /* 0x000fc800078efcff */
        /* <DEDUP_REMOVED lines=16> */
[----:B------:R-:W-:Y:S01]  /*2c750*/  ULDC UR47, c[0x0][0x228] ;  /* 0x00008a00002f7ab9 */ /* 0x000fe20000000800 */
[----:B------:R-:W-:Y:S01]  /*2c760*/  ISETP.LT.AND P1, PT, R154, UR52, !P0 ;  /* 0x000000349a007c0c */ /* 0x000fe2000c721270 */
[----:B------:R-:W-:-:S06]  /*2c770*/  ULDC UR52, c[0x0][0x228] ;  /* 0x00008a0000347ab9 */ /* 0x000fcc0000000800 */
[----:B------:R-:W-:Y:S01]  /*2c780*/  @P3 LOP3.LUT R21, R21, 0x10, RZ, 0xfc, !PT ;  /* 0x0000001015153812 */ /* 0x000fe200078efcff */
[----:B-1----:R-:W-:Y:S01]  /*2c790*/  VIADD R174, R174, UR24 ;  /* 0x00000018aeae7c36 */ /* 0x002fe20008000000 */
[----:B------:R-:W-:Y:S02]  /*2c7a0*/  ULDC UR24, c[0x0][0x248] ;  /* 0x0000920000187ab9 */ /* 0x000fe40000000800 */
[----:B------:R-:W-:Y:S01]  /*2c7b0*/  LOP3.LUT R21, R21, 0xfffffff7, RZ, 0xc0, !PT ;  /* 0xfffffff715157812 */ /* 0x000fe200078ec0ff */
[----:B------:R-:W-:Y:S01]  /*2c7c0*/  VIADD R24, R174, UR24 ;  /* 0x00000018ae187c36 */ /* 0x000fe20008000000 */
[----:B------:R-:W-:Y:S02]  /*2c7d0*/  ULDC.64 UR24, c[0x0][0x228] ;  /* 0x00008a0000187ab9 */ /* 0x000fe40000000a00 */
[----:B------:R-:W-:Y:S02]  /*2c7e0*/  @P2 LOP3.LUT R21, R21, 0x8, RZ, 0xfc, !PT ;  /* 0x0000000815152812 */ /* 0x000fe400078efcff */
[----:B------:R-:W-:Y:S01]  /*2c7f0*/  ISETP.LT.AND P0, PT, R152, UR24, !P0 ;  /* 0x0000001898007c0c */ /* 0x000fe2000c701270 */
[----:B------:R-:W-:Y:S01]  /*2c800*/  STL [R1+0x1264], R174 ;  /* 0x001264ae01007387 */ /* 0x000fe20000100800 */
[----:B------:R-:W-:Y:S01]  /*2c810*/  LOP3.LUT R21, R21, 0xfffffffb, RZ, 0xc0, !PT ;  /* 0xfffffffb15157812 */ /* 0x000fe200078ec0ff */
[----:B------:R-:W-:-:S03]  /*2c820*/  ULDC UR24, c[0x0][0x248] ;  /* 0x0000920000187ab9 */ /* 0x000fc60000000800 */
[----:B------:R-:W-:-:S04]  /*2c830*/  @P1 LOP3.LUT R21, R21, 0x4, RZ, 0xfc, !PT ;  /* 0x0000000415151812 */ /* 0x000fc800078efcff */
[----:B------:R-:W-:-:S04]  /*2c840*/  LOP3.LUT R21, R21, 0xfffffffd, RZ, 0xc0, !PT ;  /* 0xfffffffd15157812 */ /* 0x000fc800078ec0ff */
[----:B------:R-:W-:Y:S02]  /*2c850*/  @P0 LOP3.LUT R21, R21, 0x2, RZ, 0xfc, !PT ;  /* 0x0000000215150812 */ /* 0x000fe400078efcff */
[----:B------:R-:W-:Y:S01]  /*2c860*/  ISETP.GE.AND P0, PT, R27, UR31, PT ;  /* 0x0000001f1b007c0c */ /* 0x000fe2000bf06270 */
[----:B------:R1:W-:Y:S01]  /*2c870*/  STL [R1+0x1268], R24 ;  /* 0x0012681801007387 */ /* 0x0003e20000100800 */
[----:B------:R-:W-:Y:S01]  /*2c880*/  LOP3.LUT R21, R21, 0xfffffffe, RZ, 0xc0, !PT ;  /* 0xfffffffe15157812 */ /* 0x000fe200078ec0ff */
[----:B------:R-:W-:Y:S01]  /*2c890*/  ULDC UR31, c[0x0][0x228] ;  /* 0x00008a00001f7ab9 */ /* 0x000fe20000000800 */
[----:B------:R-:W-:Y:S01]  /*2c8a0*/  ISETP.LT.AND P2, PT, R156, UR49, !P0 ;  /* 0x000000319c007c0c */ /* 0x000fe2000c741270 */
[----:B------:R-:W-:Y:S01]  /*2c8b0*/  ULDC UR49, c[0x0][0x228] ;  /* 0x00008a0000317ab9 */ /* 0x000fe20000000800 */
[----:B------:R-:W-:Y:S01]  /*2c8c0*/  ISETP.LT.AND P1, PT, R154, UR50, !P0 ;  /* 0x000000329a007c0c */ /* 0x000fe2000c721270 */
[----:B------:R-:W-:Y:S01]  /*2c8d0*/  ULDC UR50, c[0x0][0x228] ;  /* 0x00008a0000327ab9 */ /* 0x000fe20000000800 */
[----:B------:R-:W-:Y:S01]  /*2c8e0*/  ISETP.LT.AND P3, PT, R155, UR48, !P0 ;  /* 0x000000309b007c0c */ /* 0x000fe2000c761270 */
[----:B------:R-:W-:Y:S01]  /*2c8f0*/  ULDC UR48, c[0x0][0x228] ;  /* 0x00008a0000307ab9 */ /* 0x000fe20000000800 */
[----:B------:R-:W-:Y:S01]  /*2c900*/  ISETP.LT.AND P0, PT, R152, UR51, !P0 ;  /* 0x0000003398007c0c */ /* 0x000fe2000c701270 */
[----:B-1----:R-:W-:Y:S01]  /*2c910*/  VIADD R24, R24, UR24 ;  /* 0x0000001818187c36 */ /* 0x002fe20008000000 */
[----:B------:R-:W-:Y:S01]  /*2c920*/  ULDC UR24, c[0x0][0x228] ;  /* 0x00008a0000187ab9 */ /* 0x000fe20000000800 */
[----:B------:R-:W-:-:S04]  /*2c930*/  ULDC UR51, c[0x0][0x228] ;  /* 0x00008a0000337ab9 */ /* 0x000fc80000000800 */
[----:B------:R-:W-:-:S04]  /*2c940*/  @P2 LOP3.LUT R20, R20, 0x80000000, RZ, 0xfc, !PT ;  /* 0x8000000014142812 */ /* 0x000fc800078efcff */
[----:B------:R-:W-:-:S04]  /*2c950*/  LOP3.LUT R20, R20, 0xbfffffff, RZ, 0xc0, !PT ;  /* 0xbfffffff14147812 */ /* 0x000fc800078ec0ff */
[----:B------:R-:W-:-:S04]  /*2c960*/  @P1 LOP3.LUT R20, R20, 0x40000000, RZ, 0xfc, !PT ;  /* 0x4000000014141812 */ /* 0x000fc800078efcff */
[----:B------:R-:W-:Y:S01]  /*2c970*/  LOP3.LUT R20, R20, 0xdfffffff, RZ, 0xc0, !PT ;  /* 0xdfffffff14147812 */ /* 0x000fe200078ec0ff */
[----:B------:R1:W-:Y:S03]  /*2c980*/  STL [R1+0x126c], R24 ;  /* 0x00126c1801007387 */ /* 0x0003e60000100800 */
[----:B------:R-:W-:Y:S02]  /*2c990*/  @P0 LOP3.LUT R20, R20, 0x20000000, RZ, 0xfc, !PT ;  /* 0x2000000014140812 */ /* 0x000fe400078efcff */
[----:B------:R-:W-:Y:S01]  /*2c9a0*/  ISETP.GE.AND P0, PT, R28, UR33, PT ;  /* 0x000000211c007c0c */ /* 0x000fe2000bf06270 */
[----:B------:R-:W-:Y:S01]  /*2c9b0*/  ULDC UR33, c[0x0][0x228] ;  /* 0x00008a0000217ab9 */ /* 0x000fe20000000800 */
[----:B------:R-:W-:Y:S01]  /*2c9c0*/  @P3 LOP3.LUT R21, R21, 0x1, RZ, 0xfc, !PT ;  /* 0x0000000115153812 */ /* 0x000fe200078efcff */
[----:B-1----:R-:W-:Y:S01]  /*2c9d0*/  VIADD R24, R24, UR26 ;  /* 0x0000001a18187c36 */ /* 0x002fe20008000000 */
[----:B------:R-:W-:-:S02]  /*2c9e0*/  ULDC.64 UR26, c[0x0][0x228] ;  /* 0x00008a00001a7ab9 */ /* 0x000fc40000000a00 */
[----:B------:R-:W-:Y:S01]  /*2c9f0*/  ISETP.LT.AND P3, PT, R155, UR26, !P0 ;  /* 0x0000001a9b007c0c */ /* 0x000fe2000c761270 */
[----:B------:R-:W-:Y:S01]  /*2ca00*/  ULDC UR26, c[0x0][0x22c] ;  /* 0x00008b00001a7ab9 */ /* 0x000fe20000000800 */
[----:B------:R-:W-:Y:S01]  /*2ca10*/  ISETP.LT.AND P2, PT, R156, UR15, !P0 ;  /* 0x0000000f9c007c0c */ /* 0x000fe2000c741270 */
[----:B------:R-:W-:Y:S01]  /*2ca20*/  ULDC UR15, c[0x0][0x248] ;  /* 0x00009200000f7ab9 */ /* 0x000fe20000000800 */
[----:B------:R-:W-:Y:S02]  /*2ca30*/  LOP3.LUT R20, R20, 0xefffffff, RZ, 0xc0, !PT ;  /* 0xefffffff14147812 */ /* 0x000fe400078ec0ff */
[----:B------:R-:W-:Y:S01]  /*2ca40*/  ISETP.LT.AND P1, PT, R154, UR20, !P0 ;  /* 0x000000149a007c0c */ /* 0x000fe2000c721270 */
[----:B------:R1:W-:Y:S06]  /*2ca50*/  STL [R1+0x1270], R24 ;  /* 0x0012701801007387 */ /* 0x0003ec0000100800 */
[----:B------:R-:W-:Y:S01]  /*2ca60*/  @P3 LOP3.LUT R20, R20, 0x10000000, RZ, 0xfc, !PT ;  /* 0x1000000014143812 */ /* 0x000fe200078efcff */
[----:B------:R-:W-:-:S03]  /*2ca70*/  ULDC UR20, c[0x0][0x228] ;  /* 0x00008a0000147ab9 */ /* 0x000fc60000000800 */
        /* <DEDUP_REMOVED lines=19> */
[----:B------:R-:W-:-:S08]  /*2cbb0*/  ULDC UR18, c[0x0][0x228] ;  /* 0x00008a0000127ab9 */ /* 0x000fd00000000800 */
        /* <DEDUP_REMOVED lines=14> */
[----:B------:R-:W-:Y:S01]  /*2cca0*/  VIADD R47, R23, 0x67 ;  /* 0x00000067172f7836 */ /* 0x000fe20000000000 */
[----:B------:R-:W-:Y:S01]  /*2ccb0*/  ISETP.LT.AND P3, PT, R155, UR12, !P0 ;  /* 0x0000000c9b007c0c */ /* 0x000fe2000c761270 */
[----:B------:R-:W-:Y:S01]  /*2ccc0*/  ULDC UR12, c[0x0][0x248] ;  /* 0x00009200000c7ab9 */ /* 0x000fe20000000800 */
[----:B------:R-:W-:Y:S01]  /*2ccd0*/  ISETP.LT.AND P2, PT, R156, UR13, !P0 ;  /* 0x0000000d9c007c0c */ /* 0x000fe2000c741270 */
[----:B------:R-:W-:Y:S01]  /*2cce0*/  ULDC UR13, c[0x0][0x228] ;  /* 0x00008a00000d7ab9 */ /* 0x000fe20000000800 */
[----:B------:R-:W-:Y:S01]  /*2ccf0*/  ISETP.LT.AND P1, PT, R154, UR14, !P0 ;  /* 0x0000000e9a007c0c */ /* 0x000fe2000c721270 */
[----:B------:R-:W-:Y:S01]  /*2cd00*/  ULDC UR14, c[0x0][0x228] ;  /* 0x00008a00000e7ab9 */ /* 0x000fe20000000800 */
[----:B------:R-:W-:-:S07]  /*2cd10*/  ULDC UR25, c[0x0][0x228] ;  /* 0x00008a0000197ab9 */ /* 0x000fce0000000800 */
        /* <DEDUP_REMOVED lines=33> */
[----:B------:R-:W-:-:S03]  /*2cf30*/  ULDC UR4, c[0x0][0x248] ;  /* 0x0000920000047ab9 */ /* 0x000fc60000000800 */
[----:B------:R-:W-:Y:S01]  /*2cf40*/  ISETP.LT.AND P3, PT, R155, UR19, !P0 ;  /* 0x000000139b007c0c */ /* 0x000fe2000c761270 */
[----:B------:R1:W-:Y:S01]  /*2cf50*/  STL [R1+0x1280], R24 ;  /* 0x0012801801007387 */ /* 0x0003e20000100800 */
[----:B------:R-:W-:Y:S01]  /*2cf60*/  ISETP.LT.AND P2, PT, R156, UR5, !P0 ;  /* 0x000000059c007c0c */ /* 0x000fe2000c741270 */
[----:B------:R-:W-:Y:S01]  /*2cf70*/  ULDC UR19, c[0x0][0x228] ;  /* 0x00008a0000137ab9 */ /* 0x000fe20000000800 */
[----:B------:R-:W-:Y:S02]  /*2cf80*/  LOP3.LUT R20, R20, 0xffffefff, RZ, 0xc0, !PT ;  /* 0xffffefff14147812 */ /* 0x000fe400078ec0ff */
[----:B------:R-:W-:Y:S01]  /*2cf90*/  ISETP.LT.AND P1, PT, R154, UR43, !P0 ;  /* 0x0000002b9a007c0c */ /* 0x000fe2000c721270 */
[----:B------:R-:W-:-:S06]  /*2cfa0*/  ULDC UR43, c[0x0][0x228] ;  /* 0x00008a00002b7ab9 */ /* 0x000fcc0000000800 */
        /* <DEDUP_REMOVED lines=16> */
[C---:B------:R-:W-:Y:S01]  /*2d0b0*/  VIADD R48, R23.reuse, 0x66 ;  /* 0x0000006617307836 */ /* 0x040fe20000000000 */
[----:B------:R-:W-:Y:S01]  /*2d0c0*/  ISETP.LT.AND P2, PT, R156, UR22, !P0 ;  /* 0x000000169c007c0c */ /* 0x000fe2000c741270 */
[----:B------:R-:W-:Y:S01]  /*2d0d0*/  ULDC UR22, c[0x0][0x228] ;  /* 0x00008a0000167ab9 */ /* 0x000fe20000000800 */
[----:B------:R-:W-:Y:S01]  /*2d0e0*/  ISETP.LT.AND P1, PT, R154, UR37, !P0 ;  /* 0x000000259a007c0c */ /* 0x000fe2000c721270 */
[----:B------:R-:W-:Y:S01]  /*2d0f0*/  ULDC UR37, c[0x0][0x228] ;  /* 0x00008a0000257ab9 */ /* 0x000fe20000000800 */
[----:B------:R-:W-:Y:S01]  /*2d100*/  VIADD R49, R23, 0x65 ;  /* 0x0000006517317836 */ /* 0x000fe20000000000 */
[----:B------:R-:W-:Y:S01]  /*2d110*/  LOP3.LUT R17, R17, 0x7fffffff, RZ, 0xc0, !PT ;  /* 0x7fffffff11117812 */ /* 0x000fe200078ec0ff */
[----:B-1----:R-:W-:Y:S01]  /*2d120*/  VIADD R24, R24, UR4 ;  /* 0x0000000418187c36 */ /* 0x002fe20008000000 */
[----:B------:R-:W-:-:S04]  /*2d130*/  ULDC UR45, c[0x0][0x228] ;  /* 0x00008a00002d7ab9 */ /* 0x000fc80000000800 */
[----:B------:R-:W-:Y:S01]  /*2d140*/  @P3 LOP3.LUT R20, R20, 0x100, RZ, 0xfc, !PT ;  /* 0x0000010014143812 */ /* 0x000fe200078efcff */
[----:B------:R-:W-:-:S03]  /*2d150*/  ULDC.64 UR4, c[0x0][0x228] ;  /* 0x00008a0000047ab9 */ /* 0x000fc60000000a00 */
[----:B------:R-:W-:-:S04]  /*2d160*/  LOP3.LUT R20, R20, 0xffffff7f, RZ, 0xc0, !PT ;  /* 0xffffff7f14147812 */ /* 0x000fc800078ec0ff */
[----:B------:R-:W-:Y:S02]  /*2d170*/  @P2 LOP3.LUT R20, R20, 0x80, RZ, 0xfc, !PT ;  /* 0x0000008014142812 */ /* 0x000fe400078efcff */
[----:B------:R-:W-:Y:S01]  /*2d180*/  ISETP.LT.AND P0, PT, R152, UR39, !P0 ;  /* 0x0000002798007c0c */ /* 0x000fe2000c701270 */
[----:B------:R1:W-:Y:S01]  /*2d190*/  STL [R1+0x1288], R24 ;  /* 0x0012881801007387 */ /* 0x0003e20000100800 */
[----:B------:R-:W-:Y:S01]  /*2d1a0*/  LOP3.LUT R20, R20, 0xffffffbf, RZ, 0xc0, !PT ;  /* 0xffffffbf14147812 */ /* 0x000fe200078ec0ff */
[----:B------:R-:W-:-:S03]  /*2d1b0*/  ULDC UR39, c[0x0][0x228] ;  /* 0x00008a0000277ab9 */ /* 0x000fc60000000800 */
[----:B------:R-:W-:-:S04]  /*2d1c0*/  @P1 LOP3.LUT R20, R20, 0x40, RZ, 0xfc, !PT ;  /* 0x0000004014141812 */ /* 0x000fc800078efcff */
[----:B------:R-:W-:-:S04]  /*2d1d0*/  LOP3.LUT R20, R20, 0xffffffdf, RZ, 0xc0, !PT ;  /* 0xffffffdf14147812 */ /* 0x000fc800078ec0ff */
[----:B------:R-:W-:Y:S02]  /*2d1e0*/  @P0 LOP3.LUT R20, R20, 0x20, RZ, 0xfc, !PT ;  /* 0x0000002014140812 */ /* 0x000fe400078efcff */
[----:B------:R-:W-:-:S04]  /*2d1f0*/  ISETP.GE.AND P0, PT, R34, UR5, PT ;  /* 0x0000000522007c0c */ /* 0x000fc8000bf06270 */
[----:B------:R-:W-:Y:S01]  /*2d200*/  ISETP.LT.AND P3, PT, R155, UR4, !P0 ;  /* 0x000000049b007c0c */ /* 0x000fe2000c761270 */
[----:B------:R-:W-:Y:S01]  /*2d210*/  ULDC UR4, c[0x0][0x248] ;  /* 0x0000920000047ab9 */ /* 0x000fe20000000800 */
[----:B------:R-:W-:Y:S02]  /*2d220*/  ISETP.LT.AND P2, PT, R156, UR57, !P0 ;  /* 0x000000399c007c0c */ /* 0x000fe4000c741270 */
[----:B------:R-:W-:Y:S02]  /*2d230*/  LOP3.LUT R20, R20, 0xffffffef, RZ, 0xc0, !PT ;  /* 0xffffffef14147812 */ /* 0x000fe400078ec0ff */
[----:B------:R-:W-:Y:S01]  /*2d240*/  ISETP.LT.AND P1, PT, R154, UR8, !P0 ;  /* 0x000000089a007c0c */ /* 0x000fe2000c721270 */
[----:B-1----:R-:W-:Y:S01]  /*2d250*/  VIADD R24, R24, UR4 ;  /* 0x0000000418187c36 */ /* 0x002fe20008000000 */
[----:B------:R-:W-:Y:S01]  /*2d260*/  LOP3.LUT R16, R16, 0x7fffffff, RZ, 0xc0, !PT ;  /* 0x7fffffff10107812 */ /* 0x000fe200078ec0ff */
[----:B------:R-:W-:Y:S01]  /*2d270*/  ULDC.64 UR4, c[0x0][0x228] ;  /* 0x00008a0000047ab9 */ /* 0x000fe20000000a00 */
[----:B------:R-:W-:Y:S01]  /*2d280*/  VIADD R50, R23, 0x64 ;  /* 0x0000006417327836 */ /* 0x000fe20000000000 */
[----:B------:R-:W-:-:S02]  /*2d290*/  ULDC UR57, c[0x0][0x228] ;  /* 0x00008a0000397ab9 */ /* 0x000fc40000000800 */
[----:B------:R-:W-:Y:S01]  /*2d2a0*/  @P3 LOP3.LUT R20, R20, 0x10, RZ, 0xfc, !PT ;  /* 0x0000001014143812 */ /* 0x000fe200078efcff */
[----:B------:R-:W-:-:S03]  /*2d2b0*/  ULDC UR8, c[0x0][0x228] ;  /* 0x00008a0000087ab9 */ /* 0x000fc60000000800 */
        /* <DEDUP_REMOVED lines=12> */
[----:B------:R-:W-:Y:S01]  /*2d380*/  ISETP.LT.AND P1, PT, R154, UR46, !P0 ;  /* 0x0000002e9a007c0c */ /* 0x000fe2000c721270 */
[----:B------:R-:W-:Y:S01]  /*2d390*/  ULDC UR46, c[0x0][0x22c] ;  /* 0x00008b00002e7ab9 */ /* 0x000fe20000000800 */
[----:B------:R-:W-:Y:S01]  /*2d3a0*/  ISETP.LT.AND P3, PT, R155, UR4, !P0 ;  /* 0x000000049b007c0c */ /* 0x000fe2000c761270 */
[----:B------:R-:W-:Y:S01]  /*2d3b0*/  ULDC UR4, c[0x0][0x248] ;  /* 0x0000920000047ab9 */ /* 0x000fe20000000800 */
[----:B------:R-:W-:-:S07]  /*2d3c0*/  ISETP.LT.AND P0, PT, R152, UR41, !P0 ;  /* 0x0000002998007c0c */ /* 0x000fce000c701270 */
[----:B------:R-:W-:Y:S02]  /*2d3d0*/  @P2 LOP3.LUT R19, R19, 0x80000000, RZ, 0xfc, !PT ;  /* 0x8000000013132812 */ /* 0x000fe400078efcff */
[----:B------:R-:W-:Y:S01]  /*2d3e0*/  LOP3.LUT R20, R20, 0xfffffffe, RZ, 0xc0, !PT ;  /* 0xfffffffe14147812 */ /* 0x000fe200078ec0ff */
        /* <DEDUP_REMOVED lines=8> */
[----:B------:R-:W-:Y:S01]  /*2d470*/  ULDC UR46, c[0x0][0x228] ;  /* 0x00008a00002e7ab9 */ /* 0x000fe20000000800 */
[----:B------:R-:W-:Y:S02]  /*2d480*/  @P3 LOP3.LUT R20, R20, 0x1, RZ, 0xfc, !PT ;  /* 0x0000000114143812 */ /* 0x000fe400078efcff */
[----:B------:R-:W-:Y:S01]  /*2d490*/  ISETP.LT.AND P3, PT, R155, UR42, !P0 ;  /* 0x0000002a9b007c0c */ /* 0x000fe2000c761270 */
[----:B------:R1:W-:Y:S01]  /*2d4a0*/  STL [R1+0x1290], R24 ;  /* 0x0012901801007387 */ /* 0x0003e20000100800 */
[----:B------:R-:W-:Y:S01]  /*2d4b0*/  ISETP.LT.AND P2, PT, R156, UR44, !P0 ;  /* 0x0000002c9c007c0c */ /* 0x000fe2000c741270 */
[----:B------:R-:W-:Y:S01]  /*2d4c0*/  VIADD R51, R23, 0x63 ;  /* 0x0000006317337836 */ /* 0x000fe20000000000 */
[----:B------:R-:W-:Y:S01]  /*2d4d0*/  LOP3.LUT R19, R19, 0xefffffff, RZ, 0xc0, !PT ;  /* 0xefffffff13137812 */ /* 0x000fe200078ec0ff */
[C---:B------:R-:W-:Y:S01]  /*2d4e0*/  VIADD R52, R23.reuse, 0x62 ;  /* 0x0000006217347836 */ /* 0x040fe20000000000 */
[----:B------:R-:W-:Y:S01]  /*2d4f0*/  ISETP.LT.AND P1, PT, R154, UR43, !P0 ;  /* 0x0000002b9a007c0c */ /* 0x000fe2000c721270 */
[----:B------:R-:W-:Y:S01]  /*2d500*/  ULDC UR42, c[0x0][0x228] ;  /* 0x00008a00002a7ab9 */ /* 0x000fe20000000800 */
[----:B------:R-:W-:Y:S01]  /*2d510*/  VIADD R53, R23, 0x61 ;  /* 0x0000006117357836 */ /* 0x000fe20000000000 */
[----:B------:R-:W-:-:S04]  /*2d520*/  ULDC UR44, c[0x0][0x228] ;  /* 0x00008a00002c7ab9 */ /* 0x000fc80000000800 */
[----:B------:R-:W-:Y:S01]  /*2d530*/  @P3 LOP3.LUT R19, R19, 0x10000000, RZ, 0xfc, !PT ;  /* 0x1000000013133812 */ /* 0x000fe200078efcff */
[----:B-1----:R-:W-:Y:S01]  /*2d540*/  VIADD R24, R24, UR4 ;  /* 0x0000000418187c36 */ /* 0x002fe20008000000 */
[----:B------:R-:W-:Y:S01]  /*2d550*/  ISETP.LT.AND P0, PT, R152, UR46, !P0 ;  /* 0x0000002e98007c0c */ /* 0x000fe2000c701270 */
[----:B------:R-:W-:Y:S01]  /*2d560*/  ULDC UR46, c[0x0][0x22c] ;  /* 0x00008b00002e7ab9 */ /* 0x000fe20000000800 */
[----:B------:R-:W-:Y:S01]  /*2d570*/  LOP3.LUT R19, R19, 0xf7ffffff, RZ, 0xc0, !PT ;  /* 0xf7ffffff13137812 */ /* 0x000fe200078ec0ff */
[----:B------:R-:W-:Y:S01]  /*2d580*/  ULDC UR4, c[0x0][0x248] ;  /* 0x0000920000047ab9 */ /* 0x000fe20000000800 */
[----:B------:R-:W-:Y:S01]  /*2d590*/  VIADD R54, R23, 0x60 ;  /* 0x0000006017367836 */ /* 0x000fe20000000000 */
[----:B------:R-:W-:Y:S01]  /*2d5a0*/  ULDC UR43, c[0x0][0x228] ;  /* 0x00008a00002b7ab9 */ /* 0x000fe20000000800 */
[----:B------:R-:W-:-:S04]  /*2d5b0*/  @P2 LOP3.LUT R19, R19, 0x8000000, RZ, 0xfc, !PT ;  /* 0x0800000013132812 */ /* 0x000fc800078efcff */
[----:B------:R-:W-:-:S04]  /*2d5c0*/  LOP3.LUT R19, R19, 0xfbffffff, RZ, 0xc0, !PT ;  /* 0xfbffffff13137812 */ /* 0x000fc800078ec0ff */
        /* <DEDUP_REMOVED lines=19> */
[----:B------:R-:W-:Y:S01]  /*2d700*/  ULDC.64 UR4, c[0x0][0x228] ;  /* 0x00008a0000047ab9 */ /* 0x000fe20000000a00 */
[----:B------:R-:W-:Y:S02]  /*2d710*/  ULDC UR40, c[0x0][0x228] ;  /* 0x00008a0000287ab9 */ /* 0x000fe40000000800 */
[----:B------:R-:W-:-:S04]  /*2d720*/  @P1 LOP3.LUT R19, R19, 0x400000, RZ, 0xfc, !PT ;  /* 0x0040000013131812 */ /* 0x000fc800078efcff */
[----:B------:R-:W-:-:S04]  /*2d730*/  LOP3.LUT R19, R19, 0xffdfffff, RZ, 0xc0, !PT ;  /* 0xffdfffff13137812 */ /* 0x000fc800078ec0ff */
[----:B------:R-:W-:Y:S02]  /*2d740*/  @P0 LOP3.LUT R19, R19, 0x200000, RZ, 0xfc, !PT ;  /* 0x0020000013130812 */ /* 0x000fe400078efcff */
[----:B------:R-:W-:-:S04]  /*2d750*/  ISETP.GE.AND P0, PT, R38, UR5, PT ;  /* 0x0000000526007c0c */ /* 0x000fc8000bf06270 */
[----:B------:R-:W-:Y:S01]  /*2d760*/  ISETP.LT.AND P3, PT, R155, UR4, !P0 ;  /* 0x000000049b007c0c */ /* 0x000fe2000c761270 */
[----:B------:R-:W-:Y:S01]  /*2d770*/  ULDC UR4, c[0x0][0x248] ;  /* 0x0000920000047ab9 */ /* 0x000fe20000000800 */
[----:B------:R-:W-:Y:S01]  /*2d780*/  ISETP.LT.AND P2, PT, R156, UR55, !P0 ;  /* 0x000000379c007c0c */ /* 0x000fe2000c741270 */
[----:B------:R1:W-:Y:S01]  /*2d790*/  STL [R1+0x1298], R24 ;  /* 0x0012981801007387 */ /* 0x0003e20000100800 */
[----:B------:R-:W-:Y:S01]  /*2d7a0*/  LOP3.LUT R19, R19, 0xffefffff, RZ, 0xc0, !PT ;  /* 0xffefffff13137812 */ /* 0x000fe200078ec0ff */
[C---:B------:R-:W-:Y:S01]  /*2d7b0*/  VIADD R55, R23.reuse, 0x5f ;  /* 0x0000005f17377836 */ /* 0x040fe20000000000 */
[----:B------:R-:W-:Y:S01]  /*2d7c0*/  ISETP.LT.AND P1, PT, R154, UR54, !P0 ;  /* 0x000000369a007c0c */ /* 0x000fe2000c721270 */
[----:B------:R-:W-:Y:S01]  /*2d7d0*/  VIADD R56, R23, 0x5e ;  /* 0x0000005e17387836 */ /* 0x000fe20000000000 */
[----:B------:R-:W-:-:S05]  /*2d7e0*/  ULDC UR55, c[0x0][0x228] ;  /* 0x00008a0000377ab9 */ /* 0x000fca0000000800 */
[----:B------:R-:W-:Y:S01]  /*2d7f0*/  @P3 LOP3.LUT R19, R19, 0x100000, RZ, 0xfc, !PT ;  /* 0x0010000013133812 */ /* 0x000fe200078efcff */
[----:B-1----:R-:W-:Y:S01]  /*2d800*/  VIADD R24, R24, UR4 ;  /* 0x0000000418187c36 */ /* 0x002fe20008000000 */
[----:B------:R-:W-:Y:S01]  /*2d810*/  ISETP.LT.AND P0, PT, R152, UR53, !P0 ;  /* 0x0000003598007c0c */ /* 0x000fe2000c701270 */
[----:B------:R-:W-:Y:S01]  /*2d820*/  ULDC.64 UR4, c[0x0][0x228] ;  /* 0x00008a0000047ab9 */ /* 0x000fe20000000a00 */
[----:B------:R-:W-:Y:S01]  /*2d830*/  LOP3.LUT R19, R19, 0xfff7ffff, RZ, 0xc0, !PT ;  /* 0xfff7ffff13137812 */ /* 0x000fe200078ec0ff */
[C---:B------:R-:W-:Y:S01]  /*2d840*/  VIADD R57, R23.reuse, 0x5d ;  /* 0x0000005d17397836 */ /* 0x040fe20000000000 */
[----:B------:R1:W-:Y:S01]  /*2d850*/  STL [R1+0x129c], R24 ;  /* 0x00129c1801007387 */ /* 0x0003e20000100800 */
[----:B------:R-:W-:Y:S01]  /*2d860*/  VIADD R58, R23, 0x5c ;  /* 0x0000005c173a7836 */ /* 0x000fe20000000000 */
[----:B------:R-:W-:Y:S01]  /*2d870*/  @P2 LOP3.LUT R19, R19, 0x80000, RZ, 0xfc, !PT ;  /* 0x0008000013132812 */ /* 0x000fe200078efcff */
[C---:B------:R-:W-:Y:S01]  /*2d880*/  VIADD R59, R23.reuse, 0x5b ;  /* 0x0000005b173b7836 */ /* 0x040fe20000000000 */
[----:B------:R-:W-:Y:S01]  /*2d890*/  ULDC UR54, c[0x0][0x228] ;  /* 0x00008a0000367ab9 */ /* 0x000fe20000000800 */
        /* <DEDUP_REMOVED lines=8> */
[----:B------:R-:W-:-:S03]  /*2d920*/  ULDC UR5, c[0x0][0x22c] ;  /* 0x00008b0000057ab9 */ /* 0x000fc60000000800 */
[----:B------:R-:W-:Y:S01]  /*2d930*/  ISETP.LT.AND P3, PT, R155, UR4, !P0 ;  /* 0x000000049b007c0c */ /* 0x000fe2000c761270 */
[----:B------:R-:W-:Y:S01]  /*2d940*/  ULDC UR4, c[0x0][0x248] ;  /* 0x0000920000047ab9 */ /* 0x000fe20000000800 */
[----:B------:R-:W-:Y:S02]  /*2d950*/  ISETP.LT.AND P2, PT, R156, UR52, !P0 ;  /* 0x000000349c007c0c */ /* 0x000fe4000c741270 */
[----:B------:R-:W-:Y:S02]  /*2d960*/  LOP3.LUT R19, R19, 0xfffeffff, RZ, 0xc0, !PT ;  /* 0xfffeffff13137812 */ /* 0x000fe400078ec0ff */
[----:B------:R-:W-:Y:S01]  /*2d970*/  ISETP.LT.AND P1, PT, R154, UR47, !P0 ;  /* 0x0000002f9a007c0c */ /* 0x000fe2000c721270 */
[----:B-1----:R-:W-:Y:S01]  /*2d980*/  VIADD R24, R24, UR4 ;  /* 0x0000000418187c36 */ /* 0x002fe20008000000 */
[----:B------:R-:W-:-:S05]  /*2d990*/  ULDC UR52, c[0x0][0x228] ;  /* 0x00008a0000347ab9 */ /* 0x000fca0000000800 */
[----:B------:R-:W-:Y:S01]  /*2d9a0*/  @P3 LOP3.LUT R19, R19, 0x10000, RZ, 0xfc, !PT ;  /* 0x0001000013133812 */ /* 0x000fe200078efcff */
[----:B------:R-:W-:Y:S01]  /*2d9b0*/  ULDC UR4, c[0x0][0x228] ;  /* 0x00008a0000047ab9 */ /* 0x000fe20000000800 */
[----:B------:R-:W-:Y:S02]  /*2d9c0*/  ULDC UR47, c[0x0][0x228] ;  /* 0x00008a00002f7ab9 */ /* 0x000fe40000000800 */
        /* <DEDUP_REMOVED lines=9> */
[----:B------:R-:W-:Y:S01]  /*2da60*/  ISETP.GE.AND P0, PT, R40, UR46, PT ;  /* 0x0000002e28007c0c */ /* 0x000fe2000bf06270 */
[----:B------:R-:W-:-:S03]  /*2da70*/  ULDC UR46, c[0x0][0x228] ;  /* 0x00008a00002e7ab9 */ /* 0x000fc60000000800 */
[----:B------:R-:W-:Y:S01]  /*2da80*/  ISETP.LT.AND P3, PT, R155, UR49, !P0 ;  /* 0x000000319b007c0c */ /* 0x000fe2000c761270 */
[----:B------:R-:W-:Y:S01]  /*2da90*/  ULDC UR49, c[0x0][0x228] ;  /* 0x00008a0000317ab9 */ /* 0x000fe20000000800 */
        /* <DEDUP_REMOVED lines=20> */
[----:B------:R-:W-:Y:S02]  /*2dbe0*/  ISETP.LT.AND P3, PT, R155, UR21, !P0 ;  /* 0x000000159b007c0c */ /* 0x000fe4000c761270 */
        /* <DEDUP_REMOVED lines=23> */
[----:B------:R-:W-:-:S09]  /*2dd60*/  ISETP.LT.AND P1, PT, R154, UR17, !P0 ;  /* 0x000000119a007c0c */ /* 0x000fd2000c721270 */
[----:B------:R-:W-:-:S04]  /*2dd70*/  @P3 LOP3.LUT R19, R19, 0x10, RZ, 0xfc, !PT ;  /* 0x0000001013133812 */ /* 0x000fc800078efcff */
[----:B------:R-:W-:-:S04]  /*2dd80*/  LOP3.LUT R19, R19, 0xfffffff7, RZ, 0xc0, !PT ;  /* 0xfffffff713137812 */ /* 0x000fc800078ec0ff */
[----:B------:R-:W-:Y:S02]  /*2dd90*/  @P2 LOP3.LUT R19, R19, 0x8, RZ, 0xfc, !PT ;  /* 0x0000000813132812 */ /* 0x000fe400078efcff */
[----:B------:R-:W-:Y:S01]  /*2dda0*/  ISETP.LT.AND P0, PT, R152, UR16, !P0 ;  /* 0x0000001098007c0c */ /* 0x000fe2000c701270 */
[----:B------:R-:W-:Y:S01]  /*2ddb0*/  ULDC UR16, c[0x0][0x248] ;  /* 0x0000920000107ab9 */ /* 0x000fe20000000800 */
[----:B------:R-:W-:-:S04]  /*2ddc0*/  LOP3.LUT R19, R19, 0xfffffffb, RZ, 0xc0, !PT ;  /* 0xfffffffb13137812 */ /* 0x000fc800078ec0ff */
[----:B------:R-:W-:Y:S01]  /*2ddd0*/  @P1 LOP3.LUT R19, R19, 0x4, RZ, 0xfc, !PT ;  /* 0x0000000413131812 */ /* 0x000fe200078efcff */
[----:B-1----:R-:W-:Y:S01]  /*2dde0*/  VIADD R24, R24, UR16 ;  /* 0x0000001018187c36 */ /* 0x002fe20008000000 */
[----:B------:R-:W-:Y:S02]  /*2ddf0*/  ULDC.64 UR16, c[0x0][0x228] ;  /* 0x00008a0000107ab9 */ /* 0x000fe40000000a00 */
        /* <DEDUP_REMOVED lines=13> */
[----:B------:R-:W-:-:S06]  /*2ded0*/  ULDC UR12, c[0x0][0x248] ;  /* 0x00009200000c7ab9 */ /* 0x000fcc0000000800 */
[----:B------:R-:W-:-:S04]  /*2dee0*/  @P2 LOP3.LUT R18, R18, 0x80000000, RZ, 0xfc, !PT ;  /* 0x8000000012122812 */ /* 0x000fc800078efcff */
[----:B------:R-:W-:-:S04]  /*2def0*/  LOP3.LUT R18, R18, 0xbfffffff, RZ, 0xc0, !PT ;  /* 0xbfffffff12127812 */ /* 0x000fc800078ec0ff */
[----:B------:R-:W-:-:S04]  /*2df00*/  @P1 LOP3.LUT R18, R18, 0x40000000, RZ, 0xfc, !PT ;  /* 0x4000000012121812 */ /* 0x000fc800078efcff */
[----:B------:R-:W-:-:S04]  /*2df10*/  LOP3.LUT R18, R18, 0xdfffffff, RZ, 0xc0, !PT ;  /* 0xdfffffff12127812 */ /* 0x000fc800078ec0ff */
[----:B------:R-:W-:Y:S02]  /*2df20*/  @P0 LOP3.LUT R18, R18, 0x20000000, RZ, 0xfc, !PT ;  /* 0x2000000012120812 */ /* 0x000fe400078efcff */
[----:B------:R-:W-:Y:S02]  /*2df30*/  ISETP.GE.AND P0, PT, R44, UR61, PT ;  /* 0x0000003d2c007c0c */ /* 0x000fe4000bf06270 */
[----:B------:R-:W-:Y:S01]  /*2df40*/  @P3 LOP3.LUT R19, R19, 0x1, RZ, 0xfc, !PT ;  /* 0x0000000113133812 */ /* 0x000fe200078efcff */
[----:B-1----:R-:W-:Y:S01]  /*2df50*/  VIADD R24, R24, UR12 ;  /* 0x0000000c18187c36 */ /* 0x002fe20008000000 */
[----:B------:R-:W-:Y:S01]  /*2df60*/  ISETP.LT.AND P3, PT, R155, UR51, !P0 ;  /* 0x000000339b007c0c */ /* 0x000fe2000c761270 */
[----:B------:R-:W-:Y:S01]  /*2df70*/  ULDC UR61, c[0x0][0x22c] ;  /* 0x00008b00003d7ab9 */ /* 0x000fe20000000800 */
[----:B------:R-:W-:Y:S01]  /*2df80*/  ISETP.LT.AND P2, PT, R156, UR50, !P0 ;  /* 0x000000329c007c0c */ /* 0x000fe2000c741270 */
[----:B------:R-:W-:Y:S01]  /*2df90*/  ULDC UR12, c[0x0][0x22c] ;  /* 0x00008b00000c7ab9 */ /* 0x000fe20000000800 */
[----:B------:R-:W-:-:S02]  /*2dfa0*/  LOP3.LUT R18, R18, 0xefffffff, RZ, 0xc0, !PT ;  /* 0xefffffff12127812 */ /* 0x000fc400078ec0ff */
[----:B------:R-:W-:Y:S01]  /*2dfb0*/  ISETP.LT.AND P1, PT, R154, UR7, !P0 ;  /* 0x000000079a007c0c */ /* 0x000fe2000c721270 */
[----:B------:R1:W-:Y:S01]  /*2dfc0*/  STL [R1+0x12b0], R24 ;  /* 0x0012b01801007387 */ /* 0x0003e20000100800 */
[----:B------:R-:W-:Y:S01]  /*2dfd0*/  ULDC UR50, c[0x0][0x228] ;  /* 0x00008a0000327ab9 */ /* 0x000fe20000000800 */
[----:B------:R-:W-:-:S04]  /*2dfe0*/  ULDC UR51, c[0x0][0x228] ;  /* 0x00008a0000337ab9 */ /* 0x000fc80000000800 */
[----:B------:R-:W-:-:S04]  /*2dff0*/  @P3 LOP3.LUT R18, R18, 0x10000000, RZ, 0xfc, !PT ;  /* 0x1000000012123812 */ /* 0x000fc800078efcff */
[----:B------:R-:W-:-:S04]  /*2e000*/  LOP3.LUT R18, R18, 0xf7ffffff, RZ, 0xc0, !PT ;  /* 0xf7ffffff12127812 */ /* 0x000fc800078ec0ff */
[----:B------:R-:W-:Y:S02]  /*2e010*/  @P2 LOP3.LUT R18, R18, 0x8000000, RZ, 0xfc, !PT ;  /* 0x0800000012122812 */ /* 0x000fe400078efcff */
[----:B------:R-:W-:Y:S01]  /*2e020*/  ISETP.LT.AND P0, PT, R152, UR6, !P0 ;  /* 0x0000000698007c0c */ /* 0x000fe2000c701270 */
[----:B------:R-:W-:Y:S01]  /*2e030*/  ULDC UR6, c[0x0][0x248] ;  /* 0x0000920000067ab9 */ /* 0x000fe20000000800 */
[----:B------:R-:W-:-:S04]  /*2e040*/  LOP3.LUT R18, R18, 0xfbffffff, RZ, 0xc0, !PT ;  /* 0xfbffffff12127812 */ /* 0x000fc800078ec0ff */
[----:B------:R-:W-:-:S04]  /*2e050*/  @P1 LOP3.LUT R18, R18, 0x4000000, RZ, 0xfc, !PT ;  /* 0x0400000012121812 */ /* 0x000fc800078efcff */
[----:B------:R-:W-:-:S04]  /*2e060*/  LOP3.LUT R18, R18, 0xfdffffff, RZ, 0xc0, !PT ;  /* 0xfdffffff12127812 */ /* 0x000fc800078ec0ff */
[----:B------:R-:W-:Y:S02]  /*2e070*/  @P0 LOP3.LUT R18, R18, 0x2000000, RZ, 0xfc, !PT ;  /* 0x0200000012120812 */ /* 0x000fe400078efcff */
[----:B------:R-:W-:Y:S01]  /*2e080*/  ISETP.GE.AND P0, PT, R45, UR60, PT ;  /* 0x0000003c2d007c0c */ /* 0x000fe2000bf06270 */
[----:B-1----:R-:W-:Y:S01]  /*2e090*/  VIADD R24, R24, UR6 ;  /* 0x0000000618187c36 */ /* 0x002fe20008000000 */
[----:B------:R-:W-:Y:S01]  /*2e0a0*/  LOP3.LUT R18, R18, 0xfeffffff, RZ, 0xc0, !PT ;  /* 0xfeffffff12127812 */ /* 0x000fe200078ec0ff */
[----:B------:R-:W-:Y:S01]  /*2e0b0*/  ULDC UR6, c[0x0][0x248] ;  /* 0x0000920000067ab9 */ /* 0x000fe20000000800 */
[----:B------:R-:W-:Y:S01]  /*2e0c0*/  ISETP.LT.AND P3, PT, R155, UR59, !P0 ;  /* 0x0000003b9b007c0c */ /* 0x000fe2000c761270 */
[----:B------:R-:W-:Y:S01]  /*2e0d0*/  ULDC UR60, c[0x0][0x228] ;  /* 0x00008a00003c7ab9 */ /* 0x000fe20000000800 */
[----:B------:R-:W-:Y:S02]  /*2e0e0*/  ISETP.LT.AND P2, PT, R156, UR58, !P0 ;  /* 0x0000003a9c007c0c */ /* 0x000fe4000c741270 */
[----:B------:R-:W-:Y:S01]  /*2e0f0*/  ISETP.LT.AND P1, PT, R154, UR10, !P0 ;  /* 0x0000000a9a007c0c */ /* 0x000fe2000c721270 */
[----:B------:R1:W-:Y:S01]  /*2e100*/  STL [R1+0x12b4], R24 ;  /* 0x0012b41801007387 */ /* 0x0003e20000100800 */
[----:B------:R-:W-:-:S07]  /*2e110*/  ULDC UR59, c[0x0][0x228] ;  /* 0x00008a00003b7ab9 */ /* 0x000fce0000000800 */
[----:B------:R-:W-:Y:S01]  /*2e120*/  @P3 LOP3.LUT R18, R18, 0x1000000, RZ, 0xfc, !PT ;  /* 0x0100000012123812 */ /* 0x000fe200078efcff */
[----:B------:R-:W-:Y:S01]  /*2e130*/  ULDC UR58, c[0x0][0x228] ;  /* 0x00008a00003a7ab9 */ /* 0x000fe20000000800 */
[----:B------:R-:W-:Y:S02]  /*2e140*/  ULDC UR10, c[0x0][0x228] ;  /* 0x00008a00000a7ab9 */ /* 0x000fe40000000800 */
        /* <DEDUP_REMOVED lines=16> */
[----:B------:R-:W-:Y:S01]  /*2e250*/  ULDC UR56, c[0x0][0x22c] ;  /* 0x00008b0000387ab9 */ /* 0x000fe20000000800 */
[----:B------:R-:W-:Y:S01]  /*2e260*/  ISETP.LT.AND P1, PT, R154, UR19, !P0 ;  /* 0x000000139a007c0c */ /* 0x000fe2000c721270 */
[----:B------:R-:W-:-:S06]  /*2e270*/  VIADD R62, R23, 0x58 ;  /* 0x00000058173e7836 */ /* 0x000fcc0000000000 */
[----:B------:R-:W-:Y:S01]  /*2e280*/  @P3 LOP3.LUT R18, R18, 0x100000, RZ, 0xfc, !PT ;  /* 0x0010000012123812 */ /* 0x000fe200078efcff */
[----:B-1----:R-:W-:Y:S01]  /*2e290*/  VIADD R24, R24, UR6 ;  /* 0x0000000618187c36 */ /* 0x002fe20008000000 */
[----:B------:R-:W-:Y:S01]  /*2e2a0*/  ISETP.LT.AND P0, PT, R152, UR14, !P0 ;  /* 0x0000000e98007c0c */ /* 0x000fe2000c701270 */
[----:B------:R-:W-:Y:S01]  /*2e2b0*/  ULDC.64 UR6, c[0x0][0x228] ;  /* 0x00008a0000067ab9 */ /* 0x000fe20000000a00 */
[----:B------:R-:W-:Y:S01]  /*2e2c0*/  LOP3.LUT R18, R18, 0xfff7ffff, RZ, 0xc0, !PT ;  /* 0xfff7ffff12127812 */ /* 0x000fe200078ec0ff */
[----:B------:R-:W-:Y:S01]  /*2e2d0*/  ULDC UR14, c[0x0][0x228] ;  /* 0x00008a00000e7ab9 */ /* 0x000fe20000000800 */
[----:B------:R-:W-:Y:S02]  /*2e2e0*/  ULDC UR19, c[0x0][0x228] ;  /* 0x00008a0000137ab9 */ /* 0x000fe40000000800 */
[----:B------:R-:W-:-:S04]  /*2e2f0*/  @P2 LOP3.LUT R18, R18, 0x80000, RZ, 0xfc, !PT ;  /* 0x0008000012122812 */ /* 0x000fc800078efcff */
[----:B------:R-:W-:-:S04]  /*2e300*/  LOP3.LUT R18, R18, 0xfffbffff, RZ, 0xc0, !PT ;  /* 0xfffbffff12127812 */ /* 0x000fc800078ec0ff */
        /* <DEDUP_REMOVED lines=31> */
[C---:B------:R-:W-:Y:S01]  /*2e500*/  VIADD R63, R23.reuse, 0x57 ;  /* 0x00000057173f7836 */ /* 0x040fe20000000000 */
[----:B------:R-:W-:Y:S01]  /*2e510*/  ISETP.LT.AND P1, PT, R154, UR41, !P0 ;  /* 0x000000299a007c0c */ /* 0x000fe2000c721270 */
[----:B------:R-:W-:-:S08]  /*2e520*/  VIADD R64, R23, 0x56 ;  /* 0x0000005617407836 */ /* 0x000fd00000000000 */
[----:B------:R-:W-:Y:S01]  /*2e530*/  @P3 LOP3.LUT R18, R18, 0x1000, RZ, 0xfc, !PT ;  /* 0x0000100012123812 */ /* 0x000fe200078efcff */
[----:B-1----:R-:W-:Y:S01]  /*2e540*/  VIADD R24, R24, UR6 ;  /* 0x0000000618187c36 */ /* 0x002fe20008000000 */
[----:B------:R-:W-:Y:S01]  /*2e550*/  ISETP.LT.AND P0, PT, R152, UR39, !P0 ;  /* 0x0000002798007c0c */ /* 0x000fe2000c701270 */
[----:B------:R-:W-:Y:S01]  /*2e560*/  ULDC UR6, c[0x0][0x248] ;  /* 0x0000920000067ab9 */ /* 0x000fe20000000800 */
[----:B------:R-:W-:Y:S01]  /*2e570*/  LOP3.LUT R18, R18, 0xfffff7ff, RZ, 0xc0, !PT ;  /* 0xfffff7ff12127812 */ /* 0x000fe200078ec0ff */
[C---:B------:R-:W-:Y:S01]  /*2e580*/  VIADD R65, R23.reuse, 0x55 ;  /* 0x0000005517417836 */ /* 0x040fe20000000000 */
[----:B------:R1:W-:Y:S01]  /*2e590*/  STL [R1+0x12c4], R24 ;  /* 0x0012c41801007387 */ /* 0x0003e20000100800 */
[C---:B------:R-:W-:Y:S01]  /*2e5a0*/  VIADD R66, R23.reuse, 0x54 ;  /* 0x0000005417427836 */ /* 0x040fe20000000000 */
[----:B------:R-:W-:Y:S01]  /*2e5b0*/  @P2 LOP3.LUT R18, R18, 0x800, RZ, 0xfc, !PT ;  /* 0x0000080012122812 */ /* 0x000fe200078efcff */
[----:B------:R-:W-:Y:S01]  /*2e5c0*/  VIADD R67, R23, 0x53 ;  /* 0x0000005317437836 */ /* 0x000fe20000000000 */
[----:B------:R-:W-:Y:S01]  /*2e5d0*/  LOP3.LUT R15, R15, 0x7fffffff, RZ, 0xc0, !PT ;  /* 0x7fffffff0f0f7812 */ /* 0x000fe200078ec0ff */
[C---:B------:R-:W-:Y:S01]  /*2e5e0*/  VIADD R68, R23.reuse, 0x52 ;  /* 0x0000005217447836 */ /* 0x040fe20000000000 */
[----:B------:R-:W-:Y:S01]  /*2e5f0*/  LOP3.LUT R18, R18, 0xfffffbff, RZ, 0xc0, !PT ;  /* 0xfffffbff12127812 */ /* 0x000fe200078ec0ff */
[C---:B------:R-:W-:Y:S01]  /*2e600*/  VIADD R69, R23.reuse, 0x51 ;  /* 0x0000005117457836 */ /* 0x040fe20000000000 */
[----:B------:R-:W-:Y:S01]  /*2e610*/  ULDC UR37, c[0x0][0x228] ;  /* 0x00008a0000257ab9 */ /* 0x000fe20000000800 */
[C---:B------:R-:W-:Y:S01]  /*2e620*/  VIADD R70, R23.reuse, 0x50 ;  /* 0x0000005017467836 */ /* 0x040fe20000000000 */
[----:B------:R-:W-:Y:S01]  /*2e630*/  @P1 LOP3.LUT R18, R18, 0x400, RZ, 0xfc, !PT ;  /* 0x0000040012121812 */ /* 0x000fe200078efcff */
[C---:B------:R-:W-:Y:S01]  /*2e640*/  VIADD R71, R23.reuse, 0x4f ;  /* 0x0000004f17477836 */ /* 0x040fe20000000000 */
[----:B------:R-:W-:Y:S01]  /*2e650*/  ULDC UR39, c[0x0][0x228] ;  /* 0x00008a0000277ab9 */ /* 0x000fe20000000800 */
[----:B------:R-:W-:Y:S01]  /*2e660*/  VIADD R72, R23, 0x4e ;  /* 0x0000004e17487836 */ /* 0x000fe20000000000 */
[----:B------:R-:W-:Y:S01]  /*2e670*/  LOP3.LUT R18, R18, 0xfffffdff, RZ, 0xc0, !PT ;  /* 0xfffffdff12127812 */ /* 0x000fe200078ec0ff */
[----:B------:R-:W-:-:S03]  /*2e680*/  ULDC UR41, c[0x0][0x228] ;  /* 0x00008a0000297ab9 */ /* 0x000fc60000000800 */
[----:B------:R-:W-:Y:S02]  /*2e690*/  @P0 LOP3.LUT R18, R18, 0x200, RZ, 0xfc, !PT ;  /* 0x0000020012120812 */ /* 0x000fe400078efcff */
[----:B------:R-:W-:Y:S01]  /*2e6a0*/  ISETP.GE.AND P0, PT, R49, UR61, PT ;  /* 0x0000003d31007c0c */ /* 0x000fe2000bf06270 */
[----:B------:R-:W-:-:S03]  /*2e6b0*/  ULDC UR61, c[0x0][0x228] ;  /* 0x00008a00003d7ab9 */ /* 0x000fc60000000800 */
[----:B------:R-:W-:Y:S01]  /*2e6c0*/  ISETP.LT.AND P3, PT, R155, UR27, !P0 ;  /* 0x0000001b9b007c0c */ /* 0x000fe2000c761270 */
[----:B-1----:R-:W-:Y:S01]  /*2e6d0*/  VIADD R24, R24, UR6 ;  /* 0x0000000618187c36 */ /* 0x002fe20008000000 */
[----:B------:R-:W-:Y:S01]  /*2e6e0*/  ISETP.LT.AND P2, PT, R156, UR7, !P0 ;  /* 0x000000079c007c0c */ /* 0x000fe2000c741270 */
[----:B------:R-:W-:Y:S01]  /*2e6f0*/  ULDC.64 UR6, c[0x0][0x228] ;  /* 0x00008a0000067ab9 */ /* 0x000fe20000000a00 */
[----:B------:R-:W-:Y:S01]  /*2e700*/  LOP3.LUT R18, R18, 0xfffffeff, RZ, 0xc0, !PT ;  /* 0xfffffeff12127812 */ /* 0x000fe200078ec0ff */
[----:B------:R-:W-:Y:S01]  /*2e710*/  ULDC UR27, c[0x0][0x228] ;  /* 0x00008a00001b7ab9 */ /* 0x000fe20000000800 */
[----:B------:R-:W-:Y:S01]  /*2e720*/  ISETP.LT.AND P1, PT, R154, UR60, !P0 ;  /* 0x0000003c9a007c0c */ /* 0x000fe2000c721270 */
[----:B------:R-:W-:-:S06]  /*2e730*/  ULDC UR60, c[0x0][0x228] ;  /* 0x00008a00003c7ab9 */ /* 0x000fcc0000000800 */
        /* <DEDUP_REMOVED lines=39> */
[----:B------:R-:W-:-:S07]  /*2e9b0*/  ISETP.LT.AND P0, PT, R152, UR61, !P0 ;  /* 0x0000003d98007c0c */ /* 0x000fce000c701270 */
[----:B------:R-:W-:-:S04]  /*2e9c0*/  @P2 LOP3.LUT R17, R17, 0x80000000, RZ, 0xfc, !PT ;  /* 0x8000000011112812 */ /* 0x000fc800078efcff */
[----:B------:R-:W-:Y:S01]  /*2e9d0*/  @P3 LOP3.LUT R18, R18, 0x1, RZ, 0xfc, !PT ;  /* 0x0000000112123812 */ /* 0x000fe200078efcff */
        /* <DEDUP_REMOVED lines=28> */
[----:B-1----:R-:W-:Y:S01]  /*2eba0*/  VIADD R24, R24, UR4 ;  /* 0x0000000418187c36 */ /* 0x002fe20008000000 */
[----:B------:R-:W-:Y:S01]  /*2ebb0*/  ISETP.LT.AND P2, PT, R156, UR40, !P0 ;  /* 0x000000289c007c0c */ /* 0x000fe2000c741270 */
[----:B------:R-:W-:Y:S01]  /*2ebc0*/  ULDC UR4, c[0x0][0x248] ;  /* 0x0000920000047ab9 */ /* 0x000fe20000000800 */
[----:B------:R-:W-:Y:S01]  /*2ebd0*/  LOP3.LUT R17, R17, 0xfeffffff, RZ, 0xc0, !PT ;  /* 0xfeffffff11117812 */ /* 0x000fe200078ec0ff */
[----:B------:R-:W-:Y:S01]  /*2ebe0*/  ULDC UR24, c[0x0][0x228] ;  /* 0x00008a0000187ab9 */ /* 0x000fe20000000800 */
[----:B------:R-:W-:Y:S01]  /*2ebf0*/  ISETP.LT.AND P1, PT, R154, UR45, !P0 ;  /* 0x0000002d9a007c0c */ /* 0x000fe2000c721270 */
[----:B------:R1:W-:Y:S01]  /*2ec00*/  STL [R1+0x12d4], R24 ;  /* 0x0012d41801007387 */ /* 0x0003e20000100800 */
[----:B------:R-:W-:-:S05]  /*2ec10*/  ULDC UR40, c[0x0][0x22c] ;  /* 0x00008b0000287ab9 */ /* 0x000fca0000000800 */
[----:B------:R-:W-:Y:S01]  /*2ec20*/  @P3 LOP3.LUT R17, R17, 0x1000000, RZ, 0xfc, !PT ;  /* 0x0100000011113812 */ /* 0x000fe200078efcff */
[----:B------:R-:W-:-:S03]  /*2ec30*/  ULDC UR45, c[0x0][0x228] ;  /* 0x00008a00002d7ab9 */ /* 0x000fc60000000800 */
        /* <DEDUP_REMOVED lines=75> */
[----:B------:R-:W-:Y:S02]  /*2f0f0*/  ISETP.LT.AND P3, PT, R155, UR13, !P0 ;  /* 0x0000000d9b007c0c */ /* 0x000fe4000c761270 */
        /* <DEDUP_REMOVED lines=61> */
[----:B------:R-:W-:Y:S02]  /*2f4d0*/  LOP3.LUT R16, R16, 0xefffffff, RZ, 0xc0, !PT ;  /* 0xefffffff10107812 */ /* 0x000fe400078ec0ff */
[----:B------:R-:W-:Y:S01]  /*2f4e0*/  LOP3.LUT R14, R14, 0x7fffffff, RZ, 0xc0, !PT ;  /* 0x7fffffff0e0e7812 */ /* 0x000fe200078ec0ff */
[----:B------:R-:W-:Y:S01]  /*2f4f0*/  VIADD R76, R23, 0x4a ;  /* 0x0000004a174c7836 */ /* 0x000fe20000000000 */
[----:B------:R-:W-:Y:S01]  /*2f500*/  ISETP.LT.AND P3, PT, R155, UR55, !P0 ;  /* 0x000000379b007c0c */ /* 0x000fe2000c761270 */
[C---:B------:R-:W-:Y:S01]  /*2f510*/  VIADD R77, R23.reuse, 0x49 ;  /* 0x00000049174d7836 */ /* 0x040fe20000000000 */
[----:B------:R-:W-:Y:S01]  /*2f520*/  ISETP.LT.AND P2, PT, R156, UR54, !P0 ;  /* 0x000000369c007c0c */ /* 0x000fe2000c741270 */
[C---:B------:R-:W-:Y:S01]  /*2f530*/  VIADD R78, R23.reuse, 0x48 ;  /* 0x00000048174e7836 */ /* 0x040fe20000000000 */
[----:B------:R-:W-:Y:S01]  /*2f540*/  ISETP.LT.AND P1, PT, R154, UR10, !P0 ;  /* 0x0000000a9a007c0c */ /* 0x000fe2000c721270 */
[----:B------:R-:W-:Y:S01]  /*2f550*/  ULDC UR10, c[0x0][0x248] ;  /* 0x00009200000a7ab9 */ /* 0x000fe20000000800 */
[C---:B------:R-:W-:Y:S01]  /*2f560*/  VIADD R79, R23.reuse, 0x47 ;  /* 0x00000047174f7836 */ /* 0x040fe20000000000 */
[----:B------:R-:W-:Y:S01]  /*2f570*/  ULDC UR56, c[0x0][0x228] ;  /* 0x00008a0000387ab9 */ /* 0x000fe20000000800 */
[----:B------:R-:W-:Y:S01]  /*2f580*/  VIADD R80, R23, 0x46 ;  /* 0x0000004617507836 */ /* 0x000fe20000000000 */
[----:B------:R-:W-:-:S04]  /*2f590*/  ULDC UR55, c[0x0][0x22c] ;  /* 0x00008b0000377ab9 */ /* 0x000fc80000000800 */
        /* <DEDUP_REMOVED lines=19> */
[----:B------:R-:W-:Y:S02]  /*2f6d0*/  ISETP.LT.AND P2, PT, R156, UR9, !P0 ;  /* 0x000000099c007c0c */ /* 0x000fe4000c741270 */
        /* <DEDUP_REMOVED lines=85> */
[----:B------:R-:W-:Y:S02]  /*2fc30*/  ISETP.LT.AND P0, PT, R152, UR7, !P0 ;  /* 0x0000000798007c0c */ /* 0x000fe4000c701270 */
[----:B------:R-:W-:Y:S01]  /*2fc40*/  LOP3.LUT R16, R16, 0xffffffbf, RZ, 0xc0, !PT ;  /* 0xffffffbf10107812 */ /* 0x000fe200078ec0ff */
[----:B-1----:R-:W-:Y:S01]  /*2fc50*/  VIADD R24, R24, UR51 ;  /* 0x0000003318187c36 */ /* 0x002fe20008000000 */
[----:B------:R-:W-:Y:S02]  /*2fc60*/  ULDC UR51, c[0x0][0x228] ;  /* 0x00008a0000337ab9 */ /* 0x000fe40000000800 */
[----:B------:R-:W-:Y:S02]  /*2fc70*/  @P1 LOP3.LUT R16, R16, 0x40, RZ, 0xfc, !PT ;  /* 0x0000004010101812 */ /* 0x000fe400078efcff */
[----:B------:R1:W-:Y:S02]  /*2fc80*/  STL [R1+0x1304], R24 ;  /* 0x0013041801007387 */ /* 0x0003e40000100800 */
[----:B------:R-:W-:-:S04]  /*2fc90*/  LOP3.LUT R16, R16, 0xffffffdf, RZ, 0xc0, !PT ;  /* 0xffffffdf10107812 */ /* 0x000fc800078ec0ff */
[----:B------:R-:W-:Y:S01]  /*2fca0*/  @P0 LOP3.LUT R16, R16, 0x20, RZ, 0xfc, !PT ;  /* 0x0000002010100812 */ /* 0x000fe200078efcff */
[----:B-1----:R-:W-:Y:S01]  /*2fcb0*/  VIADD R24, R24, UR6 ;  /* 0x0000000618187c36 */ /* 0x002fe20008000000 */
[----:B------:R-:W-:Y:S02]  /*2fcc0*/  ULDC.64 UR6, c[0x0][0x228] ;  /* 0x00008a0000067ab9 */ /* 0x000fe40000000a00 */
[----:B------:R-:W-:-:S04]  /*2fcd0*/  ISETP.GE.AND P0, PT, R66, UR7, PT ;  /* 0x0000000742007c0c */ /* 0x000fc8000bf06270 */
[----:B------:R-:W-:Y:S01]  /*2fce0*/  ISETP.LT.AND P3, PT, R155, UR6, !P0 ;  /* 0x000000069b007c0c */ /* 0x000fe2000c761270 */
[----:B------:R-:W-:Y:S01]  /*2fcf0*/  ULDC UR6, c[0x0][0x248] ;  /* 0x0000920000067ab9 */ /* 0x000fe20000000800 */
[----:B------:R-:W-:Y:S02]  /*2fd00*/  ISETP.LT.AND P2, PT, R156, UR59, !P0 ;  /* 0x0000003b9c007c0c */ /* 0x000fe4000c741270 */
[----:B------:R-:W-:Y:S01]  /*2fd10*/  LOP3.LUT R16, R16, 0xffffffef, RZ, 0xc0, !PT ;  /* 0xffffffef10107812 */ /* 0x000fe200078ec0ff */
[----:B------:R1:W-:Y:S01]  /*2fd20*/  STL [R1+0x1308], R24 ;  /* 0x0013081801007387 */ /* 0x0003e20000100800 */
[----:B------:R-:W-:Y:S01]  /*2fd30*/  ISETP.LT.AND P1, PT, R154, UR61, !P0 ;  /* 0x0000003d9a007c0c */ /* 0x000fe2000c721270 */
[----:B------:R-:W-:Y:S01]  /*2fd40*/  ULDC UR61, c[0x0][0x228] ;  /* 0x00008a00003d7ab9 */ /* 0x000fe20000000800 */
[----:B------:R-:W-:-:S05]  /*2fd50*/  ULDC UR59, c[0x0][0x228] ;  /* 0x00008a00003b7ab9 */ /* 0x000fca0000000800 */
        /* <DEDUP_REMOVED lines=14> */
[C---:B------:R-:W-:Y:S01]  /*2fe40*/  VIADD R82, R23.reuse, 0x44 ;  /* 0x0000004417527836 */ /* 0x040fe20000000000 */
[----:B------:R-:W-:Y:S01]  /*2fe50*/  ISETP.LT.AND P2, PT, R156, UR29, !P0 ;  /* 0x0000001d9c007c0c */ /* 0x000fe2000c741270 */
[----:B------:R-:W-:Y:S01]  /*2fe60*/  ULDC UR7, c[0x0][0x228] ;  /* 0x00008a0000077ab9 */ /* 0x000fe20000000800 */
[----:B------:R-:W-:Y:S01]  /*2fe70*/  ISETP.LT.AND P1, PT, R154, UR27, !P0 ;  /* 0x0000001b9a007c0c */ /* 0x000fe2000c721270 */
[----:B------:R-:W-:Y:S01]  /*2fe80*/  VIADD R83, R23, 0x43 ;  /* 0x0000004317537836 */ /* 0x000fe20000000000 */
[----:B------:R-:W-:Y:S01]  /*2fe90*/  ISETP.LT.AND P3, PT, R155, UR6, !P0 ;  /* 0x000000069b007c0c */ /* 0x000fe2000c761270 */
[----:B------:R-:W-:Y:S01]  /*2fea0*/  ULDC UR6, c[0x0][0x248] ;  /* 0x0000920000067ab9 */ /* 0x000fe20000000800 */
[----:B------:R-:W-:Y:S01]  /*2feb0*/  ISETP.LT.AND P0, PT, R152, UR24, !P0 ;  /* 0x0000001898007c0c */ /* 0x000fe2000c701270 */
[----:B------:R-:W-:Y:S01]  /*2fec0*/  ULDC UR27, c[0x0][0x228] ;  /* 0x00008a00001b7ab9 */ /* 0x000fe20000000800 */
[----:B------:R-:W-:Y:S01]  /*2fed0*/  LOP3.LUT R13, R13, 0x7fffffff, RZ, 0xc0, !PT ;  /* 0x7fffffff0d0d7812 */ /* 0x000fe200078ec0ff */
[C---:B------:R-:W-:Y:S01]  /*2fee0*/  VIADD R84, R23.reuse, 0x42 ;  /* 0x0000004217547836 */ /* 0x040fe20000000000 */
        /* <DEDUP_REMOVED lines=15> */
[----:B------:R-:W-:Y:S01]  /*2ffe0*/  LOP3.LUT R15, R15, 0xefffffff, RZ, 0xc0, !PT ;  /* 0xefffffff0f0f7812 */ /* 0x000fe200078ec0ff */
[----:B------:R-:W-:Y:S01]  /*2fff0*/  VIADD R86, R23, 0x40 ;  /* 0x0000004017567836 */ /* 0x000fe20000000000 */
[----:B------:R-:W-:Y:S01]  /*30000*/  ISETP.LT.AND P1, PT, R154, UR26, !P0 ;  /* 0x0000001a9a007c0c */ /* 0x000fe2000c721270 */
[----:B------:R1:W-:Y:S01]  /*30010*/  STL [R1+0x1318], R24 ;  /* 0x0013181801007387 */ /* 0x0003e20000100800 */
[----:B------:R-:W-:Y:S01]  /*30020*/  ULDC UR30, c[0x0][0x228] ;  /* 0x00008a00001e7ab9 */ /* 0x000fe20000000800 */
[----:B------:R-:W-:-:S04]  /*30030*/  ULDC UR32, c[0x0][0x228] ;  /* 0x00008a0000207ab9 */ /* 0x000fc80000000800 */
        /* <DEDUP_REMOVED lines=82> */
[----:B------:R-:W-:-:S08]  /*30560*/  ULDC UR41, c[0x0][0x228] ;  /* 0x00008a0000297ab9 */ /* 0x000fd00000000800 */
        /* <DEDUP_REMOVED lines=10> */
[----:B------:R-:W-:-:S02]  /*30610*/  ULDC UR44, c[0x0][0x228] ;  /* 0x00008a00002c7ab9 */ /* 0x000fc40000000800 */
[----:B------:R-:W-:-:S04]  /*30620*/  LOP3.LUT R15, R15, 0xfffffbff, RZ, 0xc0, !PT ;  /* 0xfffffbff0f0f7812 */ /* 0x000fc800078ec0ff */
[----:B------:R-:W-:-:S04]  /*30630*/  @P1 LOP3.LUT R15, R15, 0x400, RZ, 0xfc, !PT ;  /* 0x000004000f0f1812 */ /* 0x000fc800078efcff */
[----:B------:R-:W-:-:S04]  /*30640*/  LOP3.LUT R15, R15, 0xfffffdff, RZ, 0xc0, !PT ;  /* 0xfffffdff0f0f7812 */ /* 0x000fc800078ec0ff */
[----:B------:R-:W-:Y:S02]  /*30650*/  @P0 LOP3.LUT R15, R15, 0x200, RZ, 0xfc, !PT ;  /* 0x000002000f0f0812 */ /* 0x000fe400078efcff */
[----:B------:R-:W-:Y:S01]  /*30660*/  ISETP.GE.AND P0, PT, R73, UR43, PT ;  /* 0x0000002b49007c0c */ /* 0x000fe2000bf06270 */
[----:B------:R-:W-:-:S03]  /*30670*/  ULDC UR43, c[0x0][0x228] ;  /* 0x00008a00002b7ab9 */ /* 0x000fc60000000800 */
[----:B------:R-:W-:Y:S02]  /*30680*/  ISETP.LT.AND P3, PT, R155, UR13, !P0 ;  /* 0x0000000d9b007c0c */ /* 0x000fe4000c761270 */
[----:B------:R-:W-:Y:S01]  /*30690*/  ISETP.LT.AND P2, PT, R156, UR12, !P0 ;  /* 0x0000000c9c007c0c */ /* 0x000fe2000c741270 */
[----:B------:R-:W-:Y:S01]  /*306a0*/  ULDC UR12, c[0x0][0x248] ;  /* 0x00009200000c7ab9 */ /* 0x000fe20000000800 */
[----:B------:R-:W-:Y:S02]  /*306b0*/  LOP3.LUT R15, R15, 0xfffffeff, RZ, 0xc0, !PT ;  /* 0xfffffeff0f0f7812 */ /* 0x000fe400078ec0ff */
[----:B------:R-:W-:Y:S01]  /*306c0*/  ISETP.LT.AND P1, PT, R154, UR47, !P0 ;  /* 0x0000002f9a007c0c */ /* 0x000fe2000c721270 */
[----:B-1----:R-:W-:-:S06]  /*306d0*/  VIADD R24, R24, UR12 ;  /* 0x0000000c18187c36 */ /* 0x002fcc0008000000 */
[----:B------:R-:W-:Y:S01]  /*306e0*/  @P3 LOP3.LUT R15, R15, 0x100, RZ, 0xfc, !PT ;  /* 0x000001000f0f3812 */ /* 0x000fe200078efcff */
[----:B------:R-:W-:Y:S01]  /*306f0*/  ULDC.64 UR12, c[0x0][0x228] ;  /* 0x00008a00000c7ab9 */ /* 0x000fe20000000a00 */
[----:B------:R-:W-:Y:S01]  /*30700*/  VIADD R90, R23, 0x3c ;  /* 0x0000003c175a7836 */ /* 0x000fe20000000000 */
[----:B------:R-:W-:Y:S01]  /*30710*/  ULDC UR47, c[0x0][0x228] ;  /* 0x00008a00002f7ab9 */ /* 0x000fe20000000800 */
        /* <DEDUP_REMOVED lines=18> */
[----:B------:R-:W-:Y:S01]  /*30840*/  ULDC.64 UR12, c[0x0][0x228] ;  /* 0x00008a00000c7ab9 */ /* 0x000fe20000000a00 */
        /* <DEDUP_REMOVED lines=24> */
[----:B------:R-:W-:Y:S01]  /*309d0*/  @P3 LOP3.LUT R15, R15, 0x1, RZ, 0xfc, !PT ;  /* 0x000000010f0f3812 */ /* 0x000fe200078efcff */
[----:B------:R-:W-:Y:S01]  /*309e0*/  ULDC UR12, c[0x0][0x228] ;  /* 0x00008a00000c7ab9 */ /* 0x000fe20000000800 */
        /* <DEDUP_REMOVED lines=10> */
[----:B------:R-:W-:Y:S01]  /*30a90*/  VIADD R91, R23, 0x3b ;  /* 0x0000003b175b7836 */ /* 0x000fe20000000000 */
        /* <DEDUP_REMOVED lines=17> */
[----:B------:R-:W-:Y:S01]  /*30bb0*/  ISETP.LT.AND P2, PT, R156, UR61, !P0 ;  /* 0x0000003d9c007c0c */ /* 0x000fe2000c741270 */
[----:B------:R-:W-:Y:S01]  /*30bc0*/  ULDC UR22, c[0x0][0x228] ;  /* 0x00008a0000167ab9 */ /* 0x000fe20000000800 */
[----:B------:R-:W-:Y:S01]  /*30bd0*/  ISETP.LT.AND P1, PT, R154, UR52, !P0 ;  /* 0x000000349a007c0c */ /* 0x000fe2000c721270 */
[----:B------:R1:W-:Y:S08]  /*30be0*/  STL [R1+0x137c], R24 ;  /* 0x00137c1801007387 */ /* 0x0003f00000100800 */
[----:B------:R-:W-:Y:S01]  /*30bf0*/  @P3 LOP3.LUT R14, R14, 0x1000000, RZ, 0xfc, !PT ;  /* 0x010000000e0e3812 */ /* 0x000fe200078efcff */
[----:B------:R-:W-:Y:S01]  /*30c00*/  ULDC UR52, c[0x0][0x228] ;  /* 0x00008a0000347ab9 */ /* 0x000fe20000000800 */
[----:B------:R-:W-:-:S02]  /*30c10*/  ULDC UR61, c[0x0][0x228] ;  /* 0x00008a00003d7ab9 */ /* 0x000fc40000000800 */
        /* <DEDUP_REMOVED lines=35> */
[----:B------:R-:W-:Y:S02]  /*30e50*/  LOP3.LUT R14, R14, 0xfffeffff, RZ, 0xc0, !PT ;  /* 0xfffeffff0e0e7812 */ /* 0x000fe400078ec0ff */
[----:B------:R-:W-:Y:S01]  /*30e60*/  LOP3.LUT R12, R12, 0x7fffffff, RZ, 0xc0, !PT ;  /* 0x7fffffff0c0c7812 */ /* 0x000fe200078ec0ff */
[----:B------:R-:W-:Y:S01]  /*30e70*/  VIADD R92, R23, 0x3a ;  /* 0x0000003a175c7836 */ /* 0x000fe20000000000 */
[----:B------:R-:W-:Y:S01]  /*30e80*/  ISETP.LT.AND P1, PT, R154, UR52, !P0 ;  /* 0x000000349a007c0c */ /* 0x000fe2000c721270 */
[----:B------:R-:W-:Y:S01]  /*30e90*/  ULDC UR52, c[0x0][0x228] ;  /* 0x00008a0000347ab9 */ /* 0x000fe20000000800 */
[----:B------:R-:W-:-:S03]  /*30ea0*/  ULDC UR51, c[0x0][0x228] ;  /* 0x00008a0000337ab9 */ /* 0x000fc60000000800 */
[----:B------:R-:W-:-:S04]  /*30eb0*/  @P3 LOP3.LUT R14, R14, 0x10000, RZ, 0xfc, !PT ;  /* 0x000100000e0e3812 */ /* 0x000fc800078efcff */
[----:B------:R-:W-:-:S04]  /*30ec0*/  LOP3.LUT R14, R14, 0xffff7fff, RZ, 0xc0, !PT ;  /* 0xffff7fff0e0e7812 */ /* 0x000fc800078ec0ff */
[----:B------:R-:W-:Y:S02]  /*30ed0*/  @P2 LOP3.LUT R14, R14, 0x8000, RZ, 0xfc, !PT ;  /* 0x000080000e0e2812 */ /* 0x000fe400078efcff */
[----:B------:R-:W-:Y:S01]  /*30ee0*/  ISETP.LT.AND P0, PT, R152, UR61, !P0 ;  /* 0x0000003d98007c0c */ /* 0x000fe2000c701270 */
[----:B-1----:R-:W-:Y:S01]  /*30ef0*/  VIADD R24, R24, UR8 ;  /* 0x0000000818187c36 */ /* 0x002fe20008000000 */
[----:B------:R-:W-:Y:S01]  /*30f00*/  LOP3.LUT R14, R14, 0xffffbfff, RZ, 0xc0, !PT ;  /* 0xffffbfff0e0e7812 */ /* 0x000fe200078ec0ff */
[----:B------:R-:W-:Y:S01]  /*30f10*/  ULDC UR8, c[0x0][0x248] ;  /* 0x0000920000087ab9 */ /* 0x000fe20000000800 */
[----:B------:R-:W-:Y:S01]  /*30f20*/  VIADD R93, R23, 0x39 ;  /* 0x00000039175d7836 */ /* 0x000fe20000000000 */
        /* <DEDUP_REMOVED lines=11> */
[C---:B------:R-:W-:Y:S01]  /*30fe0*/  VIADD R95, R23.reuse, 0x37 ;  /* 0x00000037175f7836 */ /* 0x040fe20000000000 */
[----:B------:R-:W-:Y:S01]  /*30ff0*/  ISETP.LT.AND P1, PT, R154, UR57, !P0 ;  /* 0x000000399a007c0c */ /* 0x000fe2000c721270 */
[----:B------:R-:W-:Y:S01]  /*31000*/  VIADD R96, R23, 0x36 ;  /* 0x0000003617607836 */ /* 0x000fe20000000000 */
[----:B------:R-:W-:-:S07]  /*31010*/  ULDC UR59, c[0x0][0x22c] ;  /* 0x00008b00003b7ab9 */ /* 0x000fce0000000800 */
        /* <DEDUP_REMOVED lines=8> */
[----:B------:R-:W-:Y:S01]  /*310a0*/  @P2 LOP3.LUT R14, R14, 0x800, RZ, 0xfc, !PT ;  /* 0x000008000e0e2812 */ /* 0x000fe200078efcff */
[----:B------:R-:W-:-:S03]  /*310b0*/  ULDC UR57, c[0x0][0x228] ;  /* 0x00008a0000397ab9 */ /* 0x000fc60000000800 */
[----:B------:R-:W-:-:S04]  /*310c0*/  LOP3.LUT R14, R14, 0xfffffbff, RZ, 0xc0, !PT ;  /* 0xfffffbff0e0e7812 */ /* 0x000fc800078ec0ff */
        /* <DEDUP_REMOVED lines=16> */
[----:B------:R-:W-:Y:S01]  /*311d0*/  ULDC.64 UR8, c[0x0][0x228] ;  /* 0x00008a0000087ab9 */ /* 0x000fe20000000a00 */
[----:B------:R-:W-:Y:S01]  /*311e0*/  LOP3.LUT R14, R14, 0xffffff7f, RZ, 0xc0, !PT ;  /* 0xffffff7f0e0e7812 */ /* 0x000fe200078ec0ff */
[----:B------:R-:W-:Y:S01]  /*311f0*/  VIADD R99, R23, 0x33 ;  /* 0x0000003317637836 */ /* 0x000fe20000000000 */
[----:B------:R1:W-:Y:S01]  /*31200*/  STL [R1+0x13bc], R24 ;  /* 0x0013bc1801007387 */ /* 0x0003e20000100800 */
[----:B------:R-:W-:Y:S01]  /*31210*/  LOP3.LUT R11, R11, 0x7fffffff, RZ, 0xc0, !PT ;  /* 0x7fffffff0b0b7812 */ /* 0x000fe200078ec0ff */
[C---:B------:R-:W-:Y:S01]  /*31220*/  VIADD R100, R23.reuse, 0x32 ;  /* 0x0000003217647836 */ /* 0x040fe20000000000 */
[----:B------:R-:W-:Y:S01]  /*31230*/  @P2 LOP3.LUT R14, R14, 0x80, RZ, 0xfc, !PT ;  /* 0x000000800e0e2812 */ /* 0x000fe200078efcff */
[----:B------:R-:W-:Y:S01]  /*31240*/  ULDC UR24, c[0x0][0x228] ;  /* 0x00008a0000187ab9 */ /* 0x000fe20000000800 */
[----:B------:R-:W-:Y:S01]  /*31250*/  VIADD R101, R23, 0x31 ;  /* 0x0000003117657836 */ /* 0x000fe20000000000 */
        /* <DEDUP_REMOVED lines=12> */
[----:B------:R-:W-:-:S07]  /*31320*/  ISETP.LT.AND P1, PT, R154, UR7, !P0 ;  /* 0x000000079a007c0c */ /* 0x000fce000c721270 */
        /* <DEDUP_REMOVED lines=54> */
[C---:B------:R-:W-:Y:S01]  /*31690*/  VIADD R102, R23.reuse, 0x30 ;  /* 0x0000003017667836 */ /* 0x040fe20000000000 */
[----:B------:R-:W-:Y:S01]  /*316a0*/  ISETP.LT.AND P2, PT, R156, UR16, !P0 ;  /* 0x000000109c007c0c */ /* 0x000fe2000c741270 */
[----:B------:R-:W-:Y:S01]  /*316b0*/  VIADD R103, R23, 0x2f ;  /* 0x0000002f17677836 */ /* 0x000fe20000000000 */
[----:B------:R-:W-:Y:S01]  /*316c0*/  ISETP.LT.AND P1, PT, R154, UR33, !P0 ;  /* 0x000000219a007c0c */ /* 0x000fe2000c721270 */
[----:B------:R1:W-:Y:S01]  /*316d0*/  STL [R1+0x13d8], R24 ;  /* 0x0013d81801007387 */ /* 0x0003e20000100800 */
[----:B------:R-:W-:Y:S01]  /*316e0*/  ULDC UR29, c[0x0][0x228] ;  /* 0x00008a00001d7ab9 */ /* 0x000fe20000000800 */
[----:B------:R-:W-:-:S06]  /*316f0*/  ULDC UR30, c[0x0][0x228] ;  /* 0x00008a00001e7ab9 */ /* 0x000fcc0000000800 */
[----:B------:R-:W-:Y:S01]  /*31700*/  @P3 LOP3.LUT R13, R13, 0x1000000, RZ, 0xfc, !PT ;  /* 0x010000000d0d3812 */ /* 0x000fe200078efcff */
[----:B------:R-:W-:Y:S01]  /*31710*/  ULDC UR16, c[0x0][0x228] ;  /* 0x00008a0000107ab9 */ /* 0x000fe20000000800 */
[----:B------:R-:W-:Y:S01]  /*31720*/  VIADD R104, R23, 0x2e ;  /* 0x0000002e17687836 */ /* 0x000fe20000000000 */
[----:B------:R-:W-:Y:S01]  /*31730*/  ULDC UR33, c[0x0][0x228] ;  /* 0x00008a0000217ab9 */ /* 0x000fe20000000800 */
[----:B------:R-:W-:-:S04]  /*31740*/  LOP3.LUT R13, R13, 0xff7fffff, RZ, 0xc0, !PT ;  /* 0xff7fffff0d0d7812 */ /* 0x000fc800078ec0ff */
[----:B------:R-:W-:Y:S02]  /*31750*/  @P2 LOP3.LUT R13, R13, 0x800000, RZ, 0xfc, !PT ;  /* 0x008000000d0d2812 */ /* 0x000fe400078efcff */
[----:B------:R-:W-:Y:S01]  /*31760*/  ISETP.LT.AND P0, PT, R152, UR37, !P0 ;  /* 0x0000002598007c0c */ /* 0x000fe2000c701270 */
[----:B-1----:R-:W-:Y:S01]  /*31770*/  VIADD R24, R24, UR4 ;  /* 0x0000000418187c36 */ /* 0x002fe20008000000 */
[----:B------:R-:W-:Y:S01]  /*31780*/  LOP3.LUT R13, R13, 0xffbfffff, RZ, 0xc0, !PT ;  /* 0xffbfffff0d0d7812 */ /* 0x000fe200078ec0ff */
[----:B------:R-:W-:Y:S01]  /*31790*/  ULDC.64 UR4, c[0x0][0x228] ;  /* 0x00008a0000047ab9 */ /* 0x000fe20000000a00 */
[----:B------:R-:W-:Y:S01]  /*317a0*/  VIADD R105, R23, 0x2d ;  /* 0x0000002d17697836 */ /* 0x000fe20000000000 */
[----:B------:R-:W-:Y:S01]  /*317b0*/  ULDC UR37, c[0x0][0x228] ;  /* 0x00008a0000257ab9 */ /* 0x000fe20000000800 */
        /* <DEDUP_REMOVED lines=111> */
[----:B------:R-:W-:Y:S01]  /*31eb0*/  ISETP.LT.AND P3, PT, R155, UR12, !P0 ;  /* 0x0000000c9b007c0c */ /* 0x000fe2000c761270 */
[----:B------:R-:W-:Y:S01]  /*31ec0*/  ULDC UR12, c[0x0][0x248] ;  /* 0x00009200000c7ab9 */ /* 0x000fe20000000800 */
[----:B------:R-:W-:Y:S01]  /*31ed0*/  ISETP.LT.AND P0, PT, R152, UR22, !P0 ;  /* 0x0000001698007c0c */ /* 0x000fe2000c701270 */
[----:B------:R-:W-:Y:S01]  /*31ee0*/  ULDC UR22, c[0x0][0x22c] ;  /* 0x00008b0000167ab9 */ /* 0x000fe20000000800 */
[----:B------:R-:W-:Y:S01]  /*31ef0*/  LOP3.LUT R13, R13, 0xfffffffe, RZ, 0xc0, !PT ;  /* 0xfffffffe0d0d7812 */ /* 0x000fe200078ec0ff */
[----:B------:R-:W-:-:S04]  /*31f00*/  ULDC UR46, c[0x0][0x228] ;  /* 0x00008a00002e7ab9 */ /* 0x000fc80000000800 */
[----:B------:R-:W-:-:S04]  /*31f10*/  @P2 LOP3.LUT R12, R12, 0x80000000, RZ, 0xfc, !PT ;  /* 0x800000000c0c2812 */ /* 0x000fc800078efcff */
[----:B------:R-:W-:-:S04]  /*31f20*/  LOP3.LUT R12, R12, 0xbfffffff, RZ, 0xc0, !PT ;  /* 0xbfffffff0c0c7812 */ /* 0x000fc800078ec0ff */
[----:B------:R-:W-:-:S04]  /*31f30*/  @P1 LOP3.LUT R12, R12, 0x40000000, RZ, 0xfc, !PT ;  /* 0x400000000c0c1812 */ /* 0x000fc800078efcff */
[----:B------:R-:W-:-:S04]  /*31f40*/  LOP3.LUT R12, R12, 0xdfffffff, RZ, 0xc0, !PT ;  /* 0xdfffffff0c0c7812 */ /* 0x000fc800078ec0ff */
[----:B------:R-:W-:Y:S02]  /*31f50*/  @P0 LOP3.LUT R12, R12, 0x20000000, RZ, 0xfc, !PT ;  /* 0x200000000c0c0812 */ /* 0x000fe400078efcff */
[----:B------:R-:W-:Y:S01]  /*31f60*/  ISETP.GE.AND P0, PT, R92, UR43, PT ;  /* 0x0000002b5c007c0c */ /* 0x000fe2000bf06270 */
[----:B------:R-:W-:Y:S01]  /*31f70*/  ULDC UR43, c[0x0][0x22c] ;  /* 0x00008b00002b7ab9 */ /* 0x000fe20000000800 */
[----:B------:R-:W-:Y:S02]  /*31f80*/  @P3 LOP3.LUT R13, R13, 0x1, RZ, 0xfc, !PT ;  /* 0x000000010d0d3812 */ /* 0x000fe400078efcff */
[----:B------:R-:W-:Y:S01]  /*31f90*/  ISETP.LT.AND P3, PT, R155, UR41, !P0 ;  /* 0x000000299b007c0c */ /* 0x000fe2000c761270 */
[----:B------:R-:W-:Y:S01]  /*31fa0*/  ULDC UR41, c[0x0][0x228] ;  /* 0x00008a0000297ab9 */ /* 0x000fe20000000800 */
[----:B------:R-:W-:Y:S01]  /*31fb0*/  ISETP.LT.AND P2, PT, R156, UR42, !P0 ;  /* 0x0000002a9c007c0c */ /* 0x000fe2000c741270 */
[----:B------:R-:W-:Y:S01]  /*31fc0*/  ULDC UR42, c[0x0][0x228] ;  /* 0x00008a00002a7ab9 */ /* 0x000fe20000000800 */
[----:B------:R-:W-:-:S02]  /*31fd0*/  LOP3.LUT R12, R12, 0xefffffff, RZ, 0xc0, !PT ;  /* 0xefffffff0c0c7812 */ /* 0x000fc400078ec0ff */
[----:B------:R-:W-:Y:S01]  /*31fe0*/  ISETP.LT.AND P1, PT, R154, UR52, !P0 ;  /* 0x000000349a007c0c */ /* 0x000fe2000c721270 */
[----:B-1----:R-:W-:-:S06]  /*31ff0*/  VIADD R24, R24, UR12 ;  /* 0x0000000c18187c36 */ /* 0x002fcc0008000000 */
        /* <DEDUP_REMOVED lines=8> */
[C---:B------:R-:W-:Y:S01]  /*32080*/  VIADD R107, R23.reuse, 0x2b ;  /* 0x0000002b176b7836 */ /* 0x040fe20000000000 */
[----:B------:R-:W-:Y:S01]  /*32090*/  LOP3.LUT R10, R10, 0x7fffffff, RZ, 0xc0, !PT ;  /* 0x7fffffff0a0a7812 */ /* 0x000fe200078ec0ff */
[----:B------:R-:W-:Y:S01]  /*320a0*/  VIADD R108, R23, 0x2a ;  /* 0x0000002a176c7836 */ /* 0x000fe20000000000 */
[----:B------:R-:W-:Y:S01]  /*320b0*/  @P1 LOP3.LUT R12, R12, 0x4000000, RZ, 0xfc, !PT ;  /* 0x040000000c0c1812 */ /* 0x000fe200078efcff */
[----:B------:R-:W-:-:S03]  /*320c0*/  ULDC UR51, c[0x0][0x228] ;  /* 0x00008a0000337ab9 */ /* 0x000fc60000000800 */
        /* <DEDUP_REMOVED lines=71> */
[C---:B------:R-:W-:Y:S01]  /*32540*/  VIADD R158, R23.reuse, 0x28 ;  /* 0x00000028179e7836 */ /* 0x040fe20000000000 */
[----:B------:R-:W-:Y:S01]  /*32550*/  ISETP.LT.AND P1, PT, R154, UR56, !P0 ;  /* 0x000000389a007c0c */ /* 0x000fe2000c721270 */
[----:B------:R1:W-:Y:S01]  /*32560*/  STL [R1+0x13b0], R24 ;  /* 0x0013b01801007387 */ /* 0x0003e20000100800 */
[C---:B------:R-:W-:Y:S01]  /*32570*/  VIADD R160, R23.reuse, 0x27 ;  /* 0x0000002717a07836 */ /* 0x040fe20000000000 */
[----:B------:R-:W-:Y:S01]  /*32580*/  ULDC UR61, c[0x0][0x228] ;  /* 0x00008a00003d7ab9 */ /* 0x000fe20000000800 */
[----:B------:R-:W-:Y:S01]  /*32590*/  VIADD R161, R23, 0x26 ;  /* 0x0000002617a17836 */ /* 0x000fe20000000000 */
[----:B------:R-:W-:-:S04]  /*325a0*/  ULDC UR60, c[0x0][0x228] ;  /* 0x00008a00003c7ab9 */ /* 0x000fc80000000800 */
[----:B------:R-:W-:Y:S01]  /*325b0*/  @P3 LOP3.LUT R12, R12, 0x1000, RZ, 0xfc, !PT ;  /* 0x000010000c0c3812 */ /* 0x000fe200078efcff */
[----:B------:R-:W-:Y:S01]  /*325c0*/  ULDC UR52, c[0x0][0x228] ;  /* 0x00008a0000347ab9 */ /* 0x000fe20000000800 */
[----:B------:R-:W-:Y:S02]  /*325d0*/  ULDC UR56, c[0x0][0x228] ;  /* 0x00008a0000387ab9 */ /* 0x000fe40000000800 */
        /* <DEDUP_REMOVED lines=15> */
[C---:B------:R-:W-:Y:S01]  /*326d0*/  VIADD R162, R23.reuse, 0x25 ;  /* 0x0000002517a27836 */ /* 0x040fe20000000000 */
[----:B------:R-:W-:Y:S01]  /*326e0*/  ISETP.LT.AND P1, PT, R154, UR7, !P0 ;  /* 0x000000079a007c0c */ /* 0x000fe2000c721270 */
[----:B------:R1:W-:Y:S01]  /*326f0*/  STL [R1+0x13a4], R24 ;  /* 0x0013a41801007387 */ /* 0x0003e20000100800 */
[C---:B------:R-:W-:Y:S01]  /*32700*/  VIADD R163, R23.reuse, 0x24 ;  /* 0x0000002417a37836 */ /* 0x040fe20000000000 */
[----:B------:R-:W-:Y:S01]  /*32710*/  LOP3.LUT R0, R0, 0x7fffffff, RZ, 0xc0, !PT ;  /* 0x7fffffff00007812 */ /* 0x000fe200078ec0ff */
[----:B------:R-:W-:Y:S01]  /*32720*/  ULDC UR57, c[0x0][0x228] ;  /* 0x00008a0000397ab9 */ /* 0x000fe20000000800 */
[----:B------:R-:W-:Y:S01]  /*32730*/  VIADD R164, R23, 0x23 ;  /* 0x0000002317a47836 */ /* 0x000fe20000000000 */
[----:B------:R-:W-:-:S03]  /*32740*/  ULDC UR59, c[0x0][0x228] ;  /* 0x00008a00003b7ab9 */ /* 0x000fc60000000800 */
        /* <DEDUP_REMOVED lines=36> */
[----:B------:R-:W-:Y:S01]  /*32990*/  VIADD R165, R23, 0x22 ;  /* 0x0000002217a57836 */ /* 0x000fe20000000000 */
[----:B------:R-:W-:Y:S01]  /*329a0*/  ISETP.LT.AND P1, PT, R154, UR15, !P0 ;  /* 0x0000000f9a007c0c */ /* 0x000fe2000c721270 */
[----:B------:R-:W-:Y:S01]  /*329b0*/  ULDC UR16, c[0x0][0x228] ;  /* 0x00008a0000107ab9 */ /* 0x000fe20000000800 */
[----:B------:R-:W-:Y:S01]  /*329c0*/  ISETP.LT.AND P3, PT, R155, UR6, !P0 ;  /* 0x000000069b007c0c */ /* 0x000fe2000c761270 */
[----:B------:R-:W-:Y:S01]  /*329d0*/  ULDC UR6, c[0x0][0x248] ;  /* 0x0000920000067ab9 */ /* 0x000fe20000000800 */
[----:B------:R-:W-:Y:S01]  /*329e0*/  ISETP.LT.AND P0, PT, R152, UR9, !P0 ;  /* 0x0000000998007c0c */ /* 0x000fe2000c701270 */
[----:B------:R-:W-:-:S06]  /*329f0*/  ULDC UR15, c[0x0][0x228] ;  /* 0x00008a00000f7ab9 */ /* 0x000fcc0000000800 */
        /* <DEDUP_REMOVED lines=19> */
[----:B------:R-:W-:Y:S01]  /*32b30*/  @P3 LOP3.LUT R11, R11, 0x10000000, RZ, 0xfc, !PT ;  /* 0x100000000b0b3812 */ /* 0x000fe200078efcff */
[----:B------:R-:W-:Y:S01]  /*32b40*/  VIADD R167, R23, 0x20 ;  /* 0x0000002017a77836 */ /* 0x000fe20000000000 */
        /* <DEDUP_REMOVED lines=60> */
[----:B------:R-:W-:-:S08]  /*32f10*/  VIADD R169, R23, 0x1e ;  /* 0x0000001e17a97836 */ /* 0x000fd00000000000 */
[----:B------:R-:W-:Y:S01]  /*32f20*/  @P3 LOP3.LUT R11, R11, 0x10000, RZ, 0xfc, !PT ;  /* 0x000100000b0b3812 */ /* 0x000fe200078efcff */
[----:B-1----:R-:W-:Y:S01]  /*32f30*/  VIADD R24, R24, UR4 ;  /* 0x0000000418187c36 */ /* 0x002fe20008000000 */
[----:B------:R-:W-:Y:S01]  /*32f40*/  ISETP.LT.AND P0, PT, R152, UR30, !P0 ;  /* 0x0000001e98007c0c */ /* 0x000fe2000c701270 */
[----:B------:R-:W-:Y:S01]  /*32f50*/  ULDC UR4, c[0x0][0x228] ;  /* 0x00008a0000047ab9 */ /* 0x000fe20000000800 */
        /* <DEDUP_REMOVED lines=136> */
[----:B------:R-:W-:Y:S01]  /*337e0*/  ULDC.64 UR12, c[0x0][0x228] ;  /* 0x00008a00000c7ab9 */ /* 0x000fe20000000a00 */
        /* <DEDUP_REMOVED lines=17> */
[----:B-1----:R-:W-:Y:S01]  /*33900*/  VIADD R24, R24, UR41 ;  /* 0x0000002918187c36 */ /* 0x002fe20008000000 */
[----:B------:R-:W-:Y:S01]  /*33910*/  LOP3.LUT R10, R10, 0xffff7fff, RZ, 0xc0, !PT ;  /* 0xffff7fff0a0a7812 */ /* 0x000fe200078ec0ff */
[----:B------:R-:W-:Y:S01]  /*33920*/  ULDC UR41, c[0x0][0x22c] ;  /* 0x00008b0000297ab9 */ /* 0x000fe20000000800 */
[----:B------:R-:W-:Y:S01]  /*33930*/  ISETP.LT.AND P2, PT, R156, UR54, !P0 ;  /* 0x000000369c007c0c */ /* 0x000fe2000c741270 */
[----:B------:R-:W-:Y:S01]  /*33940*/  ULDC.64 UR12, c[0x0][0x228] ;  /* 0x00008a00000c7ab9 */ /* 0x000fe20000000a00 */
[----:B------:R-:W-:Y:S01]  /*33950*/  LOP3.LUT R10, R10, 0xfffeffff, RZ, 0xc0, !PT ;  /* 0xfffeffff0a0a7812 */ /* 0x000fe200078ec0ff */
[----:B------:R1:W-:Y:S01]  /*33960*/  STL [R1+0x1354], R24 ;  /* 0x0013541801007387 */ /* 0x0003e20000100800 */
[----:B------:R-:W-:-:S05]  /*33970*/  ULDC UR54, c[0x0][0x248] ;  /* 0x0000920000367ab9 */ /* 0x000fca0000000800 */
[----:B------:R-:W-:Y:S02]  /*33980*/  @P1 LOP3.LUT R10, R10, 0x10000, RZ, 0xfc, !PT ;  /* 0x000100000a0a1812 */ /* 0x000fe400078efcff */
[----:B------:R-:W-:Y:S01]  /*33990*/  ISETP.LT.AND P1, PT, R154, UR55, !P0 ;  /* 0x000000379a007c0c */ /* 0x000fe2000c721270 */
[----:B------:R-:W-:Y:S01]  /*339a0*/  ULDC UR55, c[0x0][0x248] ;  /* 0x0000920000377ab9 */ /* 0x000fe20000000800 */
[----:B------:R-:W-:Y:S02]  /*339b0*/  @P2 LOP3.LUT R10, R10, 0x8000, RZ, 0xfc, !PT ;  /* 0x000080000a0a2812 */ /* 0x000fe400078efcff */
[----:B------:R-:W-:Y:S01]  /*339c0*/  ISETP.LT.AND P0, PT, R152, UR57, !P0 ;  /* 0x0000003998007c0c */ /* 0x000fe2000c701270 */
[----:B-1----:R-:W-:Y:S01]  /*339d0*/  VIADD R24, R24, UR33 ;  /* 0x0000002118187c36 */ /* 0x002fe20008000000 */
[----:B------:R-:W-:Y:S01]  /*339e0*/  LOP3.LUT R10, R10, 0xffffbfff, RZ, 0xc0, !PT ;  /* 0xffffbfff0a0a7812 */ /* 0x000fe200078ec0ff */
[----:B------:R-:W-:-:S06]  /*339f0*/  ULDC UR57, c[0x0][0x248] ;  /* 0x0000920000397ab9 */ /* 0x000fcc0000000800 */
        /* <DEDUP_REMOVED lines=13> */
[----:B------:R-:W-:Y:S01]  /*33ad0*/  VIADD R171, R23, 0x1b ;  /* 0x0000001b17ab7836 */ /* 0x000fe20000000000 */
[----:B------:R-:W-:-:S02]  /*33ae0*/  ULDC UR58, c[0x0][0x228] ;  /* 0x00008a00003a7ab9 */ /* 0x000fc40000000800 */
[----:B------:R-:W-:-:S04]  /*33af0*/  LOP3.LUT R10, R10, 0xfffff7ff, RZ, 0xc0, !PT ;  /* 0xfffff7ff0a0a7812 */ /* 0x000fc800078ec0ff */
[----:B------:R-:W-:Y:S02]  /*33b00*/  @P2 LOP3.LUT R10, R10, 0x800, RZ, 0xfc, !PT ;  /* 0x000008000a0a2812 */ /* 0x000fe400078efcff */
[----:B------:R-:W-:Y:S02]  /*33b10*/  ISETP.LT.AND P0, PT, R152, UR6, !P0 ;  /* 0x0000000698007c0c */ /* 0x000fe4000c701270 */
[----:B------:R-:W-:-:S04]  /*33b20*/  LOP3.LUT R10, R10, 0xfffffbff, RZ, 0xc0, !PT ;  /* 0xfffffbff0a0a7812 */ /* 0x000fc800078ec0ff */
[----:B------:R-:W-:-:S04]  /*33b30*/  @P1 LOP3.LUT R10, R10, 0x400, RZ, 0xfc, !PT ;  /* 0x000004000a0a1812 */ /* 0x000fc800078efcff */
[----:B------:R-:W-:-:S04]  /*33b40*/  LOP3.LUT R10, R10, 0xfffffdff, RZ, 0xc0, !PT ;  /* 0xfffffdff0a0a7812 */ /* 0x000fc800078ec0ff */
[----:B------:R-:W-:Y:S02]  /*33b50*/  @P0 LOP3.LUT R10, R10, 0x200, RZ, 0xfc, !PT ;  /* 0x000002000a0a0812 */ /* 0x000fe400078efcff */
[----:B------:R-:W-:-:S04]  /*33b60*/  ISETP.GE.AND P0, PT, R162, UR41, PT ;  /* 0x00000029a2007c0c */ /* 0x000fc8000bf06270 */
[----:B------:R-:W-:Y:S02]  /*33b70*/  ISETP.LT.AND P3, PT, R155, UR43, !P0 ;  /* 0x0000002b9b007c0c */ /* 0x000fe4000c761270 */
[----:B------:R-:W-:Y:S01]  /*33b80*/  ISETP.LT.AND P2, PT, R156, UR42, !P0 ;  /* 0x0000002a9c007c0c */ /* 0x000fe2000c741270 */
[----:B-1----:R-:W-:Y:S01]  /*33b90*/  VIADD R24, R24, UR32 ;  /* 0x0000002018187c36 */ /* 0x002fe20008000000 */
[----:B------:R-:W-:Y:S01]  /*33ba0*/  LOP3.LUT R10, R10, 0xfffffeff, RZ, 0xc0, !PT ;  /* 0xfffffeff0a0a7812 */ /* 0x000fe200078ec0ff */
[----:B------:R-:W-:Y:S01]  /*33bb0*/  ULDC.64 UR32, c[0x0][0x228] ;  /* 0x00008a0000207ab9 */ /* 0x000fe20000000a00 */
[----:B------:R-:W-:Y:S01]  /*33bc0*/  ISETP.LT.AND P1, PT, R154, UR7, !P0 ;  /* 0x000000079a007c0c */ /* 0x000fe2000c721270 */
[----:B------:R-:W-:Y:S01]  /*33bd0*/  ULDC.64 UR42, c[0x0][0x228] ;  /* 0x00008a00002a7ab9 */ /* 0x000fe20000000a00 */
[----:B------:R1:W-:Y:S05]  /*33be0*/  STL [R1+0x1344], R24 ;  /* 0x0013441801007387 */ /* 0x0003ea0000100800 */
[----:B------:R-:W-:Y:S01]  /*33bf0*/  @P3 LOP3.LUT R10, R10, 0x100, RZ, 0xfc, !PT ;  /* 0x000001000a0a3812 */ /* 0x000fe200078efcff */
[----:B------:R-:W-:-:S03]  /*33c00*/  ULDC.64 UR6, c[0x0][0x228] ;  /* 0x00008a0000067ab9 */ /* 0x000fc60000000a00 */
[----:B------:R-:W-:Y:S01]  /*33c10*/  LOP3.LUT R10, R10, 0xffffff7f, RZ, 0xc0, !PT ;  /* 0xffffff7f0a0a7812 */ /* 0x000fe200078ec0ff */
[----:B-1----:R-:W-:Y:S01]  /*33c20*/  VIADD R24, R24, UR40 ;  /* 0x0000002818187c36 */ /* 0x002fe20008000000 */
[----:B------:R-:W-:Y:S01]  /*33c30*/  ISETP.LT.AND P0, PT, R152, UR8, !P0 ;  /* 0x0000000898007c0c */ /* 0x000fe2000c701270 */
[----:B------:R-:W-:Y:S01]  /*33c40*/  ULDC UR8, c[0x0][0x228] ;  /* 0x00008a0000087ab9 */ /* 0x000fe20000000800 */
[----:B------:R-:W-:Y:S01]  /*33c50*/  @P2 LOP3.LUT R10, R10, 0x80, RZ, 0xfc, !PT ;  /* 0x000000800a0a2812 */ /* 0x000fe200078efcff */
[----:B------:R-:W-:Y:S01]  /*33c60*/  ULDC.64 UR40, c[0x0][0x228] ;  /* 0x00008a0000287ab9 */ /* 0x000fe20000000a00 */
[----:B------:R1:W-:Y:S02]  /*33c70*/  STL [R1+0x1340], R24 ;  /* 0x0013401801007387 */ /* 0x0003e40000100800 */
[----:B------:R-:W-:Y:S01]  /*33c80*/  LOP3.LUT R10, R10, 0xffffffbf, RZ, 0xc0, !PT ;  /* 0xffffffbf0a0a7812 */ /* 0x000fe200078ec0ff */
[----:B-1----:R-:W-:-:S03]  /*33c90*/  VIADD R24, R24, UR49 ;  /* 0x0000003118187c36 */ /* 0x002fc60008000000 */
[----:B------:R-:W-:Y:S02]  /*33ca0*/  @P1 LOP3.LUT R10, R10, 0x40, RZ, 0xfc, !PT ;  /* 0x000000400a0a1812 */ /* 0x000fe400078efcff */
[----:B------:R1:W-:Y:S02]  /*33cb0*/  STL [R1+0x1338], R24 ;  /* 0x0013381801007387 */ /* 0x0003e40000100800 */
[----:B------:R-:W-:Y:S01]  /*33cc0*/  LOP3.LUT R10, R10, 0xffffffdf, RZ, 0xc0, !PT ;  /* 0xffffffdf0a0a7812 */ /* 0x000fe200078ec0ff */
[----:B-1----:R-:W-:-:S03]  /*33cd0*/  VIADD R24, R24, UR51 ;  /* 0x0000003318187c36 */ /* 0x002fc60008000000 */
[----:B------:R-:W-:Y:S02]  /*33ce0*/  @P0 LOP3.LUT R10, R10, 0x20, RZ, 0xfc, !PT ;  /* 0x000000200a0a0812 */ /* 0x000fe400078efcff */
[----:B------:R1:W-:Y:S01]  /*33cf0*/  STL [R1+0x1334], R24 ;  /* 0x0013341801007387 */ /* 0x0003e20000100800 */
[----:B------:R-:W-:Y:S01]  /*33d00*/  ISETP.GE.AND P0, PT, R163, UR13, PT ;  /* 0x0000000da3007c0c */ /* 0x000fe2000bf06270 */
[----:B------:R-:W-:Y:S01]  /*33d10*/  ULDC UR13, c[0x0][0x228] ;  /* 0x00008a00000d7ab9 */ /* 0x000fe20000000800 */
[----:B-1----:R-:W-:Y:S02]  /*33d20*/  VIADD R24, R24, UR50 ;  /* 0x0000003218187c36 */ /* 0x002fe40008000000 */
[----:B------:R-:W-:Y:S01]  /*33d30*/  ISETP.LT.AND P1, PT, R155, UR12, !P0 ;  /* 0x0000000c9b007c0c */ /* 0x000fe2000c721270 */
[----:B------:R-:W-:Y:S02]  /*33d40*/  ULDC UR12, c[0x0][0x228] ;  /* 0x00008a00000c7ab9 */ /* 0x000fe40000000800 */
[----:B------:R1:W-:Y:S02]  /*33d50*/  STL [R1+0x1330], R24 ;  /* 0x0013301801007387 */ /* 0x0003e40000100800 */
[----:B-1----:R-:W-:-:S05]  /*33d60*/  VIADD R24, R24, UR52 ;  /* 0x0000003418187c36 */ /* 0x002fca0008000000 */
[----:B------:R1:W-:Y:S01]  /*33d70*/  STL [R1+0x1328], R24 ;  /* 0x0013281801007387 */ /* 0x0003e20000100800 */
[----:B------:R-:W-:Y:S02]  /*33d80*/  ISETP.LT.AND P2, PT, R156, UR12, !P0 ;  /* 0x0000000c9c007c0c */ /* 0x000fe4000c741270 */
[----:B------:R-:W-:Y:S01]  /*33d90*/  LOP3.LUT R10, R10, 0xffffffef, RZ, 0xc0, !PT ;  /* 0xffffffef0a0a7812 */ /* 0x000fe200078ec0ff */
[----:B-1----:R-:W-:-:S03]  /*33da0*/  VIADD R24, R24, UR53 ;  /* 0x0000003518187c36 */ /* 0x002fc60008000000 */
[----:B------:R-:W-:Y:S02]  /*33db0*/  @P1 LOP3.LUT R10, R10, 0x10, RZ, 0xfc, !PT ;  /* 0x000000100a0a1812 */ /* 0x000fe400078efcff */
[----:B------:R1:W-:Y:S01]  /*33dc0*/  STL [R1+0x1324], R24 ;  /* 0x0013241801007387 */ /* 0x0003e20000100800 */
[----:B------:R-:W-:Y:S01]  /*33dd0*/  ISETP.LT.AND P1, PT, R154, UR13, !P0 ;  /* 0x0000000d9a007c0c */ /* 0x000fe2000c721270 */
[----:B------:R-:W-:Y:S01]  /*33de0*/  ULDC.64 UR12, c[0x0][0x228] ;  /* 0x00008a00000c7ab9 */ /* 0x000fe20000000a00 */
[----:B------:R-:W-:Y:S01]  /*33df0*/  LOP3.LUT R10, R10, 0xfffffff7, RZ, 0xc0, !PT ;  /* 0xfffffff70a0a7812 */ /* 0x000fe200078ec0ff */
[----:B-1----:R-:W-:-:S04]  /*33e00*/  VIADD R24, R24, UR54 ;  /* 0x0000003618187c36 */ /* 0x002fc80008000000 */
[----:B------:R-:W-:Y:S01]  /*33e10*/  VIADD R25, R24, UR55 ;  /* 0x0000003718197c36 */ /* 0x000fe20008000000 */
[----:B------:R1:W-:Y:S01]  /*33e20*/  STL [R1+0x1320], R24 ;  /* 0x0013201801007387 */ /* 0x0003e20000100800 */
[----:B------:R-:W-:-:S03]  /*33e30*/  @P2 LOP3.LUT R10, R10, 0x8, RZ, 0xfc, !PT ;  /* 0x000000080a0a2812 */ /* 0x000fc600078efcff */
[----:B-1----:R-:W2:Y:S01]  /*33e40*/  LDL.LU R24, [R1+0x13f4] ;  /* 0x0013f40001187983 */ /* 0x002ea20000300800 */
[----:B------:R-:W-:Y:S02]  /*33e50*/  ISETP.LT.AND P0, PT, R152, UR8, !P0 ;  /* 0x0000000898007c0c */ /* 0x000fe4000c701270 */
[----:B------:R-:W-:-:S04]  /*33e60*/  LOP3.LUT R10, R10, 0xfffffffb, RZ, 0xc0, !PT ;  /* 0xfffffffb0a0a7812 */ /* 0x000fc800078ec0ff */
[----:B------:R-:W-:-:S04]  /*33e70*/  @P1 LOP3.LUT R10, R10, 0x4, RZ, 0xfc, !PT ;  /* 0x000000040a0a1812 */ /* 0x000fc800078efcff */
[----:B------:R-:W-:-:S04]  /*33e80*/  LOP3.LUT R10, R10, 0xfffffffd, RZ, 0xc0, !PT ;  /* 0xfffffffd0a0a7812 */ /* 0x000fc800078ec0ff */
[----:B------:R-:W-:Y:S02]  /*33e90*/  @P0 LOP3.LUT R10, R10, 0x2, RZ, 0xfc, !PT ;  /* 0x000000020a0a0812 */ /* 0x000fe400078efcff */
[----:B------:R-:W-:-:S04]  /*33ea0*/  ISETP.GE.AND P0, PT, R164, UR33, PT ;  /* 0x00000021a4007c0c */ /* 0x000fc8000bf06270 */
[----:B------:R-:W-:Y:S02]  /*33eb0*/  ISETP.LT.AND P3, PT, R156, UR61, !P0 ;  /* 0x0000003d9c007c0c */ /* 0x000fe4000c761270 */
[----:B------:R-:W-:Y:S02]  /*33ec0*/  ISETP.LT.AND P1, PT, R155, UR32, !P0 ;  /* 0x000000209b007c0c */ /* 0x000fe4000c721270 */
[----:B------:R-:W-:Y:S02]  /*33ed0*/  ISETP.LT.AND P2, PT, R154, UR60, !P0 ;  /* 0x0000003c9a007c0c */ /* 0x000fe4000c741270 */
[----:B------:R-:W-:-:S07]  /*33ee0*/  LOP3.LUT R10, R10, 0xfffffffe, RZ, 0xc0, !PT ;  /* 0xfffffffe0a0a7812 */ /* 0x000fce00078ec0ff */
[----:B------:R-:W-:Y:S02]  /*33ef0*/  @P3 LOP3.LUT R0, R0, 0x80000000, RZ, 0xfc, !PT ;  /* 0x8000000000003812 */ /* 0x000fe400078efcff */
[----:B------:R-:W-:Y:S02]  /*33f00*/  @P1 LOP3.LUT R10, R10, 0x1, RZ, 0xfc, !PT ;  /* 0x000000010a0a1812 */ /* 0x000fe400078efcff */
[----:B------:R-:W-:Y:S02]  /*33f10*/  ISETP.LT.AND P1, PT, R152, UR59, !P0 ;  /* 0x0000003b98007c0c */ /* 0x000fe4000c721270 */
[----:B------:R-:W-:-:S04]  /*33f20*/  LOP3.LUT R0, R0, 0xbfffffff, RZ, 0xc0, !PT ;  /* 0xbfffffff00007812 */ /* 0x000fc800078ec0ff */
[----:B------:R-:W-:Y:S02]  /*33f30*/  @P2 LOP3.LUT R0, R0, 0x40000000, RZ, 0xfc, !PT ;  /* 0x4000000000002812 */ /* 0x000fe400078efcff */
[----:B------:R-:W-:Y:S02]  /*33f40*/  ISETP.GE.AND P0, PT, R165, UR11, PT ;  /* 0x0000000ba5007c0c */ /* 0x000fe4000bf06270 */
[----:B------:R-:W-:-:S04]  /*33f50*/  LOP3.LUT R0, R0, 0xdfffffff, RZ, 0xc0, !PT ;  /* 0xdfffffff00007812 */ /* 0x000fc800078ec0ff */
[----:B------:R-:W-:Y:S02]  /*33f60*/  @P1 LOP3.LUT R0, R0, 0x20000000, RZ, 0xfc, !PT ;  /* 0x2000000000001812 */ /* 0x000fe400078efcff */
[----:B------:R-:W-:Y:S02]  /*33f70*/  ISETP.LT.AND P1, PT, R155, UR10, !P0 ;  /* 0x0000000a9b007c0c */ /* 0x000fe4000c721270 */
[----:B------:R-:W-:Y:S02]  /*33f80*/  ISETP.LT.AND P3, PT, R156, UR9, !P0 ;  /* 0x000000099c007c0c */ /* 0x000fe4000c761270 */
[----:B------:R-:W-:Y:S02]  /*33f90*/  LOP3.LUT R0, R0, 0xefffffff, RZ, 0xc0, !PT ;  /* 0xefffffff00007812 */ /* 0x000fe400078ec0ff */
[----:B------:R-:W-:-:S07]  /*33fa0*/  ISETP.LT.AND P2, PT, R154, UR16, !P0 ;  /* 0x000000109a007c0c */ /* 0x000fce000c741270 */
[----:B------:R-:W-:-:S04]  /*33fb0*/  @P1 LOP3.LUT R0, R0, 0x10000000, RZ, 0xfc, !PT ;  /* 0x1000000000001812 */ /* 0x000fc800078efcff */
[----:B------:R-:W-:-:S04]  /*33fc0*/  LOP3.LUT R0, R0, 0xf7ffffff, RZ, 0xc0, !PT ;  /* 0xf7ffffff00007812 */ /* 0x000fc800078ec0ff */
        /* <DEDUP_REMOVED lines=28> */
[----:B------:R-:W-:Y:S02]  /*34190*/  LOP3.LUT R0, R0, 0xfffbffff, RZ, 0xc0, !PT ;  /* 0xfffbffff00007812 */ /* 0x000fe400078ec0ff */
[----:B------:R-:W-:Y:S02]  /*341a0*/  ISETP.GE.AND P0, PT, R168, UR41, PT ;  /* 0x00000029a8007c0c */ /* 0x000fe4000bf06270 */
[----:B------:R-:W-:Y:S02]  /*341b0*/  @P2 LOP3.LUT R0, R0, 0x40000, RZ, 0xfc, !PT ;  /* 0x0004000000002812 */ /* 0x000fe400078efcff */
[----:B------:R-:W-:-:S02]  /*341c0*/  ISETP.LT.AND P3, PT, R155, UR40, !P0 ;  /* 0x000000289b007c0c */ /* 0x000fc4000c761270 */
[----:B------:R-:W-:-:S04]  /*341d0*/  LOP3.LUT R0, R0, 0xfffdffff, RZ, 0xc0, !PT ;  /* 0xfffdffff00007812 */ /* 0x000fc800078ec0ff */
[----:B------:R-:W-:-:S04]  /*341e0*/  @P1 LOP3.LUT R0, R0, 0x20000, RZ, 0xfc, !PT ;  /* 0x0002000000001812 */ /* 0x000fc800078efcff */
[----:B------:R-:W-:Y:S02]  /*341f0*/  LOP3.LUT R0, R0, 0xfffeffff, RZ, 0xc0, !PT ;  /* 0xfffeffff00007812 */ /* 0x000fe400078ec0ff */
[----:B------:R-:W-:Y:S02]  /*34200*/  ISETP.LT.AND P1, PT, R156, UR26, !P0 ;  /* 0x0000001a9c007c0c */ /* 0x000fe4000c721270 */
[----:B------:R-:W-:Y:S02]  /*34210*/  @P3 LOP3.LUT R0, R0, 0x10000, RZ, 0xfc, !PT ;  /* 0x0001000000003812 */ /* 0x000fe400078efcff */
[----:B------:R-:W-:Y:S02]  /*34220*/  ISETP.LT.AND P2, PT, R154, UR25, !P0 ;  /* 0x000000199a007c0c */ /* 0x000fe4000c741270 */
[----:B------:R-:W-:-:S04]  /*34230*/  LOP3.LUT R0, R0, 0xffffbfff, RZ, 0xc0, !PT ;  /* 0xffffbfff00007812 */ /* 0x000fc800078ec0ff */
[----:B------:R-:W-:-:S04]  /*34240*/  LOP3.LUT R0, R0, 0xffff7fff, RZ, 0xc0, !PT ;  /* 0xffff7fff00007812 */ /* 0x000fc800078ec0ff */
[----:B------:R-:W-:Y:S02]  /*34250*/  @P1 LOP3.LUT R0, R0, 0x8000, RZ, 0xfc, !PT ;  /* 0x0000800000001812 */ /* 0x000fe400078efcff */
[----:B------:R-:W-:Y:S02]  /*34260*/  ISETP.LT.AND P1, PT, R152, UR22, !P0 ;  /* 0x0000001698007c0c */ /* 0x000fe4000c721270 */
[----:B------:R-:W-:Y:S02]  /*34270*/  @P2 LOP3.LUT R0, R0, 0x4000, RZ, 0xfc, !PT ;  /* 0x0000400000002812 */ /* 0x000fe400078efcff */
[----:B------:R-:W-:Y:S02]  /*34280*/  ISETP.GE.AND P0, PT, R169, UR30, PT ;  /* 0x0000001ea9007c0c */ /* 0x000fe4000bf06270 */
[----:B------:R-:W-:-:S07]  /*34290*/  LOP3.LUT R0, R0, 0xffffdfff, RZ, 0xc0, !PT ;  /* 0xffffdfff00007812 */ /* 0x000fce00078ec0ff */
        /* <DEDUP_REMOVED lines=14> */
[----:B------:R-:W-:Y:S02]  /*34380*/  @P1 LOP3.LUT R0, R0, 0x200, RZ, 0xfc, !PT ;  /* 0x0000020000001812 */ /* 0x000fe400078efcff */
[----:B------:R-:W-:Y:S02]  /*34390*/  ISETP.LT.AND P2, PT, R156, UR18, !P0 ;  /* 0x000000129c007c0c */ /* 0x000fe4000c741270 */
        /* <DEDUP_REMOVED lines=8> */
[----:B------:R-:W-:Y:S02]  /*34420*/  ISETP.GE.AND P1, PT, R172, UR7, PT ;  /* 0x00000007ac007c0c */ /* 0x000fe4000bf26270 */
[----:B------:R-:W-:Y:S02]  /*34430*/  LOP3.LUT R0, R0, 0xfffffff7, RZ, 0xc0, !PT ;  /* 0xfffffff700007812 */ /* 0x000fe400078ec0ff */
[----:B------:R-:W-:Y:S02]  /*34440*/  ISETP.LT.AND P3, PT, R155, UR6, !P1 ;  /* 0x000000069b007c0c */ /* 0x000fe4000cf61270 */
[----:B------:R-:W-:Y:S02]  /*34450*/  @P0 LOP3.LUT R0, R0, 0x8, RZ, 0xfc, !PT ;  /* 0x0000000800000812 */ /* 0x000fe400078efcff */
[----:B------:R-:W-:-:S02]  /*34460*/  ISETP.LT.AND P2, PT, R156, UR46, !P1 ;  /* 0x0000002e9c007c0c */ /* 0x000fc4000cf41270 */
[----:B------:R-:W-:Y:S02]  /*34470*/  LOP3.LUT R0, R0, 0xfffffffb, RZ, 0xc0, !PT ;  /* 0xfffffffb00007812 */ /* 0x000fe400078ec0ff */
[----:B------:R-:W-:-:S05]  /*34480*/  ISETP.LT.AND P0, PT, R154, UR45, !P1 ;  /* 0x0000002d9a007c0c */ /* 0x000fca000cf01270 */
[----:B------:R-:W-:-:S04]  /*34490*/  @P3 LOP3.LUT R0, R0, 0x4, RZ, 0xfc, !PT ;  /* 0x0000000400003812 */ /* 0x000fc800078efcff */
[----:B------:R-:W-:Y:S01]  /*344a0*/  LOP3.LUT R0, R0, 0xfffffffd, RZ, 0xc0, !PT ;  /* 0xfffffffd00007812 */ /* 0x000fe200078ec0ff */
[----:B------:R1:W-:Y:S03]  /*344b0*/  STL [R1+0x1314], R25 ;  /* 0x0013141901007387 */ /* 0x0003e60000100800 */
[----:B------:R-:W-:-:S04]  /*344c0*/  @P2 LOP3.LUT R0, R0, 0x2, RZ, 0xfc, !PT ;  /* 0x0000000200002812 */ /* 0x000fc800078efcff */
[----:B------:R-:W-:Y:S01]  /*344d0*/  LOP3.LUT R0, R0, 0xfffffffe, RZ, 0xc0, !PT ;  /* 0xfffffffe00007812 */ /* 0x000fe200078ec0ff */
[----:B-1----:R-:W-:-:S03]  /*344e0*/  VIADD R25, R25, UR56 ;  /* 0x0000003819197c36 */ /* 0x002fc60008000000 */
[----:B------:R-:W-:Y:S02]  /*344f0*/  @P0 LOP3.LUT R0, R0, 0x1, RZ, 0xfc, !PT ;  /* 0x0000000100000812 */ /* 0x000fe400078efcff */
[----:B--2---:R-:W-:Y:S01]  /*34500*/  ISETP.GE.AND P0, PT, R173, R24, PT ;  /* 0x00000018ad00720c */ /* 0x004fe20003f06270 */
[----:B------:R1:W-:Y:S03]  /*34510*/  STL [R1+0x1310], R25 ;  /* 0x0013101901007387 */ /* 0x0003e60000100800 */
[----:B------:R-:W-:Y:S01]  /*34520*/  ISETP.LT.AND P2, PT, R154, UR38, !P0 ;  /* 0x000000269a007c0c */ /* 0x000fe2000c741270 */
[----:B-1----:R-:W-:-:S05]  /*34530*/  VIADD R25, R25, UR57 ;  /* 0x0000003919197c36 */ /* 0x002fca0008000000 */
[----:B------:R1:W-:Y:S01]  /*34540*/  STL [R1+0x13f8], R25 ;  /* 0x0013f81901007387 */ /* 0x0003e20000100800 */
[----:B------:R-:W-:Y:S02]  /*34550*/  ISETP.LT.AND P6, PT, R152, UR28, !P0 ;  /* 0x0000001c98007c0c */ /* 0x000fe4000c7c1270 */
[----:B------:R-:W-:-:S04]  /*34560*/  LOP3.LUT R0, R0, 0xffffff7f, RZ, 0xc0, !PT ;  /* 0xffffff7f00007812 */ /* 0x000fc800078ec0ff */
[----:B------:R-:W-:Y:S02]  /*34570*/  @P2 LOP3.LUT R0, R0, 0x80, RZ, 0xfc, !PT ;  /* 0x0000008000002812 */ /* 0x000fe400078efcff */
[----:B------:R-:W-:Y:S02]  /*34580*/  ISETP.GE.AND P4, PT, R171, UR13, PT ;  /* 0x0000000dab007c0c */ /* 0x000fe4000bf86270 */
[----:B------:R-:W-:Y:S02]  /*34590*/  LOP3.LUT R0, R0, 0xffffffbf, RZ, 0xc0, !PT ;  /* 0xffffffbf00007812 */ /* 0x000fe400078ec0ff */
[C---:B------:R-:W-:Y:S02]  /*345a0*/  ISETP.LT.AND P1, PT, R152.reuse, UR44, !P1 ;  /* 0x0000002c98007c0c */ /* 0x040fe4000cf21270 */
[----:B------:R-:W-:Y:S02]  /*345b0*/  ISETP.GE.AND P5, PT, R152, UR36, PT ;  /* 0x0000002498007c0c */ /* 0x000fe4000bfa6270 */
[----:B------:R-:W-:-:S02]  /*345c0*/  ISETP.LT.AND P2, PT, R155, UR12, !P4 ;  /* 0x0000000c9b007c0c */ /* 0x000fc4000e741270 */
[----:B------:R-:W-:Y:S02]  /*345d0*/  ISETP.LT.AND P3, PT, R156, UR58, !P4 ;  /* 0x0000003a9c007c0c */ /* 0x000fe4000e761270 */
[----:B------:R-:W-:Y:S01]  /*345e0*/  @P6 LOP3.LUT R0, R0, 0x40, RZ, 0xfc, !PT ;  /* 0x0000004000006812 */ /* 0x000fe200078efcff */
[----:B------:R-:W-:Y:S01]  /*345f0*/  STL [R1+0x1434], R14 ;  /* 0x0014340e01007387 */ /* 0x000fe20000100800 */
[----:B------:R-:W-:Y:S02]  /*34600*/  LOP3.LUT R21, R21, 0xfdffffff, RZ, 0xc0, !PT ;  /* 0xfdffffff15157812 */ /* 0x000fe400078ec0ff */
[----:B------:R-:W-:Y:S01]  /*34610*/  LOP3.LUT R22, R22, 0x7fffffff, RZ, 0xc0, !PT ;  /* 0x7fffffff16167812 */ /* 0x000fe200078ec0ff */
[----:B------:R-:W-:Y:S01]  /*34620*/  STL [R1+0x1430], R15 ;  /* 0x0014300f01007387 */ /* 0x000fe20000100800 */
[----:B------:R-:W-:Y:S01]  /*34630*/  LOP3.LUT R158, R158, 0xfffffffe, RZ, 0xc0, !PT ;  /* 0xfffffffe9e9e7812 */ /* 0x000fe200078ec0ff */
[----:B------:R-:W-:Y:S01]  /*34640*/  BAR.SYNC.DEFER_BLOCKING 0x0 ;  /* 0x0000000000007b1d */ /* 0x000fe20000010000 */
[----:B------:R-:W-:Y:S01]  /*34650*/  IMAD.MOV.U32 R30, RZ, RZ, R109 ;  /* 0x000000ffff1e7224 */ /* 0x000fe200078e006d */
[----:B------:R-:W-:Y:S01]  /*34660*/  @P0 LOP3.LUT R21, R21, 0x2000000, RZ, 0xfc, !PT ;  /* 0x0200000015150812 */ /* 0x000fe200078efcff */
[----:B------:R-:W-:Y:S01]  /*34670*/  IMAD.MOV.U32 R31, RZ, RZ, R111 ;  /* 0x000000ffff1f7224 */ /* 0x000fe200078e006f */
[----:B------:R-:W-:Y:S01]  /*34680*/  LOP3.LUT P0, RZ, R0, 0x800, RZ, 0xc0, !PT ;  /* 0x0000080000ff7812 */ /* 0x000fe2000780c0ff */
[----:B------:R-:W-:Y:S01]  /*34690*/  IMAD.MOV.U32 R34, RZ, RZ, R132 ;  /* 0x000000ffff227224 */ /* 0x000fe200078e0084 */
[----:B------:R-:W-:Y:S01]  /*346a0*/  ULDC UR4, c[0x0][0x22c] ;  /* 0x00008b0000047ab9 */ /* 0x000fe20000000800 */
[----:B------:R-:W-:Y:S01]  /*346b0*/  IMAD.MOV.U32 R35, RZ, RZ, R134 ;  /* 0x000000ffff237224 */ /* 0x000fe200078e0086 */
[----:B------:R-:W-:Y:S01]  /*346c0*/  STL [R1+0x142c], R16 ;  /* 0x00142c1001007387 */ /* 0x000fe20000100800 */
[----:B------:R-:W-:Y:S01]  /*346d0*/  IMAD.MOV.U32 R42, RZ, RZ, R137 ;  /* 0x000000ffff2a7224 */ /* 0x000fe200078e0089 */
[----:B------:R-:W-:Y:S01]  /*346e0*/  ULDC UR8, c[0x0][0x248] ;  /* 0x0000920000087ab9 */ /* 0x000fe20000000800 */
[----:B------:R-:W-:Y:S01]  /*346f0*/  IMAD.MOV.U32 R43, RZ, RZ, R139 ;  /* 0x000000ffff2b7224 */ /* 0x000fe200078e008b */
[----:B------:R-:W-:Y:S01]  /*34700*/  STL [R1+0x1428], R17 ;  /* 0x0014281101007387 */ /* 0x000fe20000100800 */
[----:B------:R-:W-:Y:S01]  /*34710*/  IMAD.MOV.U32 R74, RZ, RZ, R141 ;  /* 0x000000ffff4a7224 */ /* 0x000fe200078e008d */
[----:B------:R-:W-:Y:S01]  /*34720*/  ULDC.64 UR6, c[0x0][0x228] ;  /* 0x00008a0000067ab9 */ /* 0x000fe20000000a00 */
[----:B------:R-:W-:Y:S01]  /*34730*/  IMAD.MOV.U32 R75, RZ, RZ, R143 ;  /* 0x000000ffff4b7224 */ /* 0x000fe200078e008f */
[----:B------:R-:W-:Y:S01]  /*34740*/  STL [R1+0x1424], R18 ;  /* 0x0014241201007387 */ /* 0x000fe20000100800 */
[----:B------:R-:W-:Y:S01]  /*34750*/  IMAD.MOV.U32 R106, RZ, RZ, R145 ;  /* 0x000000ffff6a7224 */ /* 0x000fe200078e0091 */
[----:B------:R-:W-:Y:S01]  /*34760*/  ULDC UR5, c[0x0][0x228] ;  /* 0x00008a0000057ab9 */ /* 0x000fe20000000800 */
[----:B------:R-:W-:Y:S01]  /*34770*/  IMAD.MOV.U32 R107, RZ, RZ, R147 ;  /* 0x000000ffff6b7224 */ /* 0x000fe200078e0093 */
[----:B------:R-:W-:Y:S01]  /*34780*/  STL [R1+0x1420], R19 ;  /* 0x0014201301007387 */ /* 0x000fe20000100800 */
[----:B------:R-:W-:Y:S01]  /*34790*/  ULDC UR9, c[0x0][0x248] ;  /* 0x0000920000097ab9 */ /* 0x000fe20000000800 */
[----:B------:R-:W-:Y:S01]  /*347a0*/  ULDC UR10, c[0x0][0x248] ;  /* 0x00009200000a7ab9 */ /* 0x000fe20000000800 */
[----:B------:R-:W-:Y:S01]  /*347b0*/  @P0 LOP3.LUT R22, R22, 0x80000000, RZ, 0xfc, !PT ;  /* 0x8000000016160812 */ /* 0x000fe200078efcff */
[----:B------:R-:W-:Y:S01]  /*347c0*/  STL [R1+0x141c], R20 ;  /* 0x00141c1401007387 */ /* 0x000fe20000100800 */
[----:B------:R-:W-:Y:S01]  /*347d0*/  ISETP.LT.AND P5, PT, R23, UR4, !P5 ;  /* 0x0000000417007c0c */ /* 0x000fe2000efa1270 */
[----:B------:R-:W-:Y:S01]  /*347e0*/  ULDC UR4, c[0x0][0x228] ;  /* 0x00008a0000047ab9 */ /* 0x000fe20000000800 */
[----:B------:R-:W-:Y:S01]  /*347f0*/  LOP3.LUT P0, RZ, R0, 0x4, RZ, 0xc0, !PT ;  /* 0x0000000400ff7812 */ /* 0x000fe2000780c0ff */
[----:B------:R-:W2:Y:S04]  /*34800*/  LDL.LU R24, [R1+0x554] ;  /* 0x0005540001187983 */ /* 0x000ea80000300800 */
[----:B-1----:R-:W2:Y:S04]  /*34810*/  LDL.LU R25, [R1+0x55c] ;  /* 0x00055c0001197983 */ /* 0x002ea80000300800 */
[----:B------:R-:W2:Y:S04]  /*34820*/  LDL.LU R26, [R1+0x354] ;  /* 0x00035400011a7983 */ /* 0x000ea80000300800 */
[----:B------:R-:W2:Y:S01]  /*34830*/  LDL.LU R27, [R1+0x35c] ;  /* 0x00035c00011b7983 */ /* 0x000ea20000300800 */
[----:B------:R-:W-:-:S02]  /*34840*/  @P0 LOP3.LUT R158, R158, 0x1, RZ, 0xfc, !PT ;  /* 0x000000019e9e0812 */ /* 0x000fc400078efcff */
[----:B------:R-:W-:Y:S01]  /*34850*/  LOP3.LUT P0, RZ, R0, 0x2, RZ, 0xc0, !PT ;  /* 0x0000000200ff7812 */ /* 0x000fe2000780c0ff */
[----:B------:R-:W1:Y:S01]  /*34860*/  LDS.128 R16, [R157] ;  /* 0x000000009d107984 */ /* 0x000e620000000c00 */
[----:B------:R-:W-:-:S03]  /*34870*/  LOP3.LUT R158, R158, 0xfffffffd, RZ, 0xc0, !PT ;  /* 0xfffffffd9e9e7812 */ /* 0x000fc600078ec0ff */
[----:B------:R-:W3:Y:S01]  /*34880*/  LDL.LU R28, [R1+0x154] ;  /* 0x00015400011c7983 */ /* 0x000ee20000300800 */
[----:B------:R-:W-:Y:S07]  /*34890*/  BAR.SYNC.DEFER_BLOCKING 0x0 ;  /* 0x0000000000007b1d */ /* 0x000fee0000010000 */
[----:B------:R-:W-:Y:S02]  /*348a0*/  @P0 LOP3.LUT R158, R158, 0x2, RZ, 0xfc, !PT ;  /* 0x000000029e9e0812 */ /* 0x000fe400078efcff */
[----:B------:R-:W-:Y:S01]  /*348b0*/  LOP3.LUT P0, RZ, R0, 0x1, RZ, 0xc0, !PT ;  /* 0x0000000100ff7812 */ /* 0x000fe2000780c0ff */
[----:B-1----:R-:W-:Y:S04]  /*348c0*/  STL.64 [R1+0x550], R16 ;  /* 0x0005501001007387 */ /* 0x002fe80000100a00 */
[----:B------:R-:W-:Y:S04]  /*348d0*/  STL.64 [R1+0x558], R18 ;  /* 0x0005581201007387 */ /* 0x000fe80000100a00 */
[----:B------:R-:W3:Y:S04]  /*348e0*/  LDL.LU R29, [R1+0x15c] ;  /* 0x00015c00011d7983 */ /* 0x000ee80000300800 */
[----:B--2---:R1:W-:Y:S01]  /*348f0*/  STSM.16.M88.4 [R153], R24 ;  /* 0x0000001899007844 */ /* 0x0043e20000000200 */
[----:B------:R-:W-:Y:S06]  /*34900*/  BAR.SYNC.DEFER_BLOCKING 0x0 ;  /* 0x0000000000007b1d */ /* 0x000fec0000010000 */
[----:B-1----:R-:W2:Y:S04]  /*34910*/  LDL.LU R24, [R1+0xd60] ;  /* 0x000d600001187983 */ /* 0x002ea80000300800 */
[----:B------:R-:W1:Y:S01]  /*34920*/  LDS.128 R16, [R157] ;  /* 0x000000009d107984 */ /* 0x000e620000000c00 */
[----:B------:R-:W-:Y:S06]  /*34930*/  BAR.SYNC.DEFER_BLOCKING 0x0 ;  /* 0x0000000000007b1d */ /* 0x000fec0000010000 */
[----:B-1----:R-:W-:Y:S04]  /*34940*/  STL.64 [R1+0x350], R16 ;  /* 0x0003501001007387 */ /* 0x002fe80000100a00 */
[----:B------:R-:W-:Y:S04]  /*34950*/  STL.64 [R1+0x358], R18 ;  /* 0x0003581201007387 */ /* 0x000fe80000100a00 */
[----:B------:R-:W2:Y:S04]  /*34960*/  LDL.LU R25, [R1+0xd68] ;  /* 0x000d680001197983 */ /* 0x000ea80000300800 */
[----:B------:R-:W2:Y:S04]  /*34970*/  LDL.LU R26, [R1+0xb60] ;  /* 0x000b6000011a7983 */ /* 0x000ea80000300800 */
[----:B------:R-:W2:Y:S04]  /*34980*/  LDL.LU R27, [R1+0xb68] ;  /* 0x000b6800011b7983 */ /* 0x000ea80000300800 */
[----:B---3--:R1:W-:Y:S01]  /*34990*/  STSM.16.M88.4 [R153], R28 ;  /* 0x0000001c99007844 */ /* 0x0083e20000000200 */
[----:B------:R-:W-:Y:S06]  /*349a0*/  BAR.SYNC.DEFER_BLOCKING 0x0 ;  /* 0x0000000000007b1d */ /* 0x000fec0000010000 */
[----:B-1----:R-:W3:Y:S04]  /*349b0*/  LDL.LU R28, [R1+0x960] ;  /* 0x00096000011c7983 */ /* 0x002ee80000300800 */
[----:B------:R-:W1:Y:S01]  /*349c0*/  LDS.128 R16, [R157] ;  /* 0x000000009d107984 */ /* 0x000e620000000c00 */
[----:B------:R-:W-:Y:S06]  /*349d0*/  BAR.SYNC.DEFER_BLOCKING 0x0 ;  /* 0x0000000000007b1d */ /* 0x000fec0000010000 */
[----:B-1----:R-:W-:Y:S04]  /*349e0*/  STL.64 [R1+0x150], R16 ;  /* 0x0001501001007387 */ /* 0x002fe80000100a00 */
[----:B------:R-:W-:Y:S04]  /*349f0*/  STL.64 [R1+0x158], R18 ;  /* 0x0001581201007387 */ /* 0x000fe80000100a00 */
[----:B------:R-:W3:Y:S04]  /*34a00*/  LDL.LU R29, [R1+0x968] ;  /* 0x00096800011d7983 */ /* 0x000ee80000300800 */
[----:B------:R-:W3:Y:S04]  /*34a10*/  LDL.LU R30, [R1+0x760] ;  /* 0x00076000011e7983 */ /* 0x000ee80000300800 */
        /* <DEDUP_REMOVED lines=18> */
[----:B------:R-:W3:Y:S01]  /*34b40*/  LDL.LU R29, [R1+0x168] ;  /* 0x00016800011d7983 */ /* 0x000ee20000300800 */
[----:B------:R-:W-:-:S02]  /*34b50*/  IMAD.MOV.U32 R30, RZ, RZ, R112 ;  /* 0x000000ffff1e7224 */ /* 0x000fc400078e0070 */
[----:B------:R-:W-:Y:S01]  /*34b60*/  IMAD.MOV.U32 R31, RZ, RZ, R114 ;  /* 0x000000ffff1f7224 */ /* 0x000fe200078e0072 */
        /* <DEDUP_REMOVED lines=245> */
[----:B-1----:R-:W-:Y:S04]  /*35ac0*/  STL.64 [R1], R16 ;  /* 0x0000001001007387 */ /* 0x002fe80000100a00 */
[----:B------:R-:W-:Y:S04]  /*35ad0*/  STL.64 [R1+0x8], R18 ;  /* 0x0000081201007387 */ /* 0x000fe80000100a00 */
[----:B------:R-:W2:Y:S04]  /*35ae0*/  LDL.LU R25, [R1+0xd9c] ;  /* 0x000d9c0001197983 */ /* 0x000ea80000300800 */
[----:B------:R-:W2:Y:S04]  /*35af0*/  LDL.LU R26, [R1+0xb94] ;  /* 0x000b9400011a7983 */ /* 0x000ea80000300800 */
[----:B------:R-:W2:Y:S04]  /*35b00*/  LDL.LU R27, [R1+0xb9c] ;  /* 0x000b9c00011b7983 */ /* 0x000ea80000300800 */
[----:B---3--:R1:W-:Y:S01]  /*35b10*/  STSM.16.M88.4 [R153], R28 ;  /* 0x0000001c99007844 */ /* 0x0083e20000000200 */
[----:B------:R-:W-:Y:S06]  /*35b20*/  BAR.SYNC.DEFER_BLOCKING 0x0 ;  /* 0x0000000000007b1d */ /* 0x000fec0000010000 */
[----:B-1----:R-:W3:Y:S04]  /*35b30*/  LDL.LU R28, [R1+0x994] ;  /* 0x00099400011c7983 */ /* 0x002ee80000300800 */
[----:B------:R-:W3:Y:S04]  /*35b40*/  LDL.LU R29, [R1+0x99c] ;  /* 0x00099c00011d7983 */ /* 0x000ee80000300800 */
[----:B------:R-:W3:Y:S04]  /*35b50*/  LDL.LU R30, [R1+0x794] ;  /* 0x00079400011e7983 */ /* 0x000ee80000300800 */
[----:B------:R-:W3:Y:S04]  /*35b60*/  LDL.LU R31, [R1+0x79c] ;  /* 0x00079c00011f7983 */ /* 0x000ee80000300800 */
[----:B------:R-:W1:Y:S01]  /*35b70*/  LDS.128 R248, [R157] ;  /* 0x000000009df87984 */ /* 0x000e620000000c00 */
[----:B------:R-:W-:Y:S06]  /*35b80*/  BAR.SYNC.DEFER_BLOCKING 0x0 ;  /* 0x0000000000007b1d */ /* 0x000fec0000010000 */
[----:B--2---:R2:W-:Y:S02]  /*35b90*/  STSM.16.M88.4 [R153], R24 ;  /* 0x0000001899007844 */ /* 0x0045e40000000200 */
[----:B------:R-:W-:Y:S06]  /*35ba0*/  BAR.SYNC.DEFER_BLOCKING 0x0 ;  /* 0x0000000000007b1d */ /* 0x000fec0000010000 */
[----:B--2---:R-:W2:Y:S04]  /*35bb0*/  LDL.LU R24, [R1+0x594] ;  /* 0x0005940001187983 */ /* 0x004ea80000300800 */
[----:B------:R-:W2:Y:S04]  /*35bc0*/  LDL.LU R25, [R1+0x59c] ;  /* 0x00059c0001197983 */ /* 0x000ea80000300800 */
[----:B------:R-:W2:Y:S04]  /*35bd0*/  LDL.LU R26, [R1+0x394] ;  /* 0x00039400011a7983 */ /* 0x000ea80000300800 */
[----:B------:R-:W2:Y:S04]  /*35be0*/  LDL.LU R27, [R1+0x39c] ;  /* 0x00039c00011b7983 */ /* 0x000ea80000300800 */
[----:B------:R-:W4:Y:S01]  /*35bf0*/  LDS.128 R244, [R157] ;  /* 0x000000009df47984 */ /* 0x000f220000000c00 */
[----:B------:R-:W-:Y:S06]  /*35c00*/  BAR.SYNC.DEFER_BLOCKING 0x0 ;  /* 0x0000000000007b1d */ /* 0x000fec0000010000 */
[----:B---3--:R3:W-:Y:S02]  /*35c10*/  STSM.16.M88.4 [R153], R28 ;  /* 0x0000001c99007844 */ /* 0x0087e40000000200 */
[----:B------:R-:W-:Y:S06]  /*35c20*/  BAR.SYNC.DEFER_BLOCKING 0x0 ;  /* 0x0000000000007b1d */ /* 0x000fec0000010000 */
[----:B---3--:R-:W3:Y:S04]  /*35c30*/  LDL.LU R28, [R1+0x194] ;  /* 0x00019400011c7983 */ /* 0x008ee80000300800 */
[----:B------:R-:W3:Y:S04]  /*35c40*/  LDL.LU R29, [R1+0x19c] ;  /* 0x00019c00011d7983 */ /* 0x000ee80000300800 */
[----:B------:R-:W4:Y:S01]  /*35c50*/  LDS.128 R240, [R157] ;  /* 0x000000009df07984 */ /* 0x000f220000000c00 */
[----:B------:R-:W-:Y:S01]  /*35c60*/  BAR.SYNC.DEFER_BLOCKING 0x0 ;  /* 0x0000000000007b1d */ /* 0x000fe20000010000 */
[----:B------:R-:W-:-:S02]  /*35c70*/  IMAD.MOV.U32 R30, RZ, RZ, R125 ;  /* 0x000000ffff1e7224 */ /* 0x000fc400078e007d */
[----:B------:R-:W-:-:S03]  /*35c80*/  IMAD.MOV.U32 R31, RZ, RZ, R127 ;  /* 0x000000ffff1f7224 */ /* 0x000fc600078e007f */
        /* <DEDUP_REMOVED lines=12> */
[----:B------:R-:W3:Y:S04]  /*35d50*/  LDL.LU R30, [R1+0x7a0] ;  /* 0x0007a000011e7983 */ /* 0x000ee80000300800 */
[----:B------:R-:W3:Y:S04]  /*35d60*/  LDL.LU R31, [R1+0x7a8] ;  /* 0x0007a800011f7983 */ /* 0x000ee80000300800 */
[----:B------:R-:W4:Y:S01]  /*35d70*/  LDS.128 R232, [R157] ;  /* 0x000000009de87984 */ /* 0x000f220000000c00 */
        /* <DEDUP_REMOVED lines=71> */
[----:B------:R-:W4:Y:S04]  /*361f0*/  LDL.LU R32, [R1+0x1b0] ;  /* 0x0001b00001207983 */ /* 0x000f280000300800 */
[----:B------:R-:W4:Y:S04]  /*36200*/  LDL.LU R33, [R1+0x1b8] ;  /* 0x0001b80001217983 */ /* 0x000f280000300800 */
[----:B------:R-:W1:Y:S01]  /*36210*/  LDS.128 R196, [R157] ;  /* 0x000000009dc47984 */ /* 0x000e620000000c00 */
[----:B------:R-:W-:Y:S06]  /*36220*/  BAR.SYNC.DEFER_BLOCKING 0x0 ;  /* 0x0000000000007b1d */ /* 0x000fec0000010000 */
[----:B---3--:R3:W-:Y:S02]  /*36230*/  STSM.16.M88.4 [R153], R28 ;  /* 0x0000001c99007844 */ /* 0x0087e40000000200 */
[----:B------:R-:W-:Y:S06]  /*36240*/  BAR.SYNC.DEFER_BLOCKING 0x0 ;  /* 0x0000000000007b1d */ /* 0x000fec0000010000 */
[----:B---3--:R-:W3:Y:S04]  /*36250*/  LDL.LU R28, [R1+0xdb4] ;  /* 0x000db400011c7983 */ /* 0x008ee80000300800 */
        /* <DEDUP_REMOVED lines=10> */
[----:B------:R-:W1:Y:S01]  /*36300*/  LDS.128 R188, [R157] ;  /* 0x000000009dbc7984 */ /* 0x000e620000000c00 */
[----:B------:R-:W-:Y:S06]  /*36310*/  BAR.SYNC.DEFER_BLOCKING 0x0 ;  /* 0x0000000000007b1d */ /* 0x000fec0000010000 */
[----:B------:R-:W2:Y:S04]  /*36320*/  LDL.LU R27, [R1+0x7bc] ;  /* 0x0007bc00011b7983 */ /* 0x000ea80000300800 */
[----:B----4-:R-:W-:Y:S01]  /*36330*/  STSM.16.M88.4 [R153], R32 ;  /* 0x0000002099007844 */ /* 0x010fe20000000200 */
[----:B------:R-:W-:Y:S06]  /*36340*/  BAR.SYNC.DEFER_BLOCKING 0x0 ;  /* 0x0000000000007b1d */ /* 0x000fec0000010000 */
[----:B------:R-:W4:Y:S02]  /*36350*/  LDS.128 R184, [R157] ;  /* 0x000000009db87984 */ /* 0x000f240000000c00 */
        /* <DEDUP_REMOVED lines=22> */
[----:B------:R-:W-:-:S02]  /*364c0*/  IMAD.MOV.U32 R26, RZ, RZ, R133 ;  /* 0x000000ffff1a7224 */ /* 0x000fc400078e0085 */
[----:B------:R-:W-:Y:S01]  /*364d0*/  IMAD.MOV.U32 R27, RZ, RZ, R135 ;  /* 0x000000ffff1b7224 */ /* 0x000fe200078e0087 */
        /* <DEDUP_REMOVED lines=29> */
[----:B------:R-:W4:Y:S04]  /*366b0*/  LDL.LU R32, [R1+0x9c4] ;  /* 0x0009c40001207983 */ /* 0x000f280000300800 */
[----:B------:R-:W4:Y:S04]  /*366c0*/  LDL.LU R33, [R1+0x9cc] ;  /* 0x0009cc0001217983 */ /* 0x000f280000300800 */
[----:B------:R-:W4:Y:S04]  /*366d0*/  LDL.LU R34, [R1+0x7c4] ;  /* 0x0007c40001227983 */ /* 0x000f280000300800 */
[----:B------:R-:W4:Y:S04]  /*366e0*/  LDL.LU R35, [R1+0x7cc] ;  /* 0x0007cc0001237983 */ /* 0x000f280000300800 */
[----:B------:R-:W4:Y:S04]  /*366f0*/  LDL.LU R36, [R1+0x5c4] ;  /* 0x0005c40001247983 */ /* 0x000f280000300800 */
[----:B------:R-:W4:Y:S04]  /*36700*/  LDL.LU R37, [R1+0x5cc] ;  /* 0x0005cc0001257983 */ /* 0x000f280000300800 */
[----:B------:R-:W4:Y:S04]  /*36710*/  LDL.LU R38, [R1+0x3c4] ;  /* 0x0003c40001267983 */ /* 0x000f280000300800 */
[----:B------:R-:W4:Y:S04]  /*36720*/  LDL.LU R39, [R1+0x3cc] ;  /* 0x0003cc0001277983 */ /* 0x000f280000300800 */
[----:B------:R-:W1:Y:S01]  /*36730*/  LDS.128 R128, [R157] ;  /* 0x000000009d807984 */ /* 0x000e620000000c00 */
[----:B------:R-:W-:-:S02]  /*36740*/  IMAD.MOV.U32 R26, RZ, RZ, R136 ;  /* 0x000000ffff1a7224 */ /* 0x000fc400078e0088 */
[----:B------:R-:W-:Y:S01]  /*36750*/  IMAD.MOV.U32 R27, RZ, RZ, R138 ;  /* 0x000000ffff1b7224 */ /* 0x000fe200078e008a */
[----:B------:R-:W-:Y:S06]  /*36760*/  BAR.SYNC.DEFER_BLOCKING 0x0 ;  /* 0x0000000000007b1d */ /* 0x000fec0000010000 */
[----:B------:R-:W4:Y:S04]  /*36770*/  LDL.LU R40, [R1+0x1c4] ;  /* 0x0001c40001287983 */ /* 0x000f280000300800 */
[----:B------:R-:W4:Y:S04]  /*36780*/  LDL.LU R41, [R1+0x1cc] ;  /* 0x0001cc0001297983 */ /* 0x000f280000300800 */
[----:B------:R-:W4:Y:S04]  /*36790*/  LDL.LU R44, [R1+0xdd0] ;  /* 0x000dd000012c7983 */ /* 0x000f280000300800 */
[----:B------:R-:W4:Y:S04]  /*367a0*/  LDL.LU R45, [R1+0xdd8] ;  /* 0x000dd800012d7983 */ /* 0x000f280000300800 */
[----:B------:R-:W4:Y:S04]  /*367b0*/  LDL.LU R46, [R1+0xbd0] ;  /* 0x000bd000012e7983 */ /* 0x000f280000300800 */
[----:B------:R-:W4:Y:S04]  /*367c0*/  LDL.LU R47, [R1+0xbd8] ;  /* 0x000bd800012f7983 */ /* 0x000f280000300800 */
[----:B--2---:R-:W-:Y:S01]  /*367d0*/  STSM.16.M88.4 [R153], R24 ;  /* 0x0000001899007844 */ /* 0x004fe20000000200 */
[----:B------:R-:W-:Y:S06]  /*367e0*/  BAR.SYNC.DEFER_BLOCKING 0x0 ;  /* 0x0000000000007b1d */ /* 0x000fec0000010000 */
[----:B------:R-:W2:Y:S02]  /*367f0*/  LDS.128 R24, [R157] ;  /* 0x000000009d187984 */ /* 0x000ea40000000c00 */
[----:B------:R-:W-:Y:S06]  /*36800*/  BAR.SYNC.DEFER_BLOCKING 0x0 ;  /* 0x0000000000007b1d */ /* 0x000fec0000010000 */
[----:B---3--:R-:W-:Y:S02]  /*36810*/  STSM.16.M88.4 [R153], R28 ;  /* 0x0000001c99007844 */ /* 0x008fe40000000200 */
[----:B------:R-:W-:Y:S06]  /*36820*/  BAR.SYNC.DEFER_BLOCKING 0x0 ;  /* 0x0000000000007b1d */ /* 0x000fec0000010000 */
[----:B------:R-:W3:Y:S02]  /*36830*/  LDS.128 R28, [R157] ;  /* 0x000000009d1c7984 */ /* 0x000ee40000000c00 */
[----:B------:R-:W-:Y:S06]  /*36840*/  BAR.SYNC.DEFER_BLOCKING 0x0 ;  /* 0x0000000000007b1d */ /* 0x000fec0000010000 */
[----:B----4-:R-:W-:Y:S02]  /*36850*/  STSM.16.M88.4 [R153], R32 ;  /* 0x0000002099007844 */ /* 0x010fe40000000200 */
[----:B------:R-:W-:Y:S06]  /*36860*/  BAR.SYNC.DEFER_BLOCKING 0x0 ;  /* 0x0000000000007b1d */ /* 0x000fec0000010000 */
[----:B------:R-:W4:Y:S02]  /*36870*/  LDS.128 R32, [R157] ;  /* 0x000000009d207984 */ /* 0x000f240000000c00 */
[----:B------:R-:W-:Y:S06]  /*36880*/  BAR.SYNC.DEFER_BLOCKING 0x0 ;  /* 0x0000000000007b1d */ /* 0x000fec0000010000 */
[----:B------:R1:W-:Y:S02]  /*36890*/  STSM.16.M88.4 [R153], R36 ;  /* 0x0000002499007844 */ /* 0x0003e40000000200 */
[----:B------:R-:W-:Y:S06]  /*368a0*/  BAR.SYNC.DEFER_BLOCKING 0x0 ;  /* 0x0000000000007b1d */ /* 0x000fec0000010000 */
[----:B-1----:R-:W2:Y:S04]  /*368b0*/  LDL.LU R36, [R1+0x9d0] ;  /* 0x0009d00001247983 */ /* 0x002ea80000300800 */
[----:B------:R-:W2:Y:S04]  /*368c0*/  LDL.LU R37, [R1+0x9d8] ;  /* 0x0009d80001257983 */ /* 0x000ea80000300800 */
[----:B------:R-:W2:Y:S04]  /*368d0*/  LDL.LU R38, [R1+0x7d0] ;  /* 0x0007d00001267983 */ /* 0x000ea80000300800 */
[----:B------:R-:W2:Y:S04]  /*368e0*/  LDL.LU R39, [R1+0x7d8] ;  /* 0x0007d80001277983 */ /* 0x000ea80000300800 */
[----:B------:R-:W1:Y:S01]  /*368f0*/  LDS.128 R52, [R157] ;  /* 0x000000009d347984 */ /* 0x000e620000000c00 */
[----:B------:R-:W-:Y:S06]  /*36900*/  BAR.SYNC.DEFER_BLOCKING 0x0 ;  /* 0x0000000000007b1d */ /* 0x000fec0000010000 */
[----:B------:R-:W3:Y:S04]  /*36910*/  LDL.LU R56, [R1+0x5d0] ;  /* 0x0005d00001387983 */ /* 0x000ee80000300800 */
[----:B------:R-:W3:Y:S04]  /*36920*/  LDL.LU R57, [R1+0x5d8] ;  /* 0x0005d80001397983 */ /* 0x000ee80000300800 */
[----:B------:R-:W3:Y:S04]  /*36930*/  LDL.LU R58, [R1+0x3d0] ;  /* 0x0003d000013a7983 */ /* 0x000ee80000300800 */
[----:B------:R-:W3:Y:S04]  /*36940*/  LDL.LU R59, [R1+0x3d8] ;  /* 0x0003d800013b7983 */ /* 0x000ee80000300800 */
[----:B------:R-:W-:Y:S01]  /*36950*/  STSM.16.M88.4 [R153], R40 ;  /* 0x0000002899007844 */ /* 0x000fe20000000200 */
[----:B------:R-:W-:Y:S06]  /*36960*/  BAR.SYNC.DEFER_BLOCKING 0x0 ;  /* 0x0000000000007b1d */ /* 0x000fec0000010000 */
[----:B------:R-:W1:Y:S02]  /*36970*/  LDS.128 R48, [R157] ;  /* 0x000000009d307984 */ /* 0x000e640000000c00 */
[----:B------:R-:W-:Y:S06]  /*36980*/  BAR.SYNC.DEFER_BLOCKING 0x0 ;  /* 0x0000000000007b1d */ /* 0x000fec0000010000 */
[----:B------:R-:W-:Y:S02]  /*36990*/  STSM.16.M88.4 [R153], R44 ;  /* 0x0000002c99007844 */ /* 0x000fe40000000200 */
[----:B------:R-:W-:Y:S06]  /*369a0*/  BAR.SYNC.DEFER_BLOCKING 0x0 ;  /* 0x0000000000007b1d */ /* 0x000fec0000010000 */
[----:B------:R-:W1:Y:S02]  /*369b0*/  LDS.128 R44, [R157] ;  /* 0x000000009d2c7984 */ /* 0x000e640000000c00 */
[----:B------:R-:W-:Y:S06]  /*369c0*/  BAR.SYNC.DEFER_BLOCKING 0x0 ;  /* 0x0000000000007b1d */ /* 0x000fec0000010000 */
[----:B--2---:R2:W-:Y:S02]  /*369d0*/  STSM.16.M88.4 [R153], R36 ;  /* 0x0000002499007844 */ /* 0x0045e40000000200 */
[----:B------:R-:W-:Y:S06]  /*369e0*/  BAR.SYNC.DEFER_BLOCKING 0x0 ;  /* 0x0000000000007b1d */ /* 0x000fec0000010000 */
[----:B--2---:R-:W2:Y:S04]  /*369f0*/  LDL.LU R36, [R1+0x1d0] ;  /* 0x0001d00001247983 */ /* 0x004ea80000300800 */
[----:B------:R-:W2:Y:S04]  /*36a00*/  LDL.LU R37, [R1+0x1d8] ;  /* 0x0001d80001257983 */ /* 0x000ea80000300800 */
        /* <DEDUP_REMOVED lines=13> */
[----:B------:R-:W-:Y:S01]  /*36ae0*/  BAR.SYNC.DEFER_BLOCKING 0x0 ;  /* 0x0000000000007b1d */ /* 0x000fe20000010000 */
[----:B------:R-:W-:-:S02]  /*36af0*/  IMAD.MOV.U32 R38, RZ, RZ, R140 ;  /* 0x000000ffff267224 */ /* 0x000fc400078e008c */
[----:B------:R-:W-:-:S03]  /*36b00*/  IMAD.MOV.U32 R39, RZ, RZ, R142 ;  /* 0x000000ffff277224 */ /* 0x000fc600078e008e */
[----:B------:R-:W4:Y:S04]  /*36b10*/  LDL.LU R72, [R1+0x1d4] ;  /* 0x0001d40001487983 */ /* 0x000f280000300800 */
[----:B------:R-:W4:Y:S04]  /*36b20*/  LDL.LU R73, [R1+0x1dc] ;  /* 0x0001dc0001497983 */ /* 0x000f280000300800 */
[----:B------:R-:W4:Y:S04]  /*36b30*/  LDL.LU R76, [R1+0xde0] ;  /* 0x000de000014c7983 */ /* 0x000f280000300800 */
[----:B------:R-:W4:Y:S04]  /*36b40*/  LDL.LU R77, [R1+0xde8] ;  /* 0x000de800014d7983 */ /* 0x000f280000300800 */
[----:B---3--:R-:W-:Y:S01]  /*36b50*/  STSM.16.M88.4 [R153], R56 ;  /* 0x0000003899007844 */ /* 0x008fe20000000200 */
[----:B------:R-:W-:Y:S06]  /*36b60*/  BAR.SYNC.DEFER_BLOCKING 0x0 ;  /* 0x0000000000007b1d */ /* 0x000fec0000010000 */
[----:B------:R-:W3:Y:S04]  /*36b70*/  LDL.LU R78, [R1+0xbe0] ;  /* 0x000be000014e7983 */ /* 0x000ee80000300800 */
[----:B------:R-:W3:Y:S04]  /*36b80*/  LDL.LU R79, [R1+0xbe8] ;  /* 0x000be800014f7983 */ /* 0x000ee80000300800 */
[----:B------:R-:W1:Y:S01]  /*36b90*/  LDS.128 R56, [R157] ;  /* 0x000000009d387984 */ /* 0x000e620000000c00 */
[----:B------:R-:W-:Y:S06]  /*36ba0*/  BAR.SYNC.DEFER_BLOCKING 0x0 ;  /* 0x0000000000007b1d */ /* 0x000fec0000010000 */
[----:B--2---:R-:W-:Y:S02]  /*36bb0*/  STSM.16.M88.4 [R153], R36 ;  /* 0x0000002499007844 */ /* 0x004fe40000000200 */
[----:B------:R-:W-:Y:S06]  /*36bc0*/  BAR.SYNC.DEFER_BLOCKING 0x0 ;  /* 0x0000000000007b1d */ /* 0x000fec0000010000 */
[----:B------:R-:W2:Y:S02]  /*36bd0*/  LDS.128 R36, [R157] ;  /* 0x000000009d247984 */ /* 0x000ea40000000c00 */
[----:B------:R-:W-:Y:S06]  /*36be0*/  BAR.SYNC.DEFER_BLOCKING 0x0 ;  /* 0x0000000000007b1d */ /* 0x000fec0000010000 */
[----:B----4-:R-:W-:Y:S02]  /*36bf0*/  STSM.16.M88.4 [R153], R60 ;  /* 0x0000003c99007844 */ /* 0x010fe40000000200 */
[----:B------:R-:W-:Y:S06]  /*36c00*/  BAR.SYNC.DEFER_BLOCKING 0x0 ;  /* 0x0000000000007b1d */ /* 0x000fec0000010000 */
[----:B------:R-:W4:Y:S02]  /*36c10*/  LDS.128 R60, [R157] ;  /* 0x000000009d3c7984 */ /* 0x000f240000000c00 */
[----:B------:R-:W-:Y:S06]  /*36c20*/  BAR.SYNC.DEFER_BLOCKING 0x0 ;  /* 0x0000000000007b1d */ /* 0x000fec0000010000 */
[----:B------:R-:W-:Y:S02]  /*36c30*/  STSM.16.M88.4 [R153], R64 ;  /* 0x0000004099007844 */ /* 0x000fe40000000200 */
        /* <DEDUP_REMOVED lines=11> */
[----:B------:R-:W4:Y:S04]  /*36cf0*/  LDL.LU R88, [R1+0x5e0] ;  /* 0x0005e00001587983 */ /* 0x000f280000300800 */
[----:B------:R-:W4:Y:S04]  /*36d00*/  LDL.LU R89, [R1+0x5e8] ;  /* 0x0005e80001597983 */ /* 0x000f280000300800 */
[----:B------:R-:W4:Y:S04]  /*36d10*/  LDL.LU R90, [R1+0x3e0] ;  /* 0x0003e000015a7983 */ /* 0x000f280000300800 */
[----:B------:R-:W4:Y:S04]  /*36d20*/  LDL.LU R91, [R1+0x3e8] ;  /* 0x0003e800015b7983 */ /* 0x000f280000300800 */
[----:B------:R-:W-:Y:S01]  /*36d30*/  STSM.16.M88.4 [R153], R72 ;  /* 0x0000004899007844 */ /* 0x000fe20000000200 */
[----:B------:R-:W-:Y:S06]  /*36d40*/  BAR.SYNC.DEFER_BLOCKING 0x0 ;  /* 0x0000000000007b1d */ /* 0x000fec0000010000 */
[----:B------:R-:W1:Y:S02]  /*36d50*/  LDS.128 R84, [R157] ;  /* 0x000000009d547984 */ /* 0x000e640000000c00 */
[----:B------:R-:W-:Y:S06]  /*36d60*/  BAR.SYNC.DEFER_BLOCKING 0x0 ;  /* 0x0000000000007b1d */ /* 0x000fec0000010000 */
[----:B---3--:R-:W-:Y:S02]  /*36d70*/  STSM.16.M88.4 [R153], R76 ;  /* 0x0000004c99007844 */ /* 0x008fe40000000200 */
[----:B------:R-:W-:Y:S06]  /*36d80*/  BAR.SYNC.DEFER_BLOCKING 0x0 ;  /* 0x0000000000007b1d */ /* 0x000fec0000010000 */
[----:B------:R-:W3:Y:S02]  /*36d90*/  LDS.128 R72, [R157] ;  /* 0x000000009d487984 */ /* 0x000ee40000000c00 */
[----:B------:R-:W-:Y:S06]  /*36da0*/  BAR.SYNC.DEFER_BLOCKING 0x0 ;  /* 0x0000000000007b1d */ /* 0x000fec0000010000 */
[----:B--2---:R2:W-:Y:S02]  /*36db0*/  STSM.16.M88.4 [R153], R68 ;  /* 0x0000004499007844 */ /* 0x0045e40000000200 */
[----:B------:R-:W-:Y:S06]  /*36dc0*/  BAR.SYNC.DEFER_BLOCKING 0x0 ;  /* 0x0000000000007b1d */ /* 0x000fec0000010000 */
[----:B--2---:R-:W2:Y:S04]  /*36dd0*/  LDL.LU R68, [R1+0x1e0] ;  /* 0x0001e00001447983 */ /* 0x004ea80000300800 */
[----:B------:R-:W2:Y:S04]  /*36de0*/  LDL.LU R69, [R1+0x1e8] ;  /* 0x0001e80001457983 */ /* 0x000ea80000300800 */
[----:B------:R-:W3:Y:S04]  /*36df0*/  LDL.LU R92, [R1+0xde4] ;  /* 0x000de400015c7983 */ /* 0x000ee80000300800 */
        /* <DEDUP_REMOVED lines=13> */
[----:B------:R-:W1:Y:S01]  /*36ed0*/  LDS.128 R76, [R157] ;  /* 0x000000009d4c7984 */ /* 0x000e620000000c00 */
[----:B------:R-:W-:Y:S06]  /*36ee0*/  BAR.SYNC.DEFER_BLOCKING 0x0 ;  /* 0x0000000000007b1d */ /* 0x000fec0000010000 */
[----:B------:R-:W3:Y:S04]  /*36ef0*/  LDL.LU R108, [R1+0xdf0] ;  /* 0x000df000016c7983 */ /* 0x000ee80000300800 */
[----:B------:R-:W3:Y:S04]  /*36f00*/  LDL.LU R109, [R1+0xdf8] ;  /* 0x000df800016d7983 */ /* 0x000ee80000300800 */
[----:B------:R-:W3:Y:S04]  /*36f10*/  LDL.LU R110, [R1+0xbf0] ;  /* 0x000bf000016e7983 */ /* 0x000ee80000300800 */
[----:B------:R-:W3:Y:S04]  /*36f20*/  LDL.LU R111, [R1+0xbf8] ;  /* 0x000bf800016f7983 */ /* 0x000ee80000300800 */
[----:B----4-:R-:W-:Y:S01]  /*36f30*/  STSM.16.M88.4 [R153], R88 ;  /* 0x0000005899007844 */ /* 0x010fe20000000200 */
[----:B------:R-:W-:Y:S01]  /*36f40*/  BAR.SYNC.DEFER_BLOCKING 0x0 ;  /* 0x0000000000007b1d */ /* 0x000fe20000010000 */
[----:B------:R-:W-:-:S02]  /*36f50*/  IMAD.MOV.U32 R70, RZ, RZ, R144 ;  /* 0x000000ffff467224 */ /* 0x000fc400078e0090 */
[----:B------:R-:W-:-:S03]  /*36f60*/  IMAD.MOV.U32 R71, RZ, RZ, R146 ;  /* 0x000000ffff477224 */ /* 0x000fc600078e0092 */
[----:B------:R-:W4:Y:S04]  /*36f70*/  LDL.LU R112, [R1+0x9f0] ;  /* 0x0009f00001707983 */ /* 0x000f280000300800 */
[----:B------:R-:W4:Y:S04]  /*36f80*/  LDL.LU R113, [R1+0x9f8] ;  /* 0x0009f80001717983 */ /* 0x000f280000300800 */
[----:B------:R-:W4:Y:S04]  /*36f90*/  LDL.LU R114, [R1+0x7f0] ;  /* 0x0007f00001727983 */ /* 0x000f280000300800 */
[----:B------:R-:W4:Y:S04]  /*36fa0*/  LDL.LU R115, [R1+0x7f8] ;  /* 0x0007f80001737983 */ /* 0x000f280000300800 */
[----:B------:R-:W1:Y:S01]  /*36fb0*/  LDS.128 R88, [R157] ;  /* 0x000000009d587984 */ /* 0x000e620000000c00 */
[----:B------:R-:W-:Y:S06]  /*36fc0*/  BAR.SYNC.DEFER_BLOCKING 0x0 ;  /* 0x0000000000007b1d */ /* 0x000fec0000010000 */
        /* <DEDUP_REMOVED lines=12> */
[----:B------:R-:W-:Y:S02]  /*37090*/  STSM.16.M88.4 [R153], R96 ;  /* 0x0000006099007844 */ /* 0x000fe40000000200 */
        /* <DEDUP_REMOVED lines=15> */
[----:B----4-:R4:W-:Y:S02]  /*37190*/  STSM.16.M88.4 [R153], R112 ;  /* 0x0000007099007844 */ /* 0x0109e40000000200 */
[----:B------:R-:W-:Y:S06]  /*371a0*/  BAR.SYNC.DEFER_BLOCKING 0x0 ;  /* 0x0000000000007b1d */ /* 0x000fec0000010000 */
[----:B----4-:R-:W4:Y:S04]  /*371b0*/  LDL.LU R112, [R1+0x1f0] ;  /* 0x0001f00001707983 */ /* 0x010f280000300800 */
[----:B------:R-:W4:Y:S04]  /*371c0*/  LDL.LU R113, [R1+0x1f8] ;  /* 0x0001f80001717983 */ /* 0x000f280000300800 */
[----:B------:R-:W2:Y:S04]  /*371d0*/  LDL.LU R124, [R1+0xdf4] ;  /* 0x000df400017c7983 */ /* 0x000ea80000300800 */
[----:B------:R-:W2:Y:S04]  /*371e0*/  LDL.LU R125, [R1+0xdfc] ;  /* 0x000dfc00017d7983 */ /* 0x000ea80000300800 */
[----:B------:R-:W2:Y:S04]  /*371f0*/  LDL.LU R126, [R1+0xbf4] ;  /* 0x000bf400017e7983 */ /* 0x000ea80000300800 */
        /* <DEDUP_REMOVED lines=12> */
[----:B------:R-:W-:Y:S01]  /*372c0*/  BAR.SYNC.DEFER_BLOCKING 0x0 ;  /* 0x0000000000007b1d */ /* 0x000fe20000010000 */
[----:B------:R-:W-:-:S02]  /*372d0*/  IMAD.MOV.U32 R114, RZ, RZ, R148 ;  /* 0x000000ffff727224 */ /* 0x000fc400078e0094 */
[----:B------:R-:W-:-:S03]  /*372e0*/  IMAD.MOV.U32 R115, RZ, RZ, R150 ;  /* 0x000000ffff737224 */ /* 0x000fc600078e0096 */
[----:B------:R-:W3:Y:S04]  /*372f0*/  LDL.LU R20, [R1+0xe00] ;  /* 0x000e000001147983 */ /* 0x000ee80000300800 */
[----:B------:R-:W-:Y:S01]  /*37300*/  STSM.16.M88.4 [R153], R120 ;  /* 0x0000007899007844 */ /* 0x000fe20000000200 */
[----:B------:R-:W-:Y:S06]  /*37310*/  BAR.SYNC.DEFER_BLOCKING 0x0 ;  /* 0x0000000000007b1d */ /* 0x000fec0000010000 */
[----:B------:R-:W1:Y:S02]  /*37320*/  LDS.128 R120, [R157] ;  /* 0x000000009d787984 */ /* 0x000e640000000c00 */
[----:B------:R-:W-:Y:S06]  /*37330*/  BAR.SYNC.DEFER_BLOCKING 0x0 ;  /* 0x0000000000007b1d */ /* 0x000fec0000010000 */
[----:B----4-:R-:W-:Y:S02]  /*37340*/  STSM.16.M88.4 [R153], R112 ;  /* 0x0000007099007844 */ /* 0x010fe40000000200 */
[----:B------:R-:W-:Y:S06]  /*37350*/  BAR.SYNC.DEFER_BLOCKING 0x0 ;  /* 0x0000000000007b1d */ /* 0x000fec0000010000 */
[----:B------:R-:W4:Y:S02]  /*37360*/  LDS.128 R112, [R157] ;  /* 0x000000009d707984 */ /* 0x000f240000000c00 */
[----:B------:R-:W-:Y:S06]  /*37370*/  BAR.SYNC.DEFER_BLOCKING 0x0 ;  /* 0x0000000000007b1d */ /* 0x000fec0000010000 */
[----:B--2---:R-:W-:Y:S02]  /*37380*/  STSM.16.M88.4 [R153], R124 ;  /* 0x0000007c99007844 */ /* 0x004fe40000000200 */
[----:B------:R-:W-:Y:S06]  /*37390*/  BAR.SYNC.DEFER_BLOCKING 0x0 ;  /* 0x0000000000007b1d */ /* 0x000fec0000010000 */
[----:B------:R-:W2:Y:S02]  /*373a0*/  LDS.128 R124, [R157] ;  /* 0x000000009d7c7984 */ /* 0x000ea40000000c00 */
[----:B------:R-:W-:Y:S06]  /*373b0*/  BAR.SYNC.DEFER_BLOCKING 0x0 ;  /* 0x0000000000007b1d */ /* 0x000fec0000010000 */
[----:B---3--:R-:W-:Y:S02]  /*373c0*/  STSM.16.M88.4 [R153], R132 ;  /* 0x0000008499007844 */ /* 0x008fe40000000200 */
[----:B------:R-:W-:Y:S06]  /*373d0*/  BAR.SYNC.DEFER_BLOCKING 0x0 ;  /* 0x0000000000007b1d */ /* 0x000fec0000010000 */
[----:B------:R-:W3:Y:S02]  /*373e0*/  LDS.128 R132, [R157] ;  /* 0x000000009d847984 */ /* 0x000ee40000000c00 */
[----:B------:R-:W-:Y:S06]  /*373f0*/  BAR.SYNC.DEFER_BLOCKING 0x0 ;  /* 0x0000000000007b1d */ /* 0x000fec0000010000 */
[----:B------:R1:W-:Y:S02]  /*37400*/  STSM.16.M88.4 [R153], R136 ;  /* 0x0000008899007844 */ /* 0x0003e40000000200 */
[----:B------:R-:W-:Y:S06]  /*37410*/  BAR.SYNC.DEFER_BLOCKING 0x0 ;  /* 0x0000000000007b1d */ /* 0x000fec0000010000 */
[----:B-1----:R-:W4:Y:S04]  /*37420*/  LDL.LU R136, [R1+0x1f4] ;  /* 0x0001f40001887983 */ /* 0x002f280000300800 */
[----:B------:R-:W4:Y:S04]  /*37430*/  LDL.LU R137, [R1+0x1fc] ;  /* 0x0001fc0001897983 */ /* 0x000f280000300800 */
[----:B------:R-:W2:Y:S04]  /*37440*/  LDL.LU R19, [R1+0xa00] ;  /* 0x000a000001137983 */ /* 0x000ea80000300800 */
[----:B------:R-:W3:Y:S04]  /*37450*/  LDL.LU R17, [R1+0x800] ;  /* 0x0008000001117983 */ /* 0x000ee80000300800 */
[----:B------:R-:W1:Y:S01]  /*37460*/  LDS.128 R140, [R157] ;  /* 0x000000009d8c7984 */ /* 0x000e620000000c00 */
[----:B------:R-:W-:-:S02]  /*37470*/  IMAD.MOV.U32 R138, RZ, RZ, R149 ;  /* 0x000000ffff8a7224 */ /* 0x000fc400078e0095 */
[----:B------:R-:W-:Y:S01]  /*37480*/  IMAD.MOV.U32 R139, RZ, RZ, R151 ;  /* 0x000000ffff8b7224 */ /* 0x000fe200078e0097 */
[----:B------:R-:W-:Y:S01]  /*37490*/  BAR.SYNC.DEFER_BLOCKING 0x0 ;  /* 0x0000000000007b1d */ /* 0x000fe20000010000 */
[----:B------:R-:W-:-:S04]  /*374a0*/  IMAD R16, R23, UR8, RZ ;  /* 0x0000000817107c24 */ /* 0x000fc8000f8e02ff */
[----:B------:R-:W-:Y:S01]  /*374b0*/  IMAD.WIDE R144, R16, 0x4, R2 ;  /* 0x0000000410907825 */ /* 0x000fe200078e0202 */
[----:B------:R-:W-:Y:S01]  /*374c0*/  ULDC UR8, c[0x0][0x248] ;  /* 0x0000920000087ab9 */ /* 0x000fe20000000800 */
[----:B----4-:R-:W-:Y:S01]  /*374d0*/  STSM.16.M88.4 [R153], R136 ;  /* 0x0000008899007844 */ /* 0x010fe20000000200 */
[----:B------:R-:W-:Y:S06]  /*374e0*/  BAR.SYNC.DEFER_BLOCKING 0x0 ;  /* 0x0000000000007b1d */ /* 0x000fec0000010000 */
[----:B------:R4:W-:Y:S04]  /*374f0*/  @P5 STG.E desc[UR34][R144.64], R15 ;  /* 0x0000000f90005986 */ /* 0x0009e8000c101922 */
[----:B----4-:R-:W4:Y:S01]  /*37500*/  LDL.LU R15, [R1+0x600] ;  /* 0x00060000010f7983 */ /* 0x010f220000300800 */
[----:B------:R-:W-:-:S03]  /*37510*/  ISETP.GE.AND P5, PT, R23, UR7, PT ;  /* 0x0000000717007c0c */ /* 0x000fc6000bfa6270 */
[----:B------:R-:W4:Y:S01]  /*37520*/  LDL.LU R18, [R1+0x400] ;  /* 0x0004000001127983 */ /* 0x000f220000300800 */
[----:B------:R-:W-:Y:S01]  /*37530*/  ISETP.LT.AND P6, PT, R154, UR4, !P5 ;  /* 0x000000049a007c0c */ /* 0x000fe2000efc1270 */
[----:B------:R-:W-:-:S12]  /*37540*/  IMAD.WIDE R136, R16, 0x4, R4 ;  /* 0x0000000410887825 */ /* 0x000fd800078e0204 */
[----:B------:R1:W-:Y:S04]  /*37550*/  @P6 STG.E desc[UR34][R136.64], R14 ;  /* 0x0000000e88006986 */ /* 0x0003e8000c101922 */
[----:B-1----:R-:W4:Y:S01]  /*37560*/  LDL.LU R14, [R1+0x200] ;  /* 0x00020000010e7983 */ /* 0x002f220000300800 */
[----:B------:R-:W-:Y:S01]  /*37570*/  ISETP.LT.AND P6, PT, R156, UR5, !P5 ;  /* 0x000000059c007c0c */ /* 0x000fe2000efc1270 */
[----:B------:R-:W-:Y:S01]  /*37580*/  IMAD.WIDE R136, R16, 0x4, R6 ;  /* 0x0000000410887825 */ /* 0x000fe200078e0206 */
[----:B------:R-:W-:Y:S01]  /*37590*/  ISETP.LT.AND P5, PT, R155, UR6, !P5 ;  /* 0x000000069b007c0c */ /* 0x000fe2000efa1270 */
[----:B------:R-:W-:Y:S01]  /*375a0*/  ULDC.64 UR6, c[0x0][0x228] ;  /* 0x00008a0000067ab9 */ /* 0x000fe20000000a00 */
[----:B------:R-:W-:Y:S01]  /*375b0*/  ULDC UR5, c[0x0][0x228] ;  /* 0x00008a0000057ab9 */ /* 0x000fe20000000800 */
[----:B------:R-:W-:-:S08]  /*375c0*/  VIADD R138, R23, 0x1 ;  /* 0x00000001178a7836 */ /* 0x000fd00000000000 */
[----:B------:R1:W-:Y:S02]  /*375d0*/  @P6 STG.E desc[UR34][R136.64], R20 ;  /* 0x0000001488006986 */ /* 0x0003e4000c101922 */
[----:B-1----:R-:W-:Y:S02]  /*375e0*/  IMAD.WIDE R136, R16, 0x4, R8 ;  /* 0x0000000410887825 */ /* 0x002fe400078e0208 */
[----:B------:R-:W4:Y:S04]  /*375f0*/  LDL.LU R20, [R1+0x116c] ;  /* 0x00116c0001147983 */ /* 0x000f280000300800 */
[----:B------:R-:W4:Y:S04]  /*37600*/  LDL.LU R146, [R1+0xe24] ;  /* 0x000e240001927983 */ /* 0x000f280000300800 */
[----:B--2---:R1:W-:Y:S01]  /*37610*/  @P5 STG.E desc[UR34][R136.64], R19 ;  /* 0x0000001388005986 */ /* 0x0043e2000c101922 */
[----:B------:R-:W-:Y:S01]  /*37620*/  ISETP.GE.AND P5, PT, R138, UR7, PT ;  /* 0x000000078a007c0c */ /* 0x000fe2000bfa6270 */
[----:B------:R-:W-:Y:S01]  /*37630*/  IMAD R16, R23, UR9, RZ ;  /* 0x0000000917107c24 */ /* 0x000fe2000f8e02ff */
[----:B------:R-:W-:-:S02]  /*37640*/  ULDC UR9, c[0x0][0x248] ;  /* 0x0000920000097ab9 */ /* 0x000fc40000000800 */
[----:B------:R-:W-:Y:S01]  /*37650*/  ISETP.LT.AND P6, PT, R152, UR5, !P5 ;  /* 0x0000000598007c0c */ /* 0x000fe2000efc1270 */
[----:B------:R-:W-:Y:S01]  /*37660*/  VIADD R16, R16, UR8 ;  /* 0x0000000810107c36 */ /* 0x000fe20008000000 */
[----:B------:R-:W-:Y:S01]  /*37670*/  ULDC UR5, c[0x0][0x228] ;  /* 0x00008a0000057ab9 */ /* 0x000fe20000000800 */
[----:B------:R-:W-:Y:S01]  /*37680*/  VIADD R138, R23, 0x2 ;  /* 0x00000002178a7836 */ /* 0x000fe20000000000 */
[----:B------:R-:W-:Y:S01]  /*37690*/  ULDC UR8, c[0x0][0x248] ;  /* 0x0000920000087ab9 */ /* 0x000fe20000000800 */
[----:B-1----:R-:W-:-:S08]  /*376a0*/  IMAD.WIDE R136, R16, 0x4, R2 ;  /* 0x0000000410887825 */ /* 0x002fd000078e0202 */
[----:B---3--:R1:W-:Y:S04]  /*376b0*/  @P6 STG.E desc[UR34][R136.64], R17 ;  /* 0x0000001188006986 */ /* 0x0083e8000c101922 */
[----:B-1----:R-:W2:Y:S01]  /*376c0*/  LDL.LU R17, [R1+0xe14] ;  /* 0x000e140001117983 */ /* 0x002ea20000300800 */
[----:B------:R-:W-:Y:S01]  /*376d0*/  ISETP.LT.AND P6, PT, R154, UR5, !P5 ;  /* 0x000000059a007c0c */ /* 0x000fe2000efc1270 */
[----:B------:R-:W-:Y:S01]  /*376e0*/  IMAD.WIDE R136, R16, 0x4, R4 ;  /* 0x0000000410887825 */ /* 0x000fe200078e0204 */
[----:B------:R-:W-:Y:S01]  /*376f0*/  ULDC UR5, c[0x0][0x228] ;  /* 0x00008a0000057ab9 */ /* 0x000fe20000000800 */
[----:B------:R-:W3:Y:S02]  /*37700*/  LDL.LU R147, [R1+0xe04] ;  /* 0x000e040001937983 */ /* 0x000ee40000300800 */
[----:B------:R-:W-:-:S04]  /*37710*/  IMAD R19, R23, UR10, RZ ;  /* 0x0000000a17137c24 */ /* 0x000fc8000f8e02ff */
[----:B------:R-:W-:-:S04]  /*37720*/  VIADD R19, R19, UR9 ;  /* 0x0000000913137c36 */ /* 0x000fc80008000000 */
[----:B------:R-:W-:Y:S01]  /*37730*/  VIADD R19, R19, UR8 ;  /* 0x0000000813137c36 */ /* 0x000fe20008000000 */
[----:B----4-:R1:W-:Y:S01]  /*37740*/  @P6 STG.E desc[UR34][R136.64], R15 ;  /* 0x0000000f88006986 */ /* 0x0103e2000c101922 */
[----:B------:R-:W-:Y:S01]  /*37750*/  ISETP.LT.AND P6, PT, R156, UR5, !P5 ;  /* 0x000000059c007c0c */ /* 0x000fe2000efc1270 */
[----:B------:R-:W-:Y:S02]  /*37760*/  ULDC UR5, c[0x0][0x22c] ;  /* 0x00008b0000057ab9 */ /* 0x000fe40000000800 */
[----:B-1----:R-:W4:Y:S01]  /*37770*/  LDL.LU R15, [R1+0xa04] ;  /* 0x000a0400010f7983 */ /* 0x002f220000300800 */
[----:B------:R-:W-:-:S09]  /*37780*/  IMAD.WIDE R136, R16, 0x4, R6 ;  /* 0x0000000410887825 */ /* 0x000fd200078e0206 */
[----:B------:R1:W-:Y:S01]  /*37790*/  @P6 STG.E desc[UR34][R136.64], R18 ;  /* 0x0000001288006986 */ /* 0x0003e2000c101922 */
[----:B------:R-:W-:Y:S01]  /*377a0*/  ISETP.LT.AND P5, PT, R155, UR6, !P5 ;  /* 0x000000069b007c0c */ /* 0x000fe2000efa1270 */
[----:B------:R-:W-:Y:S01]  /*377b0*/  ULDC UR6, c[0x0][0x228] ;  /* 0x00008a0000067ab9 */ /* 0x000fe20000000800 */
[----:B-1----:R-:W-:Y:S02]  /*377c0*/  IMAD.WIDE R136, R16, 0x4, R8 ;  /* 0x0000000410887825 */ /* 0x002fe400078e0208 */
[----:B------:R-:W4:Y:S04]  /*377d0*/  LDL.LU R16, [R1+0x10b8] ;  /* 0x0010b80001107983 */ /* 0x000f280000300800 */
[----:B------:R-:W4:Y:S05]  /*377e0*/  LDL.LU R18, [R1+0x804] ;  /* 0x0008040001127983 */ /* 0x000f2a0000300800 */
[----:B------:R1:W-:Y:S04]  /*377f0*/  @P5 STG.E desc[UR34][R136.64], R14 ;  /* 0x0000000e88005986 */ /* 0x0003e8000c101922 */
[----:B-1----:R-:W4:Y:S01]  /*37800*/  LDL.LU R14, [R1+0x604] ;  /* 0x00060400010e7983 */ /* 0x002f220000300800 */
[----:B------:R-:W-:Y:S01]  /*37810*/  ISETP.GE.AND P5, PT, R138, UR5, PT ;  /* 0x000000058a007c0c */ /* 0x000fe2000bfa6270 */
[----:B------:R-:W-:Y:S01]  /*37820*/  IMAD.WIDE R136, R19, 0x4, R2 ;  /* 0x0000000413887825 */ /* 0x000fe200078e0202 */
[----:B------:R-:W-:-:S02]  /*37830*/  ULDC UR5, c[0x0][0x228] ;  /* 0x00008a0000057ab9 */ /* 0x000fc40000000800 */
[----:B------:R-:W-:Y:S01]  /*37840*/  ISETP.LT.AND P6, PT, R152, UR6, !P5 ;  /* 0x0000000698007c0c */ /* 0x000fe2000efc1270 */
[----:B------:R-:W-:Y:S01]  /*37850*/  VIADD R138, R23, 0x3 ;  /* 0x00000003178a7836 */ /* 0x000fe20000000000 */
[----:B------:R-:W-:-:S11]  /*37860*/  ULDC UR6, c[0x0][0x228] ;  /* 0x00008a0000067ab9 */ /* 0x000fd60000000800 */
[----:B------:R1:W-:Y:S01]  /*37870*/  @P6 STG.E desc[UR34][R136.64], R146 ;  /* 0x0000009288006986 */ /* 0x0003e2000c101922 */
[----:B------:R-:W-:Y:S01]  /*37880*/  ISETP.LT.AND P6, PT, R154, UR5, !P5 ;  /* 0x000000059a007c0c */ /* 0x000fe2000efc1270 */
[----:B------:R-:W-:Y:S02]  /*37890*/  ULDC UR5, c[0x0][0x228] ;  /* 0x00008a0000057ab9 */ /* 0x000fe40000000800 */
[----:B-1----:R-:W4:Y:S01]  /*378a0*/  LDL.LU R146, [R1+0x404] ;  /* 0x0004040001927983 */ /* 0x002f220000300800 */
[----:B------:R-:W-:-:S09]  /*378b0*/  IMAD.WIDE R136, R19, 0x4, R4 ;  /* 0x0000000413887825 */ /* 0x000fd200078e0204 */
[----:B--2---:R1:W-:Y:S04]  /*378c0*/  @P6 STG.E desc[UR34][R136.64], R17 ;  /* 0x0000001188006986 */ /* 0x0043e8000c101922 */
[----:B-1----:R-:W2:Y:S01]  /*378d0*/  LDL.LU R17, [R1+0x204] ;  /* 0x0002040001117983 */ /* 0x002ea20000300800 */
[----:B------:R-:W-:Y:S01]  /*378e0*/  ISETP.LT.AND P6, PT, R156, UR5, !P5 ;  /* 0x000000059c007c0c */ /* 0x000fe2000efc1270 */
[----:B------:R-:W-:Y:S01]  /*378f0*/  IMAD.WIDE R136, R19, 0x4, R6 ;  /* 0x0000000413887825 */ /* 0x000fe200078e0206 */
[----:B------:R-:W-:Y:S02]  /*37900*/  ULDC UR5, c[0x0][0x228] ;  /* 0x00008a0000057ab9 */ /* 0x000fe40000000800 */
[----:B------:R-:W-:Y:S01]  /*37910*/  ISETP.LT.AND P5, PT, R155, UR5, !P5 ;  /* 0x000000059b007c0c */ /* 0x000fe2000efa1270 */
[----:B------:R-:W-:-:S08]  /*37920*/  ULDC UR5, c[0x0][0x22c] ;  /* 0x00008b0000057ab9 */ /* 0x000fd00000000800 */
[----:B---3--:R1:W-:Y:S02]  /*37930*/  @P6 STG.E desc[UR34][R136.64], R147 ;  /* 0x0000009388006986 */ /* 0x0083e4000c101922 */
[----:B-1----:R-:W-:Y:S02]  /*37940*/  IMAD.WIDE R136, R19, 0x4, R8 ;  /* 0x0000000413887825 */ /* 0x002fe400078e0208 */
[----:B------:R-:W3:Y:S04]  /*37950*/  LDL.LU R19, [R1+0xe28] ;  /* 0x000e280001137983 */ /* 0x000ee80000300800 */
[----:B----4-:R1:W-:Y:S01]  /*37960*/  @P5 STG.E desc[UR34][R136.64], R15 ;  /* 0x0000000f88005986 */ /* 0x0103e2000c101922 */
[----:B------:R-:W-:Y:S01]  /*37970*/  ISETP.GE.AND P5, PT, R138, UR5, PT ;  /* 0x000000058a007c0c */ /* 0x000fe2000bfa6270 */
[----:B------:R-:W-:-:S03]  /*37980*/  ULDC UR5, c[0x0][0x228] ;  /* 0x00008a0000057ab9 */ /* 0x000fc60000000800 */
[----:B------:R-:W-:Y:S01]  /*37990*/  ISETP.LT.AND P6, PT, R152, UR6, !P5 ;  /* 0x0000000698007c0c */ /* 0x000fe2000efc1270 */
[----:B-1----:R-:W4:Y:S01]  /*379a0*/  LDL.LU R15, [R1+0xe18] ;  /* 0x000e1800010f7983 */ /* 0x002f220000300800 */
[----:B------:R-:W-:Y:S01]  /*379b0*/  IMAD.WIDE R136, R20, 0x4, R2 ;  /* 0x0000000414887825 */ /* 0x000fe200078e0202 */
[----:B------:R-:W-:-:S10]  /*379c0*/  ULDC.64 UR6, c[0x0][0x228] ;  /* 0x00008a0000067ab9 */ /* 0x000fd40000000a00 */
[----:B------:R1:W-:Y:S01]  /*379d0*/  @P6 STG.E desc[UR34][R136.64], R18 ;  /* 0x0000001288006986 */ /* 0x0003e2000c101922 */
[----:B------:R-:W-:Y:S01]  /*379e0*/  ISETP.LT.AND P6, PT, R154, UR5, !P5 ;  /* 0x000000059a007c0c */ /* 0x000fe2000efc1270 */
[----:B------:R-:W-:Y:S02]  /*379f0*/  ULDC UR5, c[0x0][0x228] ;  /* 0x00008a0000057ab9 */ /* 0x000fe40000000800 */
[----:B-1----:R-:W4:Y:S01]  /*37a00*/  LDL.LU R18, [R1+0xe08] ;  /* 0x000e080001127983 */ /* 0x002f220000300800 */
[----:B------:R-:W-:-:S09]  /*37a10*/  IMAD.WIDE R136, R20, 0x4, R4 ;  /* 0x0000000414887825 */ /* 0x000fd200078e0204 */
[----:B------:R1:W-:Y:S04]  /*37a20*/  @P6 STG.E desc[UR34][R136.64], R14 ;  /* 0x0000000e88006986 */ /* 0x0003e8000c101922 */
[----:B-1----:R-:W4:Y:S01]  /*37a30*/  LDL.LU R14, [R1+0xa08] ;  /* 0x000a0800010e7983 */ /* 0x002f220000300800 */
[----:B------:R-:W-:Y:S01]  /*37a40*/  ISETP.LT.AND P6, PT, R156, UR5, !P5 ;  /* 0x000000059c007c0c */ /* 0x000fe2000efc1270 */
[----:B------:R-:W-:Y:S01]  /*37a50*/  IMAD.WIDE R136, R20, 0x4, R6 ;  /* 0x0000000414887825 */ /* 0x000fe200078e0206 */
[----:B------:R-:W-:Y:S02]  /*37a60*/  ULDC UR5, c[0x0][0x228] ;  /* 0x00008a0000057ab9 */ /* 0x000fe40000000800 */
[----:B------:R-:W-:Y:S01]  /*37a70*/  ISETP.LT.AND P5, PT, R155, UR5, !P5 ;  /* 0x000000059b007c0c */ /* 0x000fe2000efa1270 */
[----:B------:R-:W-:Y:S01]  /*37a80*/  VIADD R138, R23, 0x4 ;  /* 0x00000004178a7836 */ /* 0x000fe20000000000 */
[----:B------:R-:W-:-:S07]  /*37a90*/  ULDC UR5, c[0x0][0x228] ;  /* 0x00008a0000057ab9 */ /* 0x000fce0000000800 */
[----:B------:R1:W-:Y:S02]  /*37aa0*/  @P6 STG.E desc[UR34][R136.64], R146 ;  /* 0x0000009288006986 */ /* 0x0003e4000c101922 */
[----:B-1----:R-:W-:Y:S02]  /*37ab0*/  IMAD.WIDE R136, R20, 0x4, R8 ;  /* 0x0000000414887825 */ /* 0x002fe400078e0208 */
[----:B------:R-:W4:Y:S04]  /*37ac0*/  LDL.LU R20, [R1+0x808] ;  /* 0x0008080001147983 */ /* 0x000f280000300800 */
[----:B--2---:R1:W-:Y:S04]  /*37ad0*/  @P5 STG.E desc[UR34][R136.64], R17 ;  /* 0x0000001188005986 */ /* 0x0043e8000c101922 */
[----:B-1----:R-:W2:Y:S01]  /*37ae0*/  LDL.LU R17, [R1+0x608] ;  /* 0x0006080001117983 */ /* 0x002ea20000300800 */
[----:B------:R-:W-:-:S04]  /*37af0*/  ISETP.GE.AND P5, PT, R138, UR7, PT ;  /* 0x000000078a007c0c */ /* 0x000fc8000bfa6270 */
[----:B------:R-:W-:Y:S01]  /*37b00*/  ISETP.LT.AND P6, PT, R152, UR5, !P5 ;  /* 0x0000000598007c0c */ /* 0x000fe2000efc1270 */
[----:B------:R-:W-:Y:S01]  /*37b10*/  IMAD.WIDE R136, R16, 0x4, R2 ;  /* 0x0000000410887825 */ /* 0x000fe200078e0202 */
[----:B------:R-:W-:-:S11]  /*37b20*/  ULDC UR5, c[0x0][0x228] ;  /* 0x00008a0000057ab9 */ /* 0x000fd60000000800 */
[----:B---3--:R1:W-:Y:S01]  /*37b30*/  @P6 STG.E desc[UR34][R136.64], R19 ;  /* 0x0000001388006986 */ /* 0x0083e2000c101922 */
[----:B------:R-:W-:Y:S01]  /*37b40*/  ISETP.LT.AND P6, PT, R154, UR5, !P5 ;  /* 0x000000059a007c0c */ /* 0x000fe2000efc1270 */
[----:B------:R-:W-:Y:S02]  /*37b50*/  ULDC UR5, c[0x0][0x228] ;  /* 0x00008a0000057ab9 */ /* 0x000fe40000000800 */
[----:B-1----:R-:W3:Y:S01]  /*37b60*/  LDL.LU R19, [R1+0x408] ;  /* 0x0004080001137983 */ /* 0x002ee20000300800 */
[----:B------:R-:W-:-:S04]  /*37b70*/  IMAD.WIDE R136, R16, 0x4, R4 ;  /* 0x0000000410887825 */ /* 0x000fc800078e0204 */
[----:B------:R-:W-:-:S05]  /*37b80*/  VIADD R138, R23, 0x5 ;  /* 0x00000005178a7836 */ /* 0x000fca0000000000 */
[----:B----4-:R1:W-:Y:S01]  /*37b90*/  @P6 STG.E desc[UR34][R136.64], R15 ;  /* 0x0000000f88006986 */ /* 0x0103e2000c101922 */
[----:B------:R-:W-:Y:S01]  /*37ba0*/  ISETP.LT.AND P6, PT, R156, UR5, !P5 ;  /* 0x000000059c007c0c */ /* 0x000fe2000efc1270 */
[----:B------:R-:W-:Y:S02]  /*37bb0*/  ULDC UR5, c[0x0][0x22c] ;  /* 0x00008b0000057ab9 */ /* 0x000fe40000000800 */
[----:B-1----:R-:W4:Y:S01]  /*37bc0*/  LDL.LU R15, [R1+0x208] ;  /* 0x00020800010f7983 */ /* 0x002f220000300800 */
[----:B------:R-:W-:Y:S01]  /*37bd0*/  IMAD.WIDE R136, R16, 0x4, R6 ;  /* 0x0000000410887825 */ /* 0x000fe200078e0206 */
[----:B------:R-:W-:Y:S01]  /*37be0*/  ISETP.LT.AND P5, PT, R155, UR6, !P5 ;  /* 0x000000069b007c0c */ /* 0x000fe2000efa1270 */
[----:B------:R-:W-:-:S07]  /*37bf0*/  ULDC UR6, c[0x0][0x228] ;  /* 0x00008a0000067ab9 */ /* 0x000fce0000000800 */
[----:B------:R1:W-:Y:S02]  /*37c00*/  @P6 STG.E desc[UR34][R136.64], R18 ;  /* 0x0000001288006986 */ /* 0x0003e4000c101922 */
[----:B-1----:R-:W-:Y:S02]  /*37c10*/  IMAD.WIDE R136, R16, 0x4, R8 ;  /* 0x0000000410887825 */ /* 0x002fe400078e0208 */
[----:B------:R-:W4:Y:S04]  /*37c20*/  LDL.LU R16, [R1+0x1000] ;  /* 0x0010000001107983 */ /* 0x000f280000300800 */
[----:B------:R-:W4:Y:S04]  /*37c30*/  LDL.LU R18, [R1+0xe2c] ;  /* 0x000e2c0001127983 */ /* 0x000f280000300800 */
        /* <DEDUP_REMOVED lines=20> */
[----:B---3--:R1:W-:Y:S04]  /*37d80*/  @P6 STG.E desc[UR34][R136.64], R19 ;  /* 0x0000001388006986 */ /* 0x0083e8000c101922 */
[----:B-1----:R-:W3:Y:S01]  /*37d90*/  LDL.LU R19, [R1+0x80c] ;  /* 0x00080c0001137983 */ /* 0x002ee20000300800 */
[----:B------:R-:W-:-:S05]  /*37da0*/  IMAD.WIDE R136, R159, 0x4, R8 ;  /* 0x000000049f887825 */ /* 0x000fca00078e0208 */
[----:B----4-:R1:W-:Y:S01]  /*37db0*/  @P5 STG.E desc[UR34][R136.64], R15 ;  /* 0x0000000f88005986 */ /* 0x0103e2000c101922 */
[----:B------:R-:W-:Y:S01]  /*37dc0*/  ISETP.GE.AND P5, PT, R138, UR5, PT ;  /* 0x000000058a007c0c */ /* 0x000fe2000bfa6270 */
[----:B------:R-:W-:-:S03]  /*37dd0*/  ULDC UR5, c[0x0][0x228] ;  /* 0x00008a0000057ab9 */ /* 0x000fc60000000800 */
[----:B------:R-:W-:Y:S01]  /*37de0*/  ISETP.LT.AND P6, PT, R152, UR6, !P5 ;  /* 0x0000000698007c0c */ /* 0x000fe2000efc1270 */
[----:B-1----:R-:W4:Y:S01]  /*37df0*/  LDL.LU R15, [R1+0x60c] ;  /* 0x00060c00010f7983 */ /* 0x002f220000300800 */
[----:B------:R-:W-:Y:S01]  /*37e00*/  IMAD.WIDE R136, R252, 0x4, R2 ;  /* 0x00000004fc887825 */ /* 0x000fe200078e0202 */
[----:B------:R-:W-:Y:S02]  /*37e10*/  ULDC.64 UR6, c[0x0][0x228] ;  /* 0x00008a0000067ab9 */ /* 0x000fe40000000a00 */
[----:B------:R-:W4:Y:S08]  /*37e20*/  LDL.LU R146, [R1+0x40c] ;  /* 0x00040c0001927983 */ /* 0x000f300000300800 */
[----:B------:R1:W-:Y:S01]  /*37e30*/  @P6 STG.E desc[UR34][R136.64], R18 ;  /* 0x0000001288006986 */ /* 0x0003e2000c101922 */
[----:B------:R-:W-:Y:S01]  /*37e40*/  ISETP.LT.AND P6, PT, R154, UR5, !P5 ;  /* 0x000000059a007c0c */ /* 0x000fe2000efc1270 */
[----:B------:R-:W-:Y:S01]  /*37e50*/  ULDC UR5, c[0x0][0x228] ;  /* 0x00008a0000057ab9 */ /* 0x000fe20000000800 */
[----:B-1----:R-:W-:-:S11]  /*37e60*/  IMAD.WIDE R136, R252, 0x4, R4 ;  /* 0x00000004fc887825 */ /* 0x002fd600078e0204 */
[----:B------:R1:W-:Y:S04]  /*37e70*/  @P6 STG.E desc[UR34][R136.64], R14 ;  /* 0x0000000e88006986 */ /* 0x0003e8000c101922 */
[----:B-1----:R-:W4:Y:S01]  /*37e80*/  LDL.LU R14, [R1+0x20c] ;  /* 0x00020c00010e7983 */ /* 0x002f220000300800 */
[----:B------:R-:W-:Y:S01]  /*37e90*/  ISETP.LT.AND P6, PT, R156, UR5, !P5 ;  /* 0x000000059c007c0c */ /* 0x000fe2000efc1270 */
[----:B------:R-:W-:Y:S01]  /*37ea0*/  IMAD.WIDE R136, R252, 0x4, R6 ;  /* 0x00000004fc887825 */ /* 0x000fe200078e0206 */
[----:B------:R-:W-:Y:S01]  /*37eb0*/  ULDC UR5, c[0x0][0x228] ;  /* 0x00008a0000057ab9 */ /* 0x000fe20000000800 */
[----:B------:R-:W4:Y:S01]  /*37ec0*/  LDL.LU R18, [R1+0x1004] ;  /* 0x0010040001127983 */ /* 0x000f220000300800 */
[----:B------:R-:W-:Y:S01]  /*37ed0*/  ISETP.LT.AND P5, PT, R155, UR5, !P5 ;  /* 0x000000059b007c0c */ /* 0x000fe2000efa1270 */
[----:B------:R-:W-:Y:S01]  /*37ee0*/  VIADD R138, R23, 0x7 ;  /* 0x00000007178a7836 */ /* 0x000fe20000000000 */
[----:B------:R-:W-:-:S07]  /*37ef0*/  ULDC UR5, c[0x0][0x228] ;  /* 0x00008a0000057ab9 */ /* 0x000fce0000000800 */
[----:B------:R1:W-:Y:S04]  /*37f00*/  @P6 STG.E desc[UR34][R136.64], R20 ;  /* 0x0000001488006986 */ /* 0x0003e8000c101922 */
[----:B-1----:R-:W4:Y:S01]  /*37f10*/  LDL.LU R20, [R1+0xe40] ;  /* 0x000e400001147983 */ /* 0x002f220000300800 */
[----:B------:R-:W-:-:S05]  /*37f20*/  IMAD.WIDE R136, R252, 0x4, R8 ;  /* 0x00000004fc887825 */ /* 0x000fca00078e0208 */
[----:B--2---:R1:W-:Y:S04]  /*37f30*/  @P5 STG.E desc[UR34][R136.64], R17 ;  /* 0x0000001188005986 */ /* 0x0043e8000c101922 */
[----:B-1----:R-:W2:Y:S01]  /*37f40*/  LDL.LU R17, [R1+0xe30] ;  /* 0x000e300001117983 */ /* 0x002ea20000300800 */
[----:B------:R-:W-:Y:S01]  /*37f50*/  ISETP.GE.AND P5, PT, R138, UR7, PT ;  /* 0x000000078a007c0c */ /* 0x000fe2000bfa6270 */
[----:B------:R-:W-:Y:S02]  /*37f60*/  IMAD.WIDE R136, R16, 0x4, R2 ;  /* 0x0000000410887825 */ /* 0x000fe400078e0202 */
[----:B------:R-:W2:Y:S01]  /*37f70*/  LDL.LU R147, [R1+0xc00] ;  /* 0x000c000001937983 */ /* 0x000ea20000300800 */
[----:B------:R-:W-:Y:S01]  /*37f80*/  ISETP.LT.AND P6, PT, R152, UR5, !P5 ;  /* 0x0000000598007c0c */ /* 0x000fe2000efc1270 */
[----:B------:R-:W-:-:S12]  /*37f90*/  ULDC UR5, c[0x0][0x228] ;  /* 0x00008a0000057ab9 */ /* 0x000fd80000000800 */
[----:B---3--:R1:W-:Y:S01]  /*37fa0*/  @P6 STG.E desc[UR34][R136.64], R19 ;  /* 0x0000001388006986 */ /* 0x0083e2000c101922 */
[----:B------:R-:W-:Y:S01]  /*37fb0*/  ISETP.LT.AND P6, PT, R154, UR5, !P5 ;  /* 0x000000059a007c0c */ /* 0x000fe2000efc1270 */
[----:B------:R-:W-:Y:S01]  /*37fc0*/  ULDC UR5, c[0x0][0x228] ;  /* 0x00008a0000057ab9 */ /* 0x000fe20000000800 */
[----:B-1----:R-:W-:-:S04]  /*37fd0*/  IMAD.WIDE R136, R16, 0x4, R4 ;  /* 0x0000000410887825 */ /* 0x002fc800078e0204 */
[----:B------:R-:W-:-:S07]  /*37fe0*/  VIADD R138, R23, 0x8 ;  /* 0x00000008178a7836 */ /* 0x000fce0000000000 */
[----:B----4-:R1:W-:Y:S01]  /*37ff0*/  @P6 STG.E desc[UR34][R136.64], R15 ;  /* 0x0000000f88006986 */ /* 0x0103e2000c101922 */
[----:B------:R-:W-:Y:S01]  /*38000*/  ISETP.LT.AND P6, PT, R156, UR5, !P5 ;  /* 0x000000059c007c0c */ /* 0x000fe2000efc1270 */
[----:B------:R-:W-:Y:S02]  /*38010*/  ULDC UR5, c[0x0][0x228] ;  /* 0x00008a0000057ab9 */ /* 0x000fe40000000800 */
[----:B-1----:R-:W3:Y:S01]  /*38020*/  LDL.LU R15, [R1+0xa10] ;  /* 0x000a1000010f7983 */ /* 0x002ee20000300800 */
[----:B------:R-:W-:-:S03]  /*38030*/  IMAD.WIDE R136, R16, 0x4, R6 ;  /* 0x0000000410887825 */ /* 0x000fc600078e0206 */
[----:B------:R-:W4:Y:S06]  /*38040*/  LDL.LU R19, [R1+0x1008] ;  /* 0x0010080001137983 */ /* 0x000f2c0000300800 */
[----:B------:R1:W-:Y:S01]  /*38050*/  @P6 STG.E desc[UR34][R136.64], R146 ;  /* 0x0000009288006986 */ /* 0x0003e2000c101922 */
[----:B------:R-:W-:Y:S01]  /*38060*/  ISETP.LT.AND P5, PT, R155, UR6, !P5 ;  /* 0x000000069b007c0c */ /* 0x000fe2000efa1270 */
[----:B------:R-:W-:Y:S02]  /*38070*/  ULDC.64 UR6, c[0x0][0x228] ;  /* 0x00008a0000067ab9 */ /* 0x000fe40000000a00 */
[----:B-1----:R-:W4:Y:S01]  /*38080*/  LDL.LU R146, [R1+0x810] ;  /* 0x0008100001927983 */ /* 0x002f220000300800 */
[----:B------:R-:W-:-:S09]  /*38090*/  IMAD.WIDE R136, R16, 0x4, R8 ;  /* 0x0000000410887825 */ /* 0x000fd200078e0208 */
[----:B------:R1:W-:Y:S04]  /*380a0*/  @P5 STG.E desc[UR34][R136.64], R14 ;  /* 0x0000000e88005986 */ /* 0x0003e8000c101922 */
[----:B-1----:R-:W4:Y:S01]  /*380b0*/  LDL.LU R14, [R1+0x610] ;  /* 0x00061000010e7983 */ /* 0x002f220000300800 */
[----:B------:R-:W-:Y:S01]  /*380c0*/  ISETP.GE.AND P5, PT, R138, UR7, PT ;  /* 0x000000078a007c0c */ /* 0x000fe2000bfa6270 */
[----:B------:R-:W-:Y:S02]  /*380d0*/  IMAD.WIDE R136, R18, 0x4, R2 ;  /* 0x0000000412887825 */ /* 0x000fe400078e0202 */
[----:B------:R-:W4:Y:S01]  /*380e0*/  LDL.LU R16, [R1+0x100c] ;  /* 0x00100c0001107983 */ /* 0x000f220000300800 */
[----:B------:R-:W-:Y:S01]  /*380f0*/  ISETP.LT.AND P6, PT, R152, UR5, !P5 ;  /* 0x0000000598007c0c */ /* 0x000fe2000efc1270 */
[----:B------:R-:W-:-:S12]  /*38100*/  ULDC UR5, c[0x0][0x228] ;  /* 0x00008a0000057ab9 */ /* 0x000fd80000000800 */
        /* <DEDUP_REMOVED lines=9> */
[----:B------:R-:W-:Y:S01]  /*381a0*/  ISETP.LT.AND P5, PT, R155, UR6, !P5 ;  /* 0x000000069b007c0c */ /* 0x000fe2000efa1270 */
[----:B------:R-:W-:Y:S01]  /*381b0*/  ULDC UR5, c[0x0][0x22c] ;  /* 0x00008b0000057ab9 */ /* 0x000fe20000000800 */
[----:B------:R-:W-:-:S09]  /*381c0*/  ULDC UR6, c[0x0][0x228] ;  /* 0x00008a0000067ab9 */ /* 0x000fd20000000800 */
[----:B------:R1:W-:Y:S02]  /*381d0*/  @P6 STG.E desc[UR34][R136.64], R147 ;  /* 0x0000009388006986 */ /* 0x0003e4000c101922 */
[----:B-1----:R-:W-:Y:S02]  /*381e0*/  IMAD.WIDE R136, R18, 0x4, R8 ;  /* 0x0000000412887825 */ /* 0x002fe400078e0208 */
[----:B------:R-:W2:Y:S04]  /*381f0*/  LDL.LU R18, [R1+0x1010] ;  /* 0x0010100001127983 */ /* 0x000ea80000300800 */
[----:B------:R-:W2:Y:S01]  /*38200*/  LDL.LU R147, [R1+0xe44] ;  /* 0x000e440001937983 */ /* 0x000ea20000300800 */
[----:B------:R-:W-:-:S03]  /*38210*/  VIADD R138, R23, 0x9 ;  /* 0x00000009178a7836 */ /* 0x000fc60000000000 */
[----:B---3--:R1:W-:Y:S02]  /*38220*/  @P5 STG.E desc[UR34][R136.64], R15 ;  /* 0x0000000f88005986 */ /* 0x0083e4000c101922 */
[----:B------:R-:W-:Y:S01]  /*38230*/  ISETP.GE.AND P5, PT, R138, UR5, PT ;  /* 0x000000058a007c0c */ /* 0x000fe2000bfa6270 */
[----:B------:R-:W-:-:S03]  /*38240*/  ULDC UR5, c[0x0][0x228] ;  /* 0x00008a0000057ab9 */ /* 0x000fc60000000800 */
[----:B------:R-:W-:Y:S01]  /*38250*/  ISETP.LT.AND P6, PT, R152, UR6, !P5 ;  /* 0x0000000698007c0c */ /* 0x000fe2000efc1270 */
[----:B-1----:R-:W3:Y:S01]  /*38260*/  LDL.LU R15, [R1+0xe34] ;  /* 0x000e3400010f7983 */ /* 0x002ee20000300800 */
[----:B----4-:R-:W-:Y:S01]  /*38270*/  IMAD.WIDE R136, R19, 0x4, R2 ;  /* 0x0000000413887825 */ /* 0x010fe200078e0202 */
[----:B------:R-:W-:-:S10]  /*38280*/  ULDC UR6, c[0x0][0x228] ;  /* 0x00008a0000067ab9 */ /* 0x000fd40000000800 */
        /* <DEDUP_REMOVED lines=16> */
[----:B------:R-:W4:Y:S04]  /*38390*/  LDL.LU R20, [R1+0x814] ;  /* 0x0008140001147983 */ /* 0x000f280000300800 */
[----:B--2---:R1:W-:Y:S04]  /*383a0*/  @P5 STG.E desc[UR34][R136.64], R17 ;  /* 0x0000001188005986 */ /* 0x0043e8000c101922 */
[----:B-1----:R-:W2:Y:S01]  /*383b0*/  LDL.LU R17, [R1+0x614] ;  /* 0x0006140001117983 */ /* 0x002ea20000300800 */
[----:B------:R-:W-:Y:S01]  /*383c0*/  ISETP.GE.AND P5, PT, R138, UR5, PT ;  /* 0x000000058a007c0c */ /* 0x000fe2000bfa6270 */
[----:B------:R-:W-:Y:S01]  /*383d0*/  IMAD.WIDE R136, R16, 0x4, R2 ;  /* 0x0000000410887825 */ /* 0x000fe200078e0202 */
[----:B------:R-:W-:-:S02]  /*383e0*/  ULDC UR5, c[0x0][0x228] ;  /* 0x00008a0000057ab9 */ /* 0x000fc40000000800 */
[----:B------:R-:W-:Y:S01]  /*383f0*/  ISETP.LT.AND P6, PT, R152, UR6, !P5 ;  /* 0x0000000698007c0c */ /* 0x000fe2000efc1270 */
[----:B------:R-:W-:Y:S01]  /*38400*/  VIADD R138, R23, 0xb ;  /* 0x0000000b178a7836 */ /* 0x000fe20000000000 */
[----:B------:R-:W-:-:S11]  /*38410*/  ULDC.64 UR6, c[0x0][0x228] ;  /* 0x00008a0000067ab9 */ /* 0x000fd60000000a00 */
[----:B------:R1:W-:Y:S01]  /*38420*/  @P6 STG.E desc[UR34][R136.64], R147 ;  /* 0x0000009388006986 */ /* 0x0003e2000c101922 */
[----:B------:R-:W-:Y:S01]  /*38430*/  ISETP.LT.AND P6, PT, R154, UR5, !P5 ;  /* 0x000000059a007c0c */ /* 0x000fe2000efc1270 */
[----:B------:R-:W-:Y:S02]  /*38440*/  ULDC UR5, c[0x0][0x228] ;  /* 0x00008a0000057ab9 */ /* 0x000fe40000000800 */
[----:B-1----:R-:W2:Y:S01]  /*38450*/  LDL.LU R147, [R1+0x414] ;  /* 0x0004140001937983 */ /* 0x002ea20000300800 */
[----:B------:R-:W-:-:S09]  /*38460*/  IMAD.WIDE R136, R16, 0x4, R4 ;  /* 0x0000000410887825 */ /* 0x000fd200078e0204 */
[----:B---3--:R1:W-:Y:S01]  /*38470*/  @P6 STG.E desc[UR34][R136.64], R15 ;  /* 0x0000000f88006986 */ /* 0x0083e2000c101922 */
[----:B------:R-:W-:Y:S01]  /*38480*/  ISETP.LT.AND P6, PT, R156, UR5, !P5 ;  /* 0x000000059c007c0c */ /* 0x000fe2000efc1270 */
[----:B------:R-:W-:Y:S02]  /*38490*/  ULDC UR5, c[0x0][0x228] ;  /* 0x00008a0000057ab9 */ /* 0x000fe40000000800 */
[----:B-1----:R-:W3:Y:S01]  /*384a0*/  LDL.LU R15, [R1+0x214] ;  /* 0x00021400010f7983 */ /* 0x002ee20000300800 */
[----:B------:R-:W-:Y:S01]  /*384b0*/  IMAD.WIDE R136, R16, 0x4, R6 ;  /* 0x0000000410887825 */ /* 0x000fe200078e0206 */
[----:B------:R-:W-:Y:S01]  /*384c0*/  ISETP.LT.AND P5, PT, R155, UR5, !P5 ;  /* 0x000000059b007c0c */ /* 0x000fe2000efa1270 */
[----:B------:R-:W-:-:S07]  /*384d0*/  ULDC UR5, c[0x0][0x228] ;  /* 0x00008a0000057ab9 */ /* 0x000fce0000000800 */
[----:B----4-:R1:W-:Y:S02]  /*384e0*/  @P6 STG.E desc[UR34][R136.64], R146 ;  /* 0x0000009288006986 */ /* 0x0103e4000c101922 */
[----:B-1----:R-:W-:Y:S02]  /*384f0*/  IMAD.WIDE R136, R16, 0x4, R8 ;  /* 0x0000000410887825 */ /* 0x002fe400078e0208 */
[----:B------:R-:W4:Y:S04]  /*38500*/  LDL.LU R16, [R1+0x1018] ;  /* 0x0010180001107983 */ /* 0x000f280000300800 */
[----:B------:R-:W4:Y:S04]  /*38510*/  LDL.LU R146, [R1+0xe48] ;  /* 0x000e480001927983 */ /* 0x000f280000300800 */
[----:B------:R1:W-:Y:S04]  /*38520*/  @P5 STG.E desc[UR34][R136.64], R14 ;  /* 0x0000000e88005986 */ /* 0x0003e8000c101922 */
[----:B-1----:R-:W4:Y:S01]  /*38530*/  LDL.LU R14, [R1+0xe38] ;  /* 0x000e3800010e7983 */ /* 0x002f220000300800 */
[----:B------:R-:W-:-:S04]  /*38540*/  ISETP.GE.AND P5, PT, R138, UR7, PT ;  /* 0x000000078a007c0c */ /* 0x000fc8000bfa6270 */
[----:B------:R-:W-:Y:S01]  /*38550*/  ISETP.LT.AND P6, PT, R152, UR5, !P5 ;  /* 0x0000000598007c0c */ /* 0x000fe2000efc1270 */
[----:B------:R-:W-:Y:S01]  /*38560*/  IMAD.WIDE R136, R18, 0x4, R2 ;  /* 0x0000000412887825 */ /* 0x000fe200078e0202 */
        /* <DEDUP_REMOVED lines=11> */
[----:B------:R-:W-:Y:S01]  /*38620*/  ULDC.64 UR6, c[0x0][0x228] ;  /* 0x00008a0000067ab9 */ /* 0x000fe20000000a00 */
[----:B------:R-:W-:-:S09]  /*38630*/  ULDC UR5, c[0x0][0x228] ;  /* 0x00008a0000057ab9 */ /* 0x000fd20000000800 */
[----:B------:R1:W-:Y:S02]  /*38640*/  @P6 STG.E desc[UR34][R136.64], R147 ;  /* 0x0000009388006986 */ /* 0x0003e4000c101922 */
[----:B-1----:R-:W-:Y:S02]  /*38650*/  IMAD.WIDE R136, R18, 0x4, R8 ;  /* 0x0000000412887825 */ /* 0x002fe400078e0208 */
[----:B------:R-:W2:Y:S04]  /*38660*/  LDL.LU R18, [R1+0x101c] ;  /* 0x00101c0001127983 */ /* 0x000ea80000300800 */
[----:B------:R-:W2:Y:S01]  /*38670*/  LDL.LU R147, [R1+0x818] ;  /* 0x0008180001937983 */ /* 0x000ea20000300800 */
[----:B------:R-:W-:-:S03]  /*38680*/  VIADD R138, R23, 0xc ;  /* 0x0000000c178a7836 */ /* 0x000fc60000000000 */
[----:B---3--:R1:W-:Y:S02]  /*38690*/  @P5 STG.E desc[UR34][R136.64], R15 ;  /* 0x0000000f88005986 */ /* 0x0083e4000c101922 */
[----:B------:R-:W-:-:S04]  /*386a0*/  ISETP.GE.AND P5, PT, R138, UR7, PT ;  /* 0x000000078a007c0c */ /* 0x000fc8000bfa6270 */
[----:B------:R-:W-:Y:S01]  /*386b0*/  ISETP.LT.AND P6, PT, R152, UR5, !P5 ;  /* 0x0000000598007c0c */ /* 0x000fe2000efc1270 */
[----:B------:R-:W-:Y:S01]  /*386c0*/  ULDC UR5, c[0x0][0x228] ;  /* 0x00008a0000057ab9 */ /* 0x000fe20000000800 */
[----:B-1----:R-:W3:Y:S01]  /*386d0*/  LDL.LU R15, [R1+0x618] ;  /* 0x00061800010f7983 */ /* 0x002ee20000300800 */
[----:B------:R-:W-:-:S10]  /*386e0*/  IMAD.WIDE R136, R19, 0x4, R2 ;  /* 0x0000000413887825 */ /* 0x000fd400078e0202 */
[----:B----4-:R1:W-:Y:S01]  /*386f0*/  @P6 STG.E desc[UR34][R136.64], R146 ;  /* 0x0000009288006986 */ /* 0x0103e2000c101922 */
        /* <DEDUP_REMOVED lines=8> */
[----:B------:R-:W-:Y:S01]  /*38780*/  ISETP.LT.AND P5, PT, R155, UR6, !P5 ;  /* 0x000000069b007c0c */ /* 0x000fe2000efa1270 */
[----:B------:R-:W-:Y:S01]  /*38790*/  ULDC UR5, c[0x0][0x22c] ;  /* 0x00008b0000057ab9 */ /* 0x000fe20000000800 */
[----:B------:R-:W-:-:S09]  /*387a0*/  ULDC UR6, c[0x0][0x228] ;  /* 0x00008a0000067ab9 */ /* 0x000fd20000000800 */
[----:B------:R1:W-:Y:S02]  /*387b0*/  @P6 STG.E desc[UR34][R136.64], R20 ;  /* 0x0000001488006986 */ /* 0x0003e4000c101922 */
[----:B-1----:R-:W-:Y:S02]  /*387c0*/  IMAD.WIDE R136, R19, 0x4, R8 ;  /* 0x0000000413887825 */ /* 0x002fe400078e0208 */
[----:B------:R-:W4:Y:S04]  /*387d0*/  LDL.LU R19, [R1+0x1020] ;  /* 0x0010200001137983 */ /* 0x000f280000300800 */
[----:B------:R-:W4:Y:S04]  /*387e0*/  LDL.LU R20, [R1+0xe4c] ;  /* 0x000e4c0001147983 */ /* 0x000f280000300800 */
[----:B--2---:R1:W-:Y:S04]  /*387f0*/  @P5 STG.E desc[UR34][R136.64], R17 ;  /* 0x0000001188005986 */ /* 0x0043e8000c101922 */
[----:B-1----:R-:W2:Y:S01]  /*38800*/  LDL.LU R17, [R1+0xe3c] ;  /* 0x000e3c0001117983 */ /* 0x002ea20000300800 */
[----:B------:R-:W-:-:S05]  /*38810*/  VIADD R138, R23, 0xd ;  /* 0x0000000d178a7836 */ /* 0x000fca0000000000 */
[----:B------:R-:W-:Y:S01]  /*38820*/  ISETP.GE.AND P5, PT, R138, UR5, PT ;  /* 0x000000058a007c0c */ /* 0x000fe2000bfa6270 */
[----:B------:R-:W-:Y:S01]  /*38830*/  IMAD.WIDE R136, R16, 0x4, R2 ;  /* 0x0000000410887825 */ /* 0x000fe200078e0202 */
[----:B------:R-:W-:Y:S02]  /*38840*/  ULDC UR5, c[0x0][0x228] ;  /* 0x00008a0000057ab9 */ /* 0x000fe40000000800 */
[----:B------:R-:W-:Y:S01]  /*38850*/  ISETP.LT.AND P6, PT, R152, UR6, !P5 ;  /* 0x0000000698007c0c */ /* 0x000fe2000efc1270 */
[----:B------:R-:W-:Y:S01]  /*38860*/  VIADD R138, R23, 0xe ;  /* 0x0000000e178a7836 */ /* 0x000fe20000000000 */
[----:B------:R-:W-:-:S11]  /*38870*/  ULDC UR6, c[0x0][0x228] ;  /* 0x00008a0000067ab9 */ /* 0x000fd60000000800 */
        /* <DEDUP_REMOVED lines=32> */
[----:B------:R-:W-:Y:S01]  /*38a80*/  ULDC UR5, c[0x0][0x228] ;  /* 0x00008a0000057ab9 */ /* 0x000fe20000000800 */
[----:B------:R-:W2:Y:S01]  /*38a90*/  LDL.LU R146, [R1+0x1024] ;  /* 0x0010240001927983 */ /* 0x000ea20000300800 */
[----:B------:R-:W-:Y:S01]  /*38aa0*/  ISETP.LT.AND P5, PT, R155, UR5, !P5 ;  /* 0x000000059b007c0c */ /* 0x000fe2000efa1270 */
[----:B------:R-:W-:-:S08]  /*38ab0*/  ULDC UR5, c[0x0][0x228] ;  /* 0x00008a0000057ab9 */ /* 0x000fd00000000800 */
[----:B------:R1:W-:Y:S02]  /*38ac0*/  @P6 STG.E desc[UR34][R136.64], R147 ;  /* 0x0000009388006986 */ /* 0x0003e4000c101922 */
[----:B-1----:R-:W-:Y:S02]  /*38ad0*/  IMAD.WIDE R136, R18, 0x4, R8 ;  /* 0x0000000412887825 */ /* 0x002fe400078e0208 */
[----:B------:R-:W2:Y:S04]  /*38ae0*/  LDL.LU R18, [R1+0xe60] ;  /* 0x000e600001127983 */ /* 0x000ea80000300800 */
[----:B---3--:R1:W-:Y:S01]  /*38af0*/  @P5 STG.E desc[UR34][R136.64], R15 ;  /* 0x0000000f88005986 */ /* 0x0083e2000c101922 */
[----:B------:R-:W-:-:S04]  /*38b00*/  ISETP.GE.AND P5, PT, R138, UR7, PT ;  /* 0x000000078a007c0c */ /* 0x000fc8000bfa6270 */
[----:B------:R-:W-:Y:S01]  /*38b10*/  ISETP.LT.AND P6, PT, R152, UR5, !P5 ;  /* 0x0000000598007c0c */ /* 0x000fe2000efc1270 */
[----:B------:R-:W-:Y:S01]  /*38b20*/  ULDC UR5, c[0x0][0x228] ;  /* 0x00008a0000057ab9 */ /* 0x000fe20000000800 */
[----:B-1----:R-:W3:Y:S01]  /*38b30*/  LDL.LU R15, [R1+0xe50] ;  /* 0x000e5000010f7983 */ /* 0x002ee20000300800 */
[----:B------:R-:W-:-:S03]  /*38b40*/  IMAD.WIDE R136, R19, 0x4, R2 ;  /* 0x0000000413887825 */ /* 0x000fc600078e0202 */
[----:B------:R-:W3:Y:S07]  /*38b50*/  LDL.LU R147, [R1+0xc10] ;  /* 0x000c100001937983 */ /* 0x000eee0000300800 */
[----:B----4-:R1:W-:Y:S01]  /*38b60*/  @P6 STG.E desc[UR34][R136.64], R16 ;  /* 0x0000001088006986 */ /* 0x0103e2000c101922 */
[----:B------:R-:W-:Y:S01]  /*38b70*/  ISETP.LT.AND P6, PT, R154, UR5, !P5 ;  /* 0x000000059a007c0c */ /* 0x000fe2000efc1270 */
[----:B------:R-:W-:Y:S01]  /*38b80*/  ULDC UR5, c[0x0][0x228] ;  /* 0x00008a0000057ab9 */ /* 0x000fe20000000800 */
[----:B-1----:R-:W-:-:S11]  /*38b90*/  IMAD.WIDE R136, R19, 0x4, R4 ;  /* 0x0000000413887825 */ /* 0x002fd600078e0204 */
[----:B------:R1:W-:Y:S04]  /*38ba0*/  @P6 STG.E desc[UR34][R136.64], R14 ;  /* 0x0000000e88006986 */ /* 0x0003e8000c101922 */
[----:B-1----:R-:W4:Y:S01]  /*38bb0*/  LDL.LU R14, [R1+0x820] ;  /* 0x00082000010e7983 */ /* 0x002f220000300800 */
[----:B------:R-:W-:Y:S01]  /*38bc0*/  ISETP.LT.AND P6, PT, R156, UR5, !P5 ;  /* 0x000000059c007c0c */ /* 0x000fe2000efc1270 */
[----:B------:R-:W-:Y:S02]  /*38bd0*/  IMAD.WIDE R136, R19, 0x4, R6 ;  /* 0x0000000413887825 */ /* 0x000fe400078e0206 */
[----:B------:R-:W4:Y:S01]  /*38be0*/  LDL.LU R16, [R1+0x1028] ;  /* 0x0010280001107983 */ /* 0x000f220000300800 */
[----:B------:R-:W-:Y:S01]  /*38bf0*/  ISETP.LT.AND P5, PT, R155, UR6, !P5 ;  /* 0x000000069b007c0c */ /* 0x000fe2000efa1270 */
[----:B------:R-:W-:Y:S01]  /*38c00*/  VIADD R138, R23, 0x10 ;  /* 0x00000010178a7836 */ /* 0x000fe20000000000 */
[----:B------:R-:W-:Y:S01]  /*38c10*/  ULDC.64 UR6, c[0x0][0x228] ;  /* 0x00008a0000067ab9 */ /* 0x000fe20000000a00 */
[----:B------:R-:W-:-:S06]  /*38c20*/  ULDC UR5, c[0x0][0x228] ;  /* 0x00008a0000057ab9 */ /* 0x000fcc0000000800 */
        /* <DEDUP_REMOVED lines=10> */
[----:B------:R1:W-:Y:S01]  /*38cd0*/  @P6 STG.E desc[UR34][R136.64], R18 ;  /* 0x0000001288006986 */ /* 0x0003e2000c101922 */
[----:B------:R-:W-:Y:S01]  /*38ce0*/  ISETP.LT.AND P6, PT, R154, UR5, !P5 ;  /* 0x000000059a007c0c */ /* 0x000fe2000efc1270 */
[----:B------:R-:W-:Y:S02]  /*38cf0*/  ULDC UR5, c[0x0][0x228] ;  /* 0x00008a0000057ab9 */ /* 0x000fe40000000800 */
[----:B-1----:R-:W2:Y:S01]  /*38d00*/  LDL.LU R18, [R1+0x220] ;  /* 0x0002200001127983 */ /* 0x002ea20000300800 */
[----:B------:R-:W-:-:S04]  /*38d10*/  IMAD.WIDE R136, R146, 0x4, R4 ;  /* 0x0000000492887825 */ /* 0x000fc800078e0204 */
[----:B------:R-:W-:-:S05]  /*38d20*/  VIADD R138, R23, 0x11 ;  /* 0x00000011178a7836 */ /* 0x000fca0000000000 */
[----:B---3--:R1:W-:Y:S01]  /*38d30*/  @P6 STG.E desc[UR34][R136.64], R15 ;  /* 0x0000000f88006986 */ /* 0x0083e2000c101922 */
[----:B------:R-:W-:Y:S01]  /*38d40*/  ISETP.LT.AND P6, PT, R156, UR5, !P5 ;  /* 0x000000059c007c0c */ /* 0x000fe2000efc1270 */
[----:B------:R-:W-:Y:S02]  /*38d50*/  ULDC UR5, c[0x0][0x22c] ;  /* 0x00008b0000057ab9 */ /* 0x000fe40000000800 */
[----:B-1----:R-:W3:Y:S01]  /*38d60*/  LDL.LU R15, [R1+0x20] ;  /* 0x00002000010f7983 */ /* 0x002ee20000300800 */
[----:B------:R-:W-:-:S09]  /*38d70*/  IMAD.WIDE R136, R146, 0x4, R6 ;  /* 0x0000000492887825 */ /* 0x000fd200078e0206 */
[----:B------:R1:W-:Y:S01]  /*38d80*/  @P6 STG.E desc[UR34][R136.64], R147 ;  /* 0x0000009388006986 */ /* 0x0003e2000c101922 */
[----:B------:R-:W-:Y:S01]  /*38d90*/  ISETP.LT.AND P5, PT, R155, UR6, !P5 ;  /* 0x000000069b007c0c */ /* 0x000fe2000efa1270 */
[----:B------:R-:W-:Y:S01]  /*38da0*/  ULDC UR6, c[0x0][0x228] ;  /* 0x00008a0000067ab9 */ /* 0x000fe20000000800 */
[----:B-1----:R-:W-:Y:S02]  /*38db0*/  IMAD.WIDE R136, R146, 0x4, R8 ;  /* 0x0000000492887825 */ /* 0x002fe400078e0208 */
[----:B------:R-:W3:Y:S04]  /*38dc0*/  LDL.LU R146, [R1+0x1030] ;  /* 0x0010300001927983 */ /* 0x000ee80000300800 */
[----:B------:R-:W3:Y:S05]  /*38dd0*/  LDL.LU R147, [R1+0xe64] ;  /* 0x000e640001937983 */ /* 0x000eea0000300800 */
[----:B----4-:R1:W-:Y:S04]  /*38de0*/  @P5 STG.E desc[UR34][R136.64], R14 ;  /* 0x0000000e88005986 */ /* 0x0103e8000c101922 */
        /* <DEDUP_REMOVED lines=19> */
[----:B------:R1:W-:Y:S02]  /*38f20*/  @P6 STG.E desc[UR34][R136.64], R18 ;  /* 0x0000001288006986 */ /* 0x0003e4000c101922 */
[----:B-1----:R-:W-:Y:S02]  /*38f30*/  IMAD.WIDE R136, R16, 0x4, R8 ;  /* 0x0000000410887825 */ /* 0x002fe400078e0208 */
[----:B------:R-:W2:Y:S04]  /*38f40*/  LDL.LU R16, [R1+0x1034] ;  /* 0x0010340001107983 */ /* 0x000ea80000300800 */
[----:B------:R-:W2:Y:S04]  /*38f50*/  LDL.LU R18, [R1+0x624] ;  /* 0x0006240001127983 */ /* 0x000ea80000300800 */
[----:B---3--:R1:W-:Y:S01]  /*38f60*/  @P5 STG.E desc[UR34][R136.64], R15 ;  /* 0x0000000f88005986 */ /* 0x0083e2000c101922 */
[----:B------:R-:W-:Y:S01]  /*38f70*/  ISETP.GE.AND P5, PT, R138, UR5, PT ;  /* 0x000000058a007c0c */ /* 0x000fe2000bfa6270 */
[----:B------:R-:W-:-:S03]  /*38f80*/  ULDC UR5, c[0x0][0x228] ;  /* 0x00008a0000057ab9 */ /* 0x000fc60000000800 */
[----:B------:R-:W-:Y:S01]  /*38f90*/  ISETP.LT.AND P6, PT, R152, UR6, !P5 ;  /* 0x0000000698007c0c */ /* 0x000fe2000efc1270 */
[----:B-1----:R-:W3:Y:S01]  /*38fa0*/  LDL.LU R15, [R1+0x424] ;  /* 0x00042400010f7983 */ /* 0x002ee20000300800 */
[----:B------:R-:W-:Y:S01]  /*38fb0*/  IMAD.WIDE R136, R19, 0x4, R2 ;  /* 0x0000000413887825 */ /* 0x000fe200078e0202 */
[----:B------:R-:W-:-:S10]  /*38fc0*/  ULDC.64 UR6, c[0x0][0x228] ;  /* 0x00008a0000067ab9 */ /* 0x000fd40000000a00 */
[----:B------:R1:W-:Y:S01]  /*38fd0*/  @P6 STG.E desc[UR34][R136.64], R147 ;  /* 0x0000009388006986 */ /* 0x0003e2000c101922 */
[----:B------:R-:W-:Y:S01]  /*38fe0*/  ISETP.LT.AND P6, PT, R154, UR5, !P5 ;  /* 0x000000059a007c0c */ /* 0x000fe2000efc1270 */
[----:B------:R-:W-:Y:S02]  /*38ff0*/  ULDC UR5, c[0x0][0x228] ;  /* 0x00008a0000057ab9 */ /* 0x000fe40000000800 */
[----:B-1----:R-:W3:Y:S01]  /*39000*/  LDL.LU R147, [R1+0x224] ;  /* 0x0002240001937983 */ /* 0x002ee20000300800 */
[----:B------:R-:W-:-:S09]  /*39010*/  IMAD.WIDE R136, R19, 0x4, R4 ;  /* 0x0000000413887825 */ /* 0x000fd200078e0204 */
[----:B----4-:R1:W-:Y:S04]  /*39020*/  @P6 STG.E desc[UR34][R136.64], R14 ;  /* 0x0000000e88006986 */ /* 0x0103e8000c101922 */
        /* <DEDUP_REMOVED lines=13> */
[----:B------:R-:W-:-:S04]  /*39100*/  ISETP.GE.AND P5, PT, R138, UR7, PT ;  /* 0x000000078a007c0c */ /* 0x000fc8000bfa6270 */
[----:B------:R-:W-:Y:S01]  /*39110*/  ISETP.LT.AND P6, PT, R152, UR5, !P5 ;  /* 0x0000000598007c0c */ /* 0x000fe2000efc1270 */
[----:B------:R-:W-:Y:S01]  /*39120*/  IMAD.WIDE R136, R146, 0x4, R2 ;  /* 0x0000000492887825 */ /* 0x000fe200078e0202 */
[----:B------:R-:W-:-:S11]  /*39130*/  ULDC UR5, c[0x0][0x228] ;  /* 0x00008a0000057ab9 */ /* 0x000fd60000000800 */
        /* <DEDUP_REMOVED lines=10> */
[----:B------:R-:W-:Y:S01]  /*391e0*/  IMAD.WIDE R136, R146, 0x4, R6 ;  /* 0x0000000492887825 */ /* 0x000fe200078e0206 */
[----:B------:R-:W-:Y:S01]  /*391f0*/  ISETP.LT.AND P5, PT, R155, UR6, !P5 ;  /* 0x000000069b007c0c */ /* 0x000fe2000efa1270 */
[----:B------:R-:W-:-:S07]  /*39200*/  ULDC.64 UR6, c[0x0][0x228] ;  /* 0x00008a0000067ab9 */ /* 0x000fce0000000a00 */
[----:B------:R1:W-:Y:S02]  /*39210*/  @P6 STG.E desc[UR34][R136.64], R147 ;  /* 0x0000009388006986 */ /* 0x0003e4000c101922 */
[----:B-1----:R-:W-:Y:S02]  /*39220*/  IMAD.WIDE R136, R146, 0x4, R8 ;  /* 0x0000000492887825 */ /* 0x002fe400078e0208 */
[----:B------:R-:W3:Y:S04]  /*39230*/  LDL.LU R146, [R1+0x103c] ;  /* 0x00103c0001927983 */ /* 0x000ee80000300800 */
[----:B------:R-:W3:Y:S04]  /*39240*/  LDL.LU R147, [R1+0x628] ;  /* 0x0006280001937983 */ /* 0x000ee80000300800 */
[----:B----4-:R1:W-:Y:S04]  /*39250*/  @P5 STG.E desc[UR34][R136.64], R14 ;  /* 0x0000000e88005986 */ /* 0x0103e8000c101922 */
        /* <DEDUP_REMOVED lines=16> */
[----:B------:R-:W-:Y:S01]  /*39360*/  ULDC UR6, c[0x0][0x228] ;  /* 0x00008a0000067ab9 */ /* 0x000fe20000000800 */
[----:B------:R-:W-:-:S08]  /*39370*/  VIADD R138, R23, 0x15 ;  /* 0x00000015178a7836 */ /* 0x000fd00000000000 */
        /* <DEDUP_REMOVED lines=10> */
[----:B------:R-:W-:-:S10]  /*39420*/  ULDC UR6, c[0x0][0x228] ;  /* 0x00008a0000067ab9 */ /* 0x000fd40000000800 */
        /* <DEDUP_REMOVED lines=17> */
[----:B-1----:R-:W2:Y:S04]  /*39540*/  LDL.LU R17, [R1+0x42c] ;  /* 0x00042c0001117983 */ /* 0x002ea80000300800 */
[----:B------:R-:W2:Y:S01]  /*39550*/  LDL.LU R20, [R1+0x22c] ;  /* 0x00022c0001147983 */ /* 0x000ea20000300800 */
        /* <DEDUP_REMOVED lines=8> */
[----:B------:R-:W-:Y:S01]  /*395e0*/  ULDC UR5, c[0x0][0x228] ;  /* 0x00008a0000057ab9 */ /* 0x000fe20000000800 */
[----:B-1----:R-:W-:-:S11]  /*395f0*/  IMAD.WIDE R136, R146, 0x4, R4 ;  /* 0x0000000492887825 */ /* 0x002fd600078e0204 */
[----:B---3--:R1:W-:Y:S01]  /*39600*/  @P6 STG.E desc[UR34][R136.64], R15 ;  /* 0x0000000f88006986 */ /* 0x0083e2000c101922 */
[----:B------:R-:W-:Y:S01]  /*39610*/  ISETP.LT.AND P6, PT, R156, UR5, !P5 ;  /* 0x000000059c007c0c */ /* 0x000fe2000efc1270 */
[----:B------:R-:W-:Y:S02]  /*39620*/  ULDC UR5, c[0x0][0x228] ;  /* 0x00008a0000057ab9 */ /* 0x000fe40000000800 */
[----:B------:R-:W-:Y:S01]  /*39630*/  ISETP.LT.AND P5, PT, R155, UR5, !P5 ;  /* 0x000000059b007c0c */ /* 0x000fe2000efa1270 */
[----:B------:R-:W-:Y:S01]  /*39640*/  ULDC UR5, c[0x0][0x228] ;  /* 0x00008a0000057ab9 */ /* 0x000fe20000000800 */
[----:B-1----:R-:W3:Y:S01]  /*39650*/  LDL.LU R15, [R1+0x2c] ;  /* 0x00002c00010f7983 */ /* 0x002ee20000300800 */
[----:B------:R-:W-:-:S03]  /*39660*/  IMAD.WIDE R136, R146, 0x4, R6 ;  /* 0x0000000492887825 */ /* 0x000fc600078e0206 */
[----:B------:R-:W3:Y:S04]  /*39670*/  LDL.LU R18, [R1+0x1044] ;  /* 0x0010440001127983 */ /* 0x000ee80000300800 */
[----:B------:R1:W-:Y:S02]  /*39680*/  @P6 STG.E desc[UR34][R136.64], R147 ;  /* 0x0000009388006986 */ /* 0x0003e4000c101922 */
[----:B-1----:R-:W-:-:S05]  /*39690*/  IMAD.WIDE R136, R146, 0x4, R8 ;  /* 0x0000000492887825 */ /* 0x002fca00078e0208 */
[----:B----4-:R1:W-:Y:S04]  /*396a0*/  @P5 STG.E desc[UR34][R136.64], R14 ;  /* 0x0000000e88005986 */ /* 0x0103e8000c101922 */
[----:B-1----:R-:W4:Y:S01]  /*396b0*/  LDL.LU R14, [R1+0xe80] ;  /* 0x000e8000010e7983 */ /* 0x002f220000300800 */
[----:B------:R-:W-:-:S03]  /*396c0*/  ISETP.GE.AND P5, PT, R138, UR7, PT ;  /* 0x000000078a007c0c */ /* 0x000fc6000bfa6270 */
[----:B------:R-:W4:Y:S01]  /*396d0*/  LDL.LU R148, [R1+0xe70] ;  /* 0x000e700001947983 */ /* 0x000f220000300800 */
[----:B------:R-:W-:Y:S01]  /*396e0*/  ISETP.LT.AND P6, PT, R152, UR5, !P5 ;  /* 0x0000000598007c0c */ /* 0x000fe2000efc1270 */
[----:B------:R-:W-:Y:S01]  /*396f0*/  IMAD.WIDE R136, R16, 0x4, R2 ;  /* 0x0000000410887825 */ /* 0x000fe200078e0202 */
[----:B------:R-:W-:Y:S01]  /*39700*/  ULDC UR5, c[0x0][0x228] ;  /* 0x00008a0000057ab9 */ /* 0x000fe20000000800 */
[----:B------:R-:W4:Y:S10]  /*39710*/  LDL.LU R147, [R1+0xc20] ;  /* 0x000c200001937983 */ /* 0x000f340000300800 */
[----:B------:R1:W-:Y:S01]  /*39720*/  @P6 STG.E desc[UR34][R136.64], R19 ;  /* 0x0000001388006986 */ /* 0x0003e2000c101922 */
[----:B------:R-:W-:Y:S01]  /*39730*/  ISETP.LT.AND P6, PT, R154, UR5, !P5 ;  /* 0x000000059a007c0c */ /* 0x000fe2000efc1270 */
[----:B------:R-:W-:Y:S01]  /*39740*/  ULDC UR5, c[0x0][0x228] ;  /* 0x00008a0000057ab9 */ /* 0x000fe20000000800 */
[----:B-1----:R-:W-:-:S11]  /*39750*/  IMAD.WIDE R136, R16, 0x4, R4 ;  /* 0x0000000410887825 */ /* 0x002fd600078e0204 */
[----:B--2---:R1:W-:Y:S01]  /*39760*/  @P6 STG.E desc[UR34][R136.64], R17 ;  /* 0x0000001188006986 */ /* 0x0043e2000c101922 */
[----:B------:R-:W-:Y:S01]  /*39770*/  ISETP.LT.AND P6, PT, R156, UR5, !P5 ;  /* 0x000000059c007c0c */ /* 0x000fe2000efc1270 */
[----:B------:R-:W-:Y:S02]  /*39780*/  VIADD R138, R23, 0x18 ;  /* 0x00000018178a7836 */ /* 0x000fe40000000000 */
[----:B-1----:R-:W2:Y:S01]  /*39790*/  LDL.LU R17, [R1+0xa20] ;  /* 0x000a200001117983 */ /* 0x002ea20000300800 */
[C---:B------:R-:W-:Y:S01]  /*397a0*/  IMAD.WIDE R136, R16.reuse, 0x4, R6 ;  /* 0x0000000410887825 */ /* 0x040fe200078e0206 */
[----:B------:R-:W-:Y:S02]  /*397b0*/  ULDC UR5, c[0x0][0x228] ;  /* 0x00008a0000057ab9 */ /* 0x000fe40000000800 */
[----:B------:R-:W2:Y:S06]  /*397c0*/  LDL.LU R19, [R1+0x1048] ;  /* 0x0010480001137983 */ /* 0x000eac0000300800 */
[----:B------:R1:W-:Y:S02]  /*397d0*/  @P6 STG.E desc[UR34][R136.64], R20 ;  /* 0x0000001488006986 */ /* 0x0003e4000c101922 */
[----:B-1----:R-:W-:-:S02]  /*397e0*/  IMAD.WIDE R136, R16, 0x4, R8 ;  /* 0x0000000410887825 */ /* 0x002fc400078e0208 */
[----:B------:R-:W2:Y:S01]  /*397f0*/  LDL.LU R16, [R1+0x830] ;  /* 0x0008300001107983 */ /* 0x000ea20000300800 */
[----:B------:R-:W-:Y:S01]  /*39800*/  ISETP.LT.AND P5, PT, R155, UR6, !P5 ;  /* 0x000000069b007c0c */ /* 0x000fe2000efa1270 */
[----:B------:R-:W-:Y:S02]  /*39810*/  ULDC.64 UR6, c[0x0][0x228] ;  /* 0x00008a0000067ab9 */ /* 0x000fe40000000a00 */
[----:B------:R-:W2:Y:S04]  /*39820*/  LDL.LU R146, [R1+0x630] ;  /* 0x0006300001927983 */ /* 0x000ea80000300800 */
[----:B------:R-:W2:Y:S06]  /*39830*/  LDL.LU R20, [R1+0x430] ;  /* 0x0004300001147983 */ /* 0x000eac0000300800 */
[----:B---3--:R1:W-:Y:S01]  /*39840*/  @P5 STG.E desc[UR34][R136.64], R15 ;  /* 0x0000000f88005986 */ /* 0x0083e2000c101922 */
[----:B------:R-:W-:-:S04]  /*39850*/  ISETP.GE.AND P5, PT, R138, UR7, PT ;  /* 0x000000078a007c0c */ /* 0x000fc8000bfa6270 */
[----:B------:R-:W-:Y:S01]  /*39860*/  ISETP.LT.AND P6, PT, R152, UR5, !P5 ;  /* 0x0000000598007c0c */ /* 0x000fe2000efc1270 */
[----:B------:R-:W-:Y:S01]  /*39870*/  ULDC UR5, c[0x0][0x228] ;  /* 0x00008a0000057ab9 */ /* 0x000fe20000000800 */
[----:B-1----:R-:W-:Y:S01]  /*39880*/  IMAD.WIDE R136, R18, 0x4, R2 ;  /* 0x0000000412887825 */ /* 0x002fe200078e0202 */
[----:B------:R-:W3:Y:S10]  /*39890*/  LDL.LU R15, [R1+0x104c] ;  /* 0x00104c00010f7983 */ /* 0x000ef40000300800 */
[----:B----4-:R1:W-:Y:S04]  /*398a0*/  @P6 STG.E desc[UR34][R136.64], R14 ;  /* 0x0000000e88006986 */ /* 0x0103e8000c101922 */
[----:B-1----:R-:W4:Y:S01]  /*398b0*/  LDL.LU R14, [R1+0x230] ;  /* 0x00023000010e7983 */ /* 0x002f220000300800 */
[----:B------:R-:W-:Y:S01]  /*398c0*/  ISETP.LT.AND P6, PT, R154, UR5, !P5 ;  /* 0x000000059a007c0c */ /* 0x000fe2000efc1270 */
[----:B------:R-:W-:Y:S01]  /*398d0*/  IMAD.WIDE R136, R18, 0x4, R4 ;  /* 0x0000000412887825 */ /* 0x000fe200078e0204 */
[----:B------:R-:W-:-:S11]  /*398e0*/  ULDC UR5, c[0x0][0x228] ;  /* 0x00008a0000057ab9 */ /* 0x000fd60000000800 */
[----:B------:R1:W-:Y:S01]  /*398f0*/  @P6 STG.E desc[UR34][R136.64], R148 ;  /* 0x0000009488006986 */ /* 0x0003e2000c101922 */
[----:B------:R-:W-:Y:S01]  /*39900*/  ISETP.LT.AND P6, PT, R156, UR5, !P5 ;  /* 0x000000059c007c0c */ /* 0x000fe2000efc1270 */
[----:B------:R-:W-:Y:S01]  /*39910*/  VIADD R138, R23, 0x19 ;  /* 0x00000019178a7836 */ /* 0x000fe20000000000 */
[----:B------:R-:W-:Y:S01]  /*39920*/  ISETP.LT.AND P5, PT, R155, UR6, !P5 ;  /* 0x000000069b007c0c */ /* 0x000fe2000efa1270 */
[----:B------:R-:W-:Y:S01]  /*39930*/  ULDC UR5, c[0x0][0x22c] ;  /* 0x00008b0000057ab9 */ /* 0x000fe20000000800 */
[----:B------:R-:W-:Y:S01]  /*39940*/  ULDC UR6, c[0x0][0x228] ;  /* 0x00008a0000067ab9 */ /* 0x000fe20000000800 */
[----:B-1----:R-:W-:-:S08]  /*39950*/  IMAD.WIDE R136, R18, 0x4, R6 ;  /* 0x0000000412887825 */ /* 0x002fd000078e0206 */
[----:B------:R1:W-:Y:S02]  /*39960*/  @P6 STG.E desc[UR34][R136.64], R147 ;  /* 0x0000009388006986 */ /* 0x0003e4000c101922 */
[----:B-1----:R-:W-:Y:S02]  /*39970*/  IMAD.WIDE R136, R18, 0x4, R8 ;  /* 0x0000000412887825 */ /* 0x002fe400078e0208 */
[----:B------:R-:W3:Y:S04]  /*39980*/  LDL.LU R18, [R1+0xe84] ;  /* 0x000e840001127983 */ /* 0x000ee80000300800 */
[----:B--2---:R1:W-:Y:S01]  /*39990*/  @P5 STG.E desc[UR34][R136.64], R17 ;  /* 0x0000001188005986 */ /* 0x0043e2000c101922 */
[----:B------:R-:W-:Y:S01]  /*399a0*/  ISETP.GE.AND P5, PT, R138, UR5, PT ;  /* 0x000000058a007c0c */ /* 0x000fe2000bfa6270 */
[----:B------:R-:W-:-:S03]  /*399b0*/  ULDC UR5, c[0x0][0x228] ;  /* 0x00008a0000057ab9 */ /* 0x000fc60000000800 */
[----:B------:R-:W-:Y:S01]  /*399c0*/  ISETP.LT.AND P6, PT, R152, UR6, !P5 ;  /* 0x0000000698007c0c */ /* 0x000fe2000efc1270 */
[----:B-1----:R-:W2:Y:S01]  /*399d0*/  LDL.LU R17, [R1+0xe74] ;  /* 0x000e740001117983 */ /* 0x002ea20000300800 */
[----:B------:R-:W-:Y:S01]  /*399e0*/  IMAD.WIDE R136, R19, 0x4, R2 ;  /* 0x0000000413887825 */ /* 0x000fe200078e0202 */
[----:B------:R-:W-:-:S10]  /*399f0*/  ULDC UR6, c[0x0][0x228] ;  /* 0x00008a0000067ab9 */ /* 0x000fd40000000800 */
[----:B------:R1:W-:Y:S04]  /*39a00*/  @P6 STG.E desc[UR34][R136.64], R16 ;  /* 0x0000001088006986 */ /* 0x0003e8000c101922 */
[----:B-1----:R-:W2:Y:S01]  /*39a10*/  LDL.LU R16, [R1+0xc24] ;  /* 0x000c240001107983 */ /* 0x002ea20000300800 */
[----:B------:R-:W-:Y:S01]  /*39a20*/  ISETP.LT.AND P6, PT, R154, UR5, !P5 ;  /* 0x000000059a007c0c */ /* 0x000fe2000efc1270 */
[----:B------:R-:W-:Y:S01]  /*39a30*/  IMAD.WIDE R136, R19, 0x4, R4 ;  /* 0x0000000413887825 */ /* 0x000fe200078e0204 */
[----:B------:R-:W-:Y:S01]  /*39a40*/  ULDC UR5, c[0x0][0x228] ;  /* 0x00008a0000057ab9 */ /* 0x000fe20000000800 */
[----:B------:R-:W2:Y:S10]  /*39a50*/  LDL.LU R149, [R1+0x1054] ;  /* 0x0010540001957983 */ /* 0x000eb40000300800 */
[----:B------:R1:W-:Y:S01]  /*39a60*/  @P6 STG.E desc[UR34][R136.64], R146 ;  /* 0x0000009288006986 */ /* 0x0003e2000c101922 */
[----:B------:R-:W-:Y:S01]  /*39a70*/  ISETP.LT.AND P6, PT, R156, UR5, !P5 ;  /* 0x000000059c007c0c */ /* 0x000fe2000efc1270 */
[----:B------:R-:W-:-:S02]  /*39a80*/  ULDC UR5, c[0x0][0x228] ;  /* 0x00008a0000057ab9 */ /* 0x000fc40000000800 */
[----:B------:R-:W-:Y:S01]  /*39a90*/  ISETP.LT.AND P5, PT, R155, UR5, !P5 ;  /* 0x000000059b007c0c */ /* 0x000fe2000efa1270 */
[----:B------:R-:W-:Y:S01]  /*39aa0*/  VIADD R138, R23, 0x1a ;  /* 0x0000001a178a7836 */ /* 0x000fe20000000000 */
[----:B------:R-:W-:Y:S01]  /*39ab0*/  ULDC UR5, c[0x0][0x22c] ;  /* 0x00008b0000057ab9 */ /* 0x000fe20000000800 */
[----:B-1----:R-:W-:-:S07]  /*39ac0*/  IMAD.WIDE R136, R19, 0x4, R6 ;  /* 0x0000000413887825 */ /* 0x002fce00078e0206 */
[----:B------:R1:W-:Y:S02]  /*39ad0*/  @P6 STG.E desc[UR34][R136.64], R20 ;  /* 0x0000001488006986 */ /* 0x0003e4000c101922 */
[----:B-1----:R-:W-:-:S05]  /*39ae0*/  IMAD.WIDE R136, R19, 0x4, R8 ;  /* 0x0000000413887825 */ /* 0x002fca00078e0208 */
[----:B----4-:R1:W-:Y:S04]  /*39af0*/  @P5 STG.E desc[UR34][R136.64], R14 ;  /* 0x0000000e88005986 */ /* 0x0103e8000c101922 */
[----:B-1----:R-:W4:Y:S04]  /*39b00*/  LDL.LU R14, [R1+0xa24] ;  /* 0x000a2400010e7983 */ /* 0x002f280000300800 */
[----:B------:R-:W4:Y:S01]  /*39b10*/  LDL.LU R144, [R1+0x1050] ;  /* 0x0010500001907983 */ /* 0x000f220000300800 */
[----:B------:R-:W-:Y:S01]  /*39b20*/  ISETP.GE.AND P5, PT, R138, UR5, PT ;  /* 0x000000058a007c0c */ /* 0x000fe2000bfa6270 */
[----:B---3--:R-:W-:Y:S01]  /*39b30*/  IMAD.WIDE R136, R15, 0x4, R2 ;  /* 0x000000040f887825 */ /* 0x008fe200078e0202 */
[----:B------:R-:W-:Y:S01]  /*39b40*/  ULDC UR5, c[0x0][0x228] ;  /* 0x00008a0000057ab9 */ /* 0x000fe20000000800 */
[----:B------:R-:W3:Y:S04]  /*39b50*/  LDL.LU R138, [R1+0x834] ;  /* 0x00083400018a7983 */ /* 0x000ee80000300800 */
[----:B------:R-:W3:Y:S04]  /*39b60*/  LDL.LU R252, [R1+0x634] ;  /* 0x0006340001fc7983 */ /* 0x000ee80000300800 */
[----:B------:R-:W3:Y:S04]  /*39b70*/  LDL.LU R159, [R1+0x434] ;  /* 0x00043400019f7983 */ /* 0x000ee80000300800 */
[----:B------:R-:W3:Y:S04]  /*39b80*/  LDL.LU R145, [R1+0x234] ;  /* 0x0002340001917983 */ /* 0x000ee80000300800 */
[----:B------:R-:W3:Y:S04]  /*39b90*/  LDL.LU R139, [R1+0xe88] ;  /* 0x000e8800018b7983 */ /* 0x000ee80000300800 */
[----:B------:R-:W3:Y:S01]  /*39ba0*/  LDL.LU R153, [R1+0xe78] ;  /* 0x000e780001997983 */ /* 0x000ee20000300800 */
[----:B------:R-:W-:-:S03]  /*39bb0*/  ISETP.LT.AND P6, PT, R152, UR6, !P5 ;  /* 0x0000000698007c0c */ /* 0x000fc6000efc1270 */
[----:B------:R-:W3:Y:S04]  /*39bc0*/  LDL.LU R151, [R1+0xc28] ;  /* 0x000c280001977983 */ /* 0x000ee80000300800 */
[----:B------:R-:W3:Y:S04]  /*39bd0*/  LDL.LU R150, [R1+0xa28] ;  /* 0x000a280001967983 */ /* 0x000ee80000300800 */
[----:B------:R-:W3:Y:S04]  /*39be0*/  LDL.LU R148, [R1+0x838] ;  /* 0x0008380001947983 */ /* 0x000ee80000300800 */
[----:B------:R1:W-:Y:S01]  /*39bf0*/  @P6 STG.E desc[UR34][R136.64], R18 ;  /* 0x0000001288006986 */ /* 0x0003e2000c101922 */
[----:B------:R-:W-:Y:S01]  /*39c00*/  ISETP.LT.AND P6, PT, R154, UR5, !P5 ;  /* 0x000000059a007c0c */ /* 0x000fe2000efc1270 */
[----:B------:R-:W-:-:S02]  /*39c10*/  ULDC UR5, c[0x0][0x228] ;  /* 0x00008a0000057ab9 */ /* 0x000fc40000000800 */
[----:B------:R-:W3:Y:S04]  /*39c20*/  LDL.LU R147, [R1+0x638] ;  /* 0x0006380001937983 */ /* 0x000ee80000300800 */
[----:B------:R-:W3:Y:S04]  /*39c30*/  LDL.LU R20, [R1+0x438] ;  /* 0x0004380001147983 */ /* 0x000ee80000300800 */
[----:B------:R-:W3:Y:S01]  /*39c40*/  LDL.LU R19, [R1+0x1058] ;  /* 0x0010580001137983 */ /* 0x000ee20000300800 */
[----:B-1----:R-:W-:-:S03]  /*39c50*/  IMAD.WIDE R136, R15, 0x4, R4 ;  /* 0x000000040f887825 */ /* 0x002fc600078e0204 */
[----:B------:R-:W3:Y:S04]  /*39c60*/  LDL.LU R18, [R1+0x238] ;  /* 0x0002380001127983 */ /* 0x000ee80000300800 */
[----:B--2---:R1:W-:Y:S01]  /*39c70*/  @P6 STG.E desc[UR34][R136.64], R17 ;  /* 0x0000001188006986 */ /* 0x0043e2000c101922 */
[----:B------:R-:W-:Y:S01]  /*39c80*/  ISETP.LT.AND P6, PT, R156, UR5, !P5 ;  /* 0x000000059c007c0c */ /* 0x000fe2000efc1270 */
[----:B------:R-:W-:Y:S01]  /*39c90*/  ULDC UR5, c[0x0][0x228] ;  /* 0x00008a0000057ab9 */ /* 0x000fe20000000800 */
[C---:B-1----:R-:W-:Y:S01]  /*39ca0*/  IMAD.WIDE R136, R15.reuse, 0x4, R6 ;  /* 0x000000040f887825 */ /* 0x042fe200078e0206 */
[----:B------:R-:W2:Y:S10]  /*39cb0*/  LDL.LU R17, [R1+0xe8c] ;  /* 0x000e8c0001117983 */ /* 0x000eb40000300800 */
[----:B------:R1:W-:Y:S02]  /*39cc0*/  @P6 STG.E desc[UR34][R136.64], R16 ;  /* 0x0000001088006986 */ /* 0x0003e4000c101922 */
[----:B-1----:R-:W-:-:S02]  /*39cd0*/  IMAD.WIDE R136, R15, 0x4, R8 ;  /* 0x000000040f887825 */ /* 0x002fc400078e0208 */
[----:B------:R-:W2:Y:S04]  /*39ce0*/  LDL.LU R16, [R1+0xe7c] ;  /* 0x000e7c0001107983 */ /* 0x000ea80000300800 */
[----:B------:R-:W2:Y:S04]  /*39cf0*/  LDL.LU R15, [R1+0xc2c] ;  /* 0x000c2c00010f7983 */ /* 0x000ea80000300800 */
[----:B------:R-:W2:Y:S01]  /*39d00*/  LDL.LU R146, [R1+0x105c] ;  /* 0x00105c0001927983 */ /* 0x000ea20000300800 */
[----:B------:R-:W-:Y:S01]  /*39d10*/  ISETP.LT.AND P5, PT, R155, UR5, !P5 ;  /* 0x000000059b007c0c */ /* 0x000fe2000efa1270 */
[----:B------:R-:W-:Y:S01]  /*39d20*/  ULDC UR5, c[0x0][0x228] ;  /* 0x00008a0000057ab9 */ /* 0x000fe20000000800 */
[----:B------:R-:W-:-:S11]  /*39d30*/  LOP3.LUT P6, RZ, R0, 0x400, RZ, 0xc0, !PT ;  /* 0x0000040000ff7812 */ /* 0x000fd600078cc0ff */
[----:B----4-:R1:W-:Y:S01]  /*39d40*/  @P5 STG.E desc[UR34][R136.64], R14 ;  /* 0x0000000e88005986 */ /* 0x0103e2000c101922 */
[----:B------:R-:W-:Y:S01]  /*39d50*/  ISETP.LT.AND P5, PT, R152, UR5, !P4 ;  /* 0x0000000598007c0c */ /* 0x000fe2000e7a1270 */
[----:B------:R-:W-:Y:S02]  /*39d60*/  ULDC UR5, c[0x0][0x228] ;  /* 0x00008a0000057ab9 */ /* 0x000fe40000000800 */
[----:B------:R-:W-:Y:S01]  /*39d70*/  ISETP.LT.AND P4, PT, R154, UR5, !P4 ;  /* 0x000000059a007c0c */ /* 0x000fe2000e781270 */
[----:B------:R-:W-:Y:S01]  /*39d80*/  ULDC UR5, c[0x0][0x22c] ;  /* 0x00008b0000057ab9 */ /* 0x000fe20000000800 */
[C---:B-1----:R-:W-:Y:S01]  /*39d90*/  IMAD.WIDE R136, R144.reuse, 0x4, R2 ;  /* 0x0000000490887825 */ /* 0x042fe200078e0202 */
[----:B------:R-:W4:Y:S07]  /*39da0*/  LDL.LU R14, [R1+0x1434] ;  /* 0x00143400010e7983 */ /* 0x000f2e0000300800 */
[----:B---3--:R1:W-:Y:S02]  /*39db0*/  @P5 STG.E desc[UR34][R136.64], R138 ;  /* 0x0000008a88005986 */ /* 0x0083e4000c101922 */
[----:B-1----:R-:W-:-:S05]  /*39dc0*/  IMAD.WIDE R136, R144, 0x4, R4 ;  /* 0x0000000490887825 */ /* 0x002fca00078e0204 */
[----:B------:R1:W-:Y:S02]  /*39dd0*/  @P4 STG.E desc[UR34][R136.64], R252 ;  /* 0x000000fc88004986 */ /* 0x0003e4000c101922 */
[----:B-1----:R-:W-:-:S05]  /*39de0*/  IMAD.WIDE R136, R144, 0x4, R6 ;  /* 0x0000000490887825 */ /* 0x002fca00078e0206 */
[----:B------:R1:W-:Y:S02]  /*39df0*/  @P3 STG.E desc[UR34][R136.64], R159 ;  /* 0x0000009f88003986 */ /* 0x0003e4000c101922 */
[----:B-1----:R-:W-:-:S05]  /*39e00*/  IMAD.WIDE R136, R144, 0x4, R8 ;  /* 0x0000000490887825 */ /* 0x002fca00078e0208 */
[----:B------:R1:W-:Y:S02]  /*39e10*/  @P2 STG.E desc[UR34][R136.64], R145 ;  /* 0x0000009188002986 */ /* 0x0003e4000c101922 */
[----:B-1----:R-:W-:-:S05]  /*39e20*/  IMAD.WIDE R136, R149, 0x4, R2 ;  /* 0x0000000495887825 */ /* 0x002fca00078e0202 */
[----:B------:R1:W-:Y:S02]  /*39e30*/  @P1 STG.E desc[UR34][R136.64], R139 ;  /* 0x0000008b88001986 */ /* 0x0003e4000c101922 */
[----:B-1----:R-:W-:-:S05]  /*39e40*/  IMAD.WIDE R136, R149, 0x4, R4 ;  /* 0x0000000495887825 */ /* 0x002fca00078e0204 */
[----:B------:R1:W-:Y:S01]  /*39e50*/  @P0 STG.E desc[UR34][R136.64], R153 ;  /* 0x0000009988000986 */ /* 0x0003e2000c101922 */
[----:B------:R-:W-:Y:S01]  /*39e60*/  LOP3.LUT P0, RZ, R158, 0x2, RZ, 0xc0, !PT ;  /* 0x000000029eff7812 */ /* 0x000fe2000780c0ff */
[----:B-1----:R-:W-:-:S12]  /*39e70*/  IMAD.WIDE R136, R149, 0x4, R6 ;  /* 0x0000000495887825 */ /* 0x002fd800078e0206 */
[----:B------:R1:W-:Y:S01]  /*39e80*/  @P0 STG.E desc[UR34][R136.64], R151 ;  /* 0x0000009788000986 */ /* 0x0003e2000c101922 */
[----:B------:R-:W-:Y:S02]  /*39e90*/  LOP3.LUT P0, RZ, R158, 0x1, RZ, 0xc0, !PT ;  /* 0x000000019eff7812 */ /* 0x000fe4000780c0ff */
[C---:B------:R-:W-:Y:S02]  /*39ea0*/  LOP3.LUT P1, RZ, R0.reuse, 0x8, RZ, 0xc0, !PT ;  /* 0x0000000800ff7812 */ /* 0x040fe4000782c0ff */
[----:B------:R-:W-:Y:S01]  /*39eb0*/  LOP3.LUT P2, RZ, R0, 0x10, RZ, 0xc0, !PT ;  /* 0x0000001000ff7812 */ /* 0x000fe2000784c0ff */
[----:B-1----:R-:W-:-:S08]  /*39ec0*/  IMAD.WIDE R136, R149, 0x4, R8 ;  /* 0x0000000495887825 */ /* 0x002fd000078e0208 */
[----:B------:R1:W-:Y:S01]  /*39ed0*/  @P0 STG.E desc[UR34][R136.64], R150 ;  /* 0x0000009688000986 */ /* 0x0003e2000c101922 */
[----:B------:R-:W-:Y:S01]  /*39ee0*/  LOP3.LUT P3, RZ, R0, 0x20, RZ, 0xc0, !PT ;  /* 0x0000002000ff7812 */ /* 0x000fe2000786c0ff */
[----:B-1----:R-:W-:-:S05]  /*39ef0*/  IMAD.WIDE R136, R19, 0x4, R2 ;  /* 0x0000000413887825 */ /* 0x002fca00078e0202 */
[----:B------:R1:W-:Y:S01]  /*39f00*/  @P1 STG.E desc[UR34][R136.64], R148 ;  /* 0x0000009488001986 */ /* 0x0003e2000c101922 */
[----:B------:R-:W-:Y:S01]  /*39f10*/  LOP3.LUT P4, RZ, R0, 0x100, RZ, 0xc0, !PT ;  /* 0x0000010000ff7812 */ /* 0x000fe2000788c0ff */
[----:B-1----:R-:W-:-:S05]  /*39f20*/  IMAD.WIDE R136, R19, 0x4, R4 ;  /* 0x0000000413887825 */ /* 0x002fca00078e0204 */
[----:B------:R1:W-:Y:S01]  /*39f30*/  @P2 STG.E desc[UR34][R136.64], R147 ;  /* 0x0000009388002986 */ /* 0x0003e2000c101922 */
[----:B------:R-:W-:Y:S01]  /*39f40*/  LOP3.LUT P5, RZ, R0, 0x200, RZ, 0xc0, !PT ;  /* 0x0000020000ff7812 */ /* 0x000fe200078ac0ff */
[----:B-1----:R-:W-:-:S05]  /*39f50*/  IMAD.WIDE R136, R19, 0x4, R6 ;  /* 0x0000000413887825 */ /* 0x002fca00078e0206 */
[----:B------:R1:W-:Y:S02]  /*39f60*/  @P3 STG.E desc[UR34][R136.64], R20 ;  /* 0x0000001488003986 */ /* 0x0003e4000c101922 */
[----:B-1----:R-:W-:Y:S02]  /*39f70*/  IMAD.WIDE R136, R19, 0x4, R8 ;  /* 0x0000000413887825 */ /* 0x002fe400078e0208 */
[----:B------:R-:W3:Y:S04]  /*39f80*/  LDL.LU R20, [R1+0xa2c] ;  /* 0x000a2c0001147983 */ /* 0x000ee80000300800 */
[----:B------:R2:W-:Y:S04]  /*39f90*/  @P4 STG.E desc[UR34][R136.64], R18 ;  /* 0x0000001288004986 */ /* 0x0005e8000c101922 */
[----:B------:R-:W4:Y:S01]  /*39fa0*/  LDL.LU R19, [R1+0x83c] ;  /* 0x00083c0001137983 */ /* 0x000f220000300800 */
[----:B--2---:R-:W-:-:S03]  /*39fb0*/  IMAD.WIDE R136, R146, 0x4, R2 ;  /* 0x0000000492887825 */ /* 0x004fc600078e0202 */
[----:B------:R-:W2:Y:S04]  /*39fc0*/  LDL.LU R18, [R1+0x63c] ;  /* 0x00063c0001127983 */ /* 0x000ea80000300800 */
[----:B------:R1:W-:Y:S02]  /*39fd0*/  @P5 STG.E desc[UR34][R136.64], R17 ;  /* 0x0000001188005986 */ /* 0x0003e4000c101922 */
[----:B-1----:R-:W-:Y:S02]  /*39fe0*/  IMAD.WIDE R136, R146, 0x4, R4 ;  /* 0x0000000492887825 */ /* 0x002fe400078e0204 */
[----:B------:R-:W2:Y:S04]  /*39ff0*/  LDL.LU R17, [R1+0x43c] ;  /* 0x00043c0001117983 */ /* 0x000ea80000300800 */
[----:B------:R1:W-:Y:S04]  /*3a000*/  @P6 STG.E desc[UR34][R136.64], R16 ;  /* 0x0000001088006986 */ /* 0x0003e8000c101922 */
[----:B-1----:R-:W4:Y:S01]  /*3a010*/  LDL.LU R16, [R1+0x1060] ;  /* 0x0010600001107983 */ /* 0x002f220000300800 */
[----:B------:R-:W-:Y:S01]  /*3a020*/  LOP3.LUT P0, RZ, R22, 0x80000000, RZ, 0xc0, !PT ;  /* 0x8000000016ff7812 */ /* 0x000fe2000780c0ff */
[----:B------:R-:W-:-:S12]  /*3a030*/  IMAD.WIDE R136, R146, 0x4, R6 ;  /* 0x0000000492887825 */ /* 0x000fd800078e0206 */
[----:B------:R1:W-:Y:S04]  /*3a040*/  @P0 STG.E desc[UR34][R136.64], R15 ;  /* 0x0000000f88000986 */ /* 0x0003e8000c101922 */
[----:B-1----:R-:W2:Y:S04]  /*3a050*/  LDL.LU R15, [R1+0x23c] ;  /* 0x00023c00010f7983 */ /* 0x002ea80000300800 */
[----:B------:R-:W2:Y:S04]  /*3a060*/  LDL.LU R145, [R1+0x1064] ;  /* 0x0010640001917983 */ /* 0x000ea80000300800 */
[----:B------:R-:W2:Y:S04]  /*3a070*/  LDL.LU R252, [R1+0xe90] ;  /* 0x000e900001fc7983 */ /* 0x000ea80000300800 */
[----:B------:R-:W2:Y:S01]  /*3a080*/  LDL.LU R159, [R1+0xc30] ;  /* 0x000c3000019f7983 */ /* 0x000ea20000300800 */
[----:B------:R-:W-:-:S03]  /*3a090*/  LOP3.LUT P1, RZ, R0, 0x1000000, RZ, 0xc0, !PT ;  /* 0x0100000000ff7812 */ /* 0x000fc6000782c0ff */
[----:B------:R-:W2:Y:S01]  /*3a0a0*/  LDL.LU R144, [R1+0xa30] ;  /* 0x000a300001907983 */ /* 0x000ea20000300800 */
[----:B------:R-:W-:-:S03]  /*3a0b0*/  LOP3.LUT R22, R22, 0xff7fffff, RZ, 0xc0, !PT ;  /* 0xff7fffff16167812 */ /* 0x000fc600078ec0ff */
[----:B------:R-:W2:Y:S04]  /*3a0c0*/  LDL.LU R139, [R1+0x840] ;  /* 0x00084000018b7983 */ /* 0x000ea80000300800 */
[----:B------:R-:W2:Y:S02]  /*3a0d0*/  LDL.LU R150, [R1+0x1068] ;  /* 0x0010680001967983 */ /* 0x000ea40000300800 */
[----:B------:R-:W-:Y:S02]  /*3a0e0*/  @P1 LOP3.LUT R22, R22, 0x800000, RZ, 0xfc, !PT ;  /* 0x0080000016161812 */ /* 0x000fe400078efcff */
[----:B------:R-:W-:Y:S01]  /*3a0f0*/  LOP3.LUT P1, RZ, R0, 0x800000, RZ, 0xc0, !PT ;  /* 0x0080000000ff7812 */ /* 0x000fe2000782c0ff */
[----:B------:R-:W2:Y:S01]  /*3a100*/  LDL.LU R153, [R1+0x640] ;  /* 0x0006400001997983 */ /* 0x000ea20000300800 */
[----:B------:R-:W-:-:S03]  /*3a110*/  LOP3.LUT R22, R22, 0xfeffffff, RZ, 0xc0, !PT ;  /* 0xfeffffff16167812 */ /* 0x000fc600078ec0ff */
[----:B------:R-:W2:Y:S01]  /*3a120*/  LDL.LU R151, [R1+0x440] ;  /* 0x0004400001977983 */ /* 0x000ea20000300800 */
[C---:B------:R-:W-:Y:S02]  /*3a130*/  LOP3.LUT P4, RZ, R0.reuse, 0x1000, RZ, 0xc0, !PT ;  /* 0x0000100000ff7812 */ /* 0x040fe4000788c0ff */
[----:B------:R-:W-:Y:S01]  /*3a140*/  LOP3.LUT P5, RZ, R0, 0x2000, RZ, 0xc0, !PT ;  /* 0x0000200000ff7812 */ /* 0x000fe200078ac0ff */
[----:B------:R-:W2:Y:S04]  /*3a150*/  LDL.LU R149, [R1+0x240] ;  /* 0x0002400001957983 */ /* 0x000ea80000300800 */
[----:B------:R-:W-:Y:S02]  /*3a160*/  @P1 LOP3.LUT R22, R22, 0x1000000, RZ, 0xfc, !PT ;  /* 0x0100000016161812 */ /* 0x000fe400078efcff */
[----:B------:R-:W-:-:S02]  /*3a170*/  LOP3.LUT P1, RZ, R0, 0x400000, RZ, 0xc0, !PT ;  /* 0x0040000000ff7812 */ /* 0x000fc4000782c0ff */
[----:B------:R-:W-:-:S11]  /*3a180*/  LOP3.LUT R22, R22, 0xfdffffff, RZ, 0xc0, !PT ;  /* 0xfdffffff16167812 */ /* 0x000fd600078ec0ff */
[----:B------:R-:W-:Y:S02]  /*3a190*/  @P1 LOP3.LUT R22, R22, 0x2000000, RZ, 0xfc, !PT ;  /* 0x0200000016161812 */ /* 0x000fe400078efcff */
[----:B------:R-:W-:Y:S02]  /*3a1a0*/  LOP3.LUT P1, RZ, R0, 0x200000, RZ, 0xc0, !PT ;  /* 0x0020000000ff7812 */ /* 0x000fe4000782c0ff */
[----:B------:R-:W-:Y:S01]  /*3a1b0*/  LOP3.LUT R22, R22, 0xfbffffff, RZ, 0xc0, !PT ;  /* 0xfbffffff16167812 */ /* 0x000fe200078ec0ff */
[----:B------:R-:W-:-:S10]  /*3a1c0*/  IMAD.WIDE R136, R146, 0x4, R8 ;  /* 0x0000000492887825 */ /* 0x000fd400078e0208 */
[----:B------:R-:W-:Y:S02]  /*3a1d0*/  @P1 LOP3.LUT R22, R22, 0x4000000, RZ, 0xfc, !PT ;  /* 0x0400000016161812 */ /* 0x000fe400078efcff */
[----:B------:R-:W-:Y:S02]  /*3a1e0*/  LOP3.LUT P1, RZ, R0, 0x100000, RZ, 0xc0, !PT ;  /* 0x0010000000ff7812 */ /* 0x000fe4000782c0ff */
[----:B------:R-:W-:-:S11]  /*3a1f0*/  LOP3.LUT R22, R22, 0xf7ffffff, RZ, 0xc0, !PT ;  /* 0xf7ffffff16167812 */ /* 0x000fd600078ec0ff */
[----:B------:R-:W-:Y:S02]  /*3a200*/  @P1 LOP3.LUT R22, R22, 0x8000000, RZ, 0xfc, !PT ;  /* 0x0800000016161812 */ /* 0x000fe400078efcff */
[----:B------:R-:W-:Y:S02]  /*3a210*/  LOP3.LUT P1, RZ, R0, 0x80000, RZ, 0xc0, !PT ;  /* 0x0008000000ff7812 */ /* 0x000fe4000782c0ff */
[----:B------:R-:W-:-:S11]  /*3a220*/  LOP3.LUT R22, R22, 0xefffffff, RZ, 0xc0, !PT ;  /* 0xefffffff16167812 */ /* 0x000fd600078ec0ff */
[----:B------:R-:W-:Y:S02]  /*3a230*/  @P1 LOP3.LUT R22, R22, 0x10000000, RZ, 0xfc, !PT ;  /* 0x1000000016161812 */ /* 0x000fe400078efcff */
[----:B------:R-:W-:Y:S02]  /*3a240*/  LOP3.LUT P1, RZ, R0, 0x40000, RZ, 0xc0, !PT ;  /* 0x0004000000ff7812 */ /* 0x000fe4000782c0ff */
[----:B------:R-:W-:Y:S02]  /*3a250*/  LOP3.LUT R22, R22, 0xdfffffff, RZ, 0xc0, !PT ;  /* 0xdfffffff16167812 */ /* 0x000fe400078ec0ff */
[----:B------:R-:W-:-:S09]  /*3a260*/  LOP3.LUT P6, RZ, R0, 0x4000, RZ, 0xc0, !PT ;  /* 0x0000400000ff7812 */ /* 0x000fd200078cc0ff */
[----:B------:R-:W-:Y:S02]  /*3a270*/  @P1 LOP3.LUT R22, R22, 0x20000000, RZ, 0xfc, !PT ;  /* 0x2000000016161812 */ /* 0x000fe400078efcff */
[C---:B------:R-:W-:Y:S02]  /*3a280*/  LOP3.LUT P1, RZ, R0.reuse, 0x20000, RZ, 0xc0, !PT ;  /* 0x0002000000ff7812 */ /* 0x040fe4000782c0ff */
[----:B------:R-:W-:Y:S02]  /*3a290*/  LOP3.LUT P0, RZ, R0, 0x8000, RZ, 0xc0, !PT ;  /* 0x0000800000ff7812 */ /* 0x000fe4000780c0ff */
[----:B------:R-:W-:-:S09]  /*3a2a0*/  LOP3.LUT R22, R22, 0xbfffffff, RZ, 0xc0, !PT ;  /* 0xbfffffff16167812 */ /* 0x000fd200078ec0ff */
[----:B------:R-:W-:Y:S02]  /*3a2b0*/  @P1 LOP3.LUT R22, R22, 0x40000000, RZ, 0xfc, !PT ;  /* 0x4000000016161812 */ /* 0x000fe400078efcff */
[----:B------:R-:W-:Y:S01]  /*3a2c0*/  LOP3.LUT P1, RZ, R0, 0x10000, RZ, 0xc0, !PT ;  /* 0x0001000000ff7812 */ /* 0x000fe2000782c0ff */
[----:B---3--:R4:W-:Y:S02]  /*3a2d0*/  @P4 STG.E desc[UR34][R136.64], R20 ;  /* 0x0000001488004986 */ /* 0x0089e4000c101922 */
[----:B----4-:R-:W-:-:S05]  /*3a2e0*/  IMAD.WIDE R136, R16, 0x4, R2 ;  /* 0x0000000410887825 */ /* 0x010fca00078e0202 */
[----:B------:R1:W-:Y:S04]  /*3a2f0*/  @P5 STG.E desc[UR34][R136.64], R19 ;  /* 0x0000001388005986 */ /* 0x0003e8000c101922 */
[----:B-1----:R-:W3:Y:S04]  /*3a300*/  LDL.LU R19, [R1+0x106c] ;  /* 0x00106c0001137983 */ /* 0x002ee80000300800 */
[----:B------:R-:W4:Y:S04]  /*3a310*/  LDL.LU R148, [R1+0x40] ;  /* 0x0000400001947983 */ /* 0x000f280000300800 */
[----:B------:R-:W3:Y:S04]  /*3a320*/  LDL.LU R147, [R1+0xe94] ;  /* 0x000e940001937983 */ /* 0x000ee80000300800 */
[----:B------:R-:W3:Y:S01]  /*3a330*/  LDL.LU R146, [R1+0xc34] ;  /* 0x000c340001927983 */ /* 0x000ee20000300800 */
[----:B------:R-:W-:-:S03]  /*3a340*/  IMAD.WIDE R136, R16, 0x4, R4 ;  /* 0x0000000410887825 */ /* 0x000fc600078e0204 */
[----:B------:R-:W3:Y:S04]  /*3a350*/  LDL.LU R20, [R1+0xa34] ;  /* 0x000a340001147983 */ /* 0x000ee80000300800 */
[----:B--2---:R1:W-:Y:S02]  /*3a360*/  @P6 STG.E desc[UR34][R136.64], R18 ;  /* 0x0000001288006986 */ /* 0x0043e4000c101922 */
[----:B-1----:R-:W-:-:S05]  /*3a370*/  IMAD.WIDE R136, R16, 0x4, R6 ;  /* 0x0000000410887825 */ /* 0x002fca00078e0206 */
[----:B------:R1:W-:Y:S02]  /*3a380*/  @P0 STG.E desc[UR34][R136.64], R17 ;  /* 0x0000001188000986 */ /* 0x0003e4000c101922 */
[----:B-1----:R-:W-:Y:S02]  /*3a390*/  IMAD.WIDE R136, R16, 0x4, R8 ;  /* 0x0000000410887825 */ /* 0x002fe400078e0208 */
[----:B------:R-:W2:Y:S04]  /*3a3a0*/  LDL.LU R17, [R1+0x844] ;  /* 0x0008440001117983 */ /* 0x000ea80000300800 */
[----:B------:R1:W-:Y:S04]  /*3a3b0*/  @P1 STG.E desc[UR34][R136.64], R15 ;  /* 0x0000000f88001986 */ /* 0x0003e8000c101922 */
[----:B------:R-:W2:Y:S04]  /*3a3c0*/  LDL.LU R16, [R1+0x644] ;  /* 0x0006440001107983 */ /* 0x000ea80000300800 */
[----:B-1----:R-:W2:Y:S04]  /*3a3d0*/  LDL.LU R15, [R1+0x444] ;  /* 0x00044400010f7983 */ /* 0x002ea80000300800 */
[----:B------:R-:W2:Y:S01]  /*3a3e0*/  LDL.LU R18, [R1+0x1070] ;  /* 0x0010700001127983 */ /* 0x000ea20000300800 */
[----:B------:R-:W-:Y:S01]  /*3a3f0*/  LOP3.LUT P1, RZ, R22, 0x40000000, RZ, 0xc0, !PT ;  /* 0x4000000016ff7812 */ /* 0x000fe2000782c0ff */
[----:B------:R-:W-:-:S12]  /*3a400*/  IMAD.WIDE R136, R145, 0x4, R2 ;  /* 0x0000000491887825 */ /* 0x000fd800078e0202 */
[----:B------:R1:W-:Y:S01]  /*3a410*/  @P1 STG.E desc[UR34][R136.64], R252 ;  /* 0x000000fc88001986 */ /* 0x0003e2000c101922 */
[----:B------:R-:W-:Y:S01]  /*3a420*/  LOP3.LUT P1, RZ, R22, 0x20000000, RZ, 0xc0, !PT ;  /* 0x2000000016ff7812 */ /* 0x000fe2000782c0ff */
[----:B-1----:R-:W-:-:S12]  /*3a430*/  IMAD.WIDE R136, R145, 0x4, R4 ;  /* 0x0000000491887825 */ /* 0x002fd800078e0204 */
        /* <DEDUP_REMOVED lines=8> */
[----:B-1----:R-:W-:Y:S01]  /*3a4c0*/  IMAD.WIDE R136, R150, 0x4, R2 ;  /* 0x0000000496887825 */ /* 0x002fe200078e0202 */
[----:B------:R-:W-:Y:S01]  /*3a4d0*/  LOP3.LUT P2, RZ, R0, 0x2000000, RZ, 0xc0, !PT ;  /* 0x0200000000ff7812 */ /* 0x000fe2000784c0ff */
[----:B------:R-:W2:Y:S10]  /*3a4e0*/  LDL.LU R139, [R1+0x1078] ;  /* 0x00107800018b7983 */ /* 0x000eb40000300800 */
[----:B------:R1:W-:Y:S01]  /*3a4f0*/  @P1 STG.E desc[UR34][R136.64], R153 ;  /* 0x0000009988001986 */ /* 0x0003e2000c101922 */
[----:B------:R-:W-:Y:S01]  /*3a500*/  LOP3.LUT P1, RZ, R22, 0x2000000, RZ, 0xc0, !PT ;  /* 0x0200000016ff7812 */ /* 0x000fe2000782c0ff */
[----:B-1----:R-:W-:-:S12]  /*3a510*/  IMAD.WIDE R136, R150, 0x4, R4 ;  /* 0x0000000496887825 */ /* 0x002fd800078e0204 */
[----:B------:R1:W-:Y:S01]  /*3a520*/  @P1 STG.E desc[UR34][R136.64], R151 ;  /* 0x0000009788001986 */ /* 0x0003e2000c101922 */
[----:B------:R-:W-:Y:S01]  /*3a530*/  LOP3.LUT P1, RZ, R22, 0x1000000, RZ, 0xc0, !PT ;  /* 0x0100000016ff7812 */ /* 0x000fe2000782c0ff */
[----:B-1----:R-:W-:-:S12]  /*3a540*/  IMAD.WIDE R136, R150, 0x4, R6 ;  /* 0x0000000496887825 */ /* 0x002fd800078e0206 */
[----:B------:R1:W-:Y:S01]  /*3a550*/  @P1 STG.E desc[UR34][R136.64], R149 ;  /* 0x0000009588001986 */ /* 0x0003e2000c101922 */
[----:B------:R-:W-:Y:S02]  /*3a560*/  LOP3.LUT P1, RZ, R22, 0x800000, RZ, 0xc0, !PT ;  /* 0x0080000016ff7812 */ /* 0x000fe4000782c0ff */
[----:B------:R-:W-:Y:S01]  /*3a570*/  LOP3.LUT P3, RZ, R0, 0x4000000, RZ, 0xc0, !PT ;  /* 0x0400000000ff7812 */ /* 0x000fe2000786c0ff */
[----:B-1----:R-:W-:Y:S01]  /*3a580*/  IMAD.WIDE R136, R150, 0x4, R8 ;  /* 0x0000000496887825 */ /* 0x002fe200078e0208 */
[C---:B------:R-:W-:Y:S02]  /*3a590*/  LOP3.LUT P4, RZ, R0.reuse, 0x8000000, RZ, 0xc0, !PT ;  /* 0x0800000000ff7812 */ /* 0x040fe4000788c0ff */
[C---:B------:R-:W-:Y:S02]  /*3a5a0*/  LOP3.LUT P5, RZ, R0.reuse, 0x10000000, RZ, 0xc0, !PT ;  /* 0x1000000000ff7812 */ /* 0x040fe400078ac0ff */
[C---:B------:R-:W-:Y:S02]  /*3a5b0*/  LOP3.LUT P6, RZ, R0.reuse, 0x20000000, RZ, 0xc0, !PT ;  /* 0x2000000000ff7812 */ /* 0x040fe400078cc0ff */
[----:B------:R-:W-:-:S03]  /*3a5c0*/  LOP3.LUT P0, RZ, R0, 0x40000000, RZ, 0xc0, !PT ;  /* 0x4000000000ff7812 */ /* 0x000fc6000780c0ff */
[----:B----4-:R3:W-:Y:S02]  /*3a5d0*/  @P1 STG.E desc[UR34][R136.64], R148 ;  /* 0x0000009488001986 */ /* 0x0107e4000c101922 */
[----:B---3--:R-:W-:-:S05]  /*3a5e0*/  IMAD.WIDE R136, R19, 0x4, R2 ;  /* 0x0000000413887825 */ /* 0x008fca00078e0202 */
[----:B------:R1:W-:Y:S02]  /*3a5f0*/  @P2 STG.E desc[UR34][R136.64], R147 ;  /* 0x0000009388002986 */ /* 0x0003e4000c101922 */
[----:B-1----:R-:W-:-:S05]  /*3a600*/  IMAD.WIDE R136, R19, 0x4, R4 ;  /* 0x0000000413887825 */ /* 0x002fca00078e0204 */
[----:B------:R1:W-:Y:S04]  /*3a610*/  @P3 STG.E desc[UR34][R136.64], R146 ;  /* 0x0000009288003986 */ /* 0x0003e8000c101922 */
[----:B-1----:R-:W3:Y:S01]  /*3a620*/  LDL.LU R146, [R1+0x244] ;  /* 0x0002440001927983 */ /* 0x002ee20000300800 */
[----:B------:R-:W-:-:S05]  /*3a630*/  IMAD.WIDE R136, R19, 0x4, R6 ;  /* 0x0000000413887825 */ /* 0x000fca00078e0206 */
[----:B------:R1:W-:Y:S02]  /*3a640*/  @P4 STG.E desc[UR34][R136.64], R20 ;  /* 0x0000001488004986 */ /* 0x0003e4000c101922 */
[----:B-1----:R-:W-:Y:S02]  /*3a650*/  IMAD.WIDE R136, R19, 0x4, R8 ;  /* 0x0000000413887825 */ /* 0x002fe400078e0208 */
[----:B------:R-:W4:Y:S04]  /*3a660*/  LDL.LU R20, [R1+0x44] ;  /* 0x0000440001147983 */ /* 0x000f280000300800 */
[----:B--2---:R1:W-:Y:S04]  /*3a670*/  @P5 STG.E desc[UR34][R136.64], R17 ;  /* 0x0000001188005986 */ /* 0x0043e8000c101922 */
[----:B------:R-:W2:Y:S01]  /*3a680*/  LDL.LU R19, [R1+0xe98] ;  /* 0x000e980001137983 */ /* 0x000ea20000300800 */
[----:B-1----:R-:W-:-:S03]  /*3a690*/  IMAD.WIDE R136, R18, 0x4, R2 ;  /* 0x0000000412887825 */ /* 0x002fc600078e0202 */
[----:B------:R-:W2:Y:S04]  /*3a6a0*/  LDL.LU R17, [R1+0xc38] ;  /* 0x000c380001117983 */ /* 0x000ea80000300800 */
[----:B------:R1:W-:Y:S02]  /*3a6b0*/  @P6 STG.E desc[UR34][R136.64], R16 ;  /* 0x0000001088006986 */ /* 0x0003e4000c101922 */
[----:B-1----:R-:W-:Y:S02]  /*3a6c0*/  IMAD.WIDE R136, R18, 0x4, R4 ;  /* 0x0000000412887825 */ /* 0x002fe400078e0204 */
[----:B------:R-:W2:Y:S04]  /*3a6d0*/  LDL.LU R16, [R1+0xa38] ;  /* 0x000a380001107983 */ /* 0x000ea80000300800 */
[----:B------:R1:W-:Y:S04]  /*3a6e0*/  @P0 STG.E desc[UR34][R136.64], R15 ;  /* 0x0000000f88000986 */ /* 0x0003e8000c101922 */
[----:B-1----:R-:W2:Y:S01]  /*3a6f0*/  LDL.LU R15, [R1+0x1074] ;  /* 0x00107400010f7983 */ /* 0x002ea20000300800 */
        /* <DEDUP_REMOVED lines=8> */
[----:B------:R-:W-:-:S02]  /*3a780*/  LOP3.LUT R22, R22, 0xfffeffff, RZ, 0xc0, !PT ;  /* 0xfffeffff16167812 */ /* 0x000fc400078ec0ff */
[----:B------:R-:W-:Y:S01]  /*3a790*/  LOP3.LUT P4, RZ, R0, 0x80000000, RZ, 0xc0, !PT ;  /* 0x8000000000ff7812 */ /* 0x000fe2000788c0ff */
[----:B------:R-:W-:Y:S01]  /*3a7a0*/  IMAD.WIDE R136, R18, 0x4, R6 ;  /* 0x0000000412887825 */ /* 0x000fe200078e0206 */
[----:B------:R-:W2:Y:S04]  /*3a7b0*/  LDL.LU R151, [R1+0xe9c] ;  /* 0x000e9c0001977983 */ /* 0x000ea80000300800 */
[----:B------:R-:W2:Y:S03]  /*3a7c0*/  LDL.LU R149, [R1+0xc3c] ;  /* 0x000c3c0001957983 */ /* 0x000ea60000300800 */
[----:B------:R-:W-:Y:S01]  /*3a7d0*/  @P1 LOP3.LUT R22, R22, 0x10000, RZ, 0xfc, !PT ;  /* 0x0001000016161812 */ /* 0x000fe200078efcff */
[----:B------:R-:W2:Y:S01]  /*3a7e0*/  LDL.LU R150, [R1+0xa3c] ;  /* 0x000a3c0001967983 */ /* 0x000ea20000300800 */
[----:B------:R-:W-:-:S02]  /*3a7f0*/  LOP3.LUT P1, RZ, R10, 0x200, RZ, 0xc0, !PT ;  /* 0x000002000aff7812 */ /* 0x000fc4000782c0ff */
[----:B------:R-:W-:Y:S01]  /*3a800*/  LOP3.LUT R22, R22, 0xfffdffff, RZ, 0xc0, !PT ;  /* 0xfffdffff16167812 */ /* 0x000fe200078ec0ff */
[----:B------:R-:W2:Y:S04]  /*3a810*/  LDL.LU R148, [R1+0x107c] ;  /* 0x00107c0001947983 */ /* 0x000ea80000300800 */
[----:B------:R-:W2:Y:S06]  /*3a820*/  LDL.LU R147, [R1+0x84c] ;  /* 0x00084c0001937983 */ /* 0x000eac0000300800 */
[----:B------:R-:W-:-:S02]  /*3a830*/  @P1 LOP3.LUT R22, R22, 0x20000, RZ, 0xfc, !PT ;  /* 0x0002000016161812 */ /* 0x000fc400078efcff */
[----:B------:R-:W-:Y:S02]  /*3a840*/  LOP3.LUT P1, RZ, R10, 0x100, RZ, 0xc0, !PT ;  /* 0x000001000aff7812 */ /* 0x000fe4000782c0ff */
[----:B------:R-:W-:-:S11]  /*3a850*/  LOP3.LUT R22, R22, 0xfffbffff, RZ, 0xc0, !PT ;  /* 0xfffbffff16167812 */ /* 0x000fd600078ec0ff */
        /* <DEDUP_REMOVED lines=9> */
[C---:B------:R-:W-:Y:S02]  /*3a8f0*/  LOP3.LUT P5, RZ, R10.reuse, 0x1, RZ, 0xc0, !PT ;  /* 0x000000010aff7812 */ /* 0x040fe400078ac0ff */
[----:B------:R-:W-:-:S07]  /*3a900*/  LOP3.LUT P6, RZ, R10, 0x2, RZ, 0xc0, !PT ;  /* 0x000000020aff7812 */ /* 0x000fce00078cc0ff */
[----:B------:R-:W-:Y:S02]  /*3a910*/  @P1 LOP3.LUT R22, R22, 0x200000, RZ, 0xfc, !PT ;  /* 0x0020000016161812 */ /* 0x000fe400078efcff */
[C---:B------:R-:W-:Y:S02]  /*3a920*/  LOP3.LUT P1, RZ, R10.reuse, 0x10, RZ, 0xc0, !PT ;  /* 0x000000100aff7812 */ /* 0x040fe4000782c0ff */
[----:B------:R-:W-:Y:S02]  /*3a930*/  LOP3.LUT P0, RZ, R10, 0x4, RZ, 0xc0, !PT ;  /* 0x000000040aff7812 */ /* 0x000fe4000780c0ff */
[----:B------:R-:W-:-:S09]  /*3a940*/  LOP3.LUT R22, R22, 0xffbfffff, RZ, 0xc0, !PT ;  /* 0xffbfffff16167812 */ /* 0x000fd200078ec0ff */
[----:B------:R-:W-:Y:S02]  /*3a950*/  @P1 LOP3.LUT R22, R22, 0x400000, RZ, 0xfc, !PT ;  /* 0x0040000016161812 */ /* 0x000fe400078efcff */
[----:B------:R-:W-:Y:S01]  /*3a960*/  LOP3.LUT P1, RZ, R10, 0x8, RZ, 0xc0, !PT ;  /* 0x000000080aff7812 */ /* 0x000fe2000782c0ff */
[----:B---3--:R1:W-:Y:S02]  /*3a970*/  @P4 STG.E desc[UR34][R136.64], R146 ;  /* 0x0000009288004986 */ /* 0x0083e4000c101922 */
[----:B-1----:R-:W-:Y:S02]  /*3a980*/  IMAD.WIDE R136, R18, 0x4, R8 ;  /* 0x0000000412887825 */ /* 0x002fe400078e0208 */
[----:B------:R-:W3:Y:S04]  /*3a990*/  LDL.LU R18, [R1+0x1080] ;  /* 0x0010800001127983 */ /* 0x000ee80000300800 */
[----:B------:R-:W3:Y:S04]  /*3a9a0*/  LDL.LU R153, [R1+0x48] ;  /* 0x0000480001997983 */ /* 0x000ee80000300800 */
[----:B----4-:R1:W-:Y:S04]  /*3a9b0*/  @P5 STG.E desc[UR34][R136.64], R20 ;  /* 0x0000001488005986 */ /* 0x0103e8000c101922 */
[----:B------:R-:W4:Y:S04]  /*3a9c0*/  LDL.LU R146, [R1+0x64c] ;  /* 0x00064c0001927983 */ /* 0x000f280000300800 */
[----:B-1----:R-:W4:Y:S01]  /*3a9d0*/  LDL.LU R20, [R1+0x44c] ;  /* 0x00044c0001147983 */ /* 0x002f220000300800 */
[----:B--2---:R-:W-:-:S05]  /*3a9e0*/  IMAD.WIDE R136, R15, 0x4, R2 ;  /* 0x000000040f887825 */ /* 0x004fca00078e0202 */
[----:B------:R1:W-:Y:S02]  /*3a9f0*/  @P6 STG.E desc[UR34][R136.64], R19 ;  /* 0x0000001388006986 */ /* 0x0003e4000c101922 */
[C---:B-1----:R-:W-:Y:S02]  /*3aa00*/  IMAD.WIDE R136, R15.reuse, 0x4, R4 ;  /* 0x000000040f887825 */ /* 0x042fe400078e0204 */
[----:B------:R-:W2:Y:S04]  /*3aa10*/  LDL.LU R19, [R1+0x24c] ;  /* 0x00024c0001137983 */ /* 0x000ea80000300800 */
[----:B------:R1:W-:Y:S02]  /*3aa20*/  @P0 STG.E desc[UR34][R136.64], R17 ;  /* 0x0000001188000986 */ /* 0x0003e4000c101922 */
[----:B-1----:R-:W-:-:S05]  /*3aa30*/  IMAD.WIDE R136, R15, 0x4, R6 ;  /* 0x000000040f887825 */ /* 0x002fca00078e0206 */
[----:B------:R1:W-:Y:S02]  /*3aa40*/  @P1 STG.E desc[UR34][R136.64], R16 ;  /* 0x0000001088001986 */ /* 0x0003e4000c101922 */
[----:B-1----:R-:W-:Y:S02]  /*3aa50*/  IMAD.WIDE R136, R15, 0x4, R8 ;  /* 0x000000040f887825 */ /* 0x002fe400078e0208 */
[----:B------:R-:W2:Y:S04]  /*3aa60*/  LDL.LU R16, [R1+0x4c] ;  /* 0x00004c0001107983 */ /* 0x000ea80000300800 */
[----:B------:R-:W2:Y:S04]  /*3aa70*/  LDL.LU R15, [R1+0xea0] ;  /* 0x000ea000010f7983 */ /* 0x000ea80000300800 */
[----:B------:R-:W2:Y:S01]  /*3aa80*/  LDL.LU R17, [R1+0x1084] ;  /* 0x0010840001117983 */ /* 0x000ea20000300800 */
[----:B------:R-:W-:-:S13]  /*3aa90*/  LOP3.LUT P1, RZ, R22, 0x400000, RZ, 0xc0, !PT ;  /* 0x0040000016ff7812 */ /* 0x000fda000782c0ff */
        /* <DEDUP_REMOVED lines=12> */
[C---:B------:R-:W-:Y:S02]  /*3ab60*/  LOP3.LUT P2, RZ, R10.reuse, 0x1000, RZ, 0xc0, !PT ;  /* 0x000010000aff7812 */ /* 0x040fe4000784c0ff */
[C---:B------:R-:W-:Y:S02]  /*3ab70*/  LOP3.LUT P3, RZ, R10.reuse, 0x2000, RZ, 0xc0, !PT ;  /* 0x000020000aff7812 */ /* 0x040fe4000786c0ff */
[C---:B------:R-:W-:Y:S02]  /*3ab80*/  LOP3.LUT P4, RZ, R10.reuse, 0x4000, RZ, 0xc0, !PT ;  /* 0x000040000aff7812 */ /* 0x040fe4000788c0ff */
[C---:B------:R-:W-:Y:S02]  /*3ab90*/  LOP3.LUT P5, RZ, R10.reuse, 0x8000, RZ, 0xc0, !PT ;  /* 0x000080000aff7812 */ /* 0x040fe400078ac0ff */
[----:B------:R-:W-:-:S02]  /*3aba0*/  LOP3.LUT P6, RZ, R10, 0x10000, RZ, 0xc0, !PT ;  /* 0x000100000aff7812 */ /* 0x000fc400078cc0ff */
[----:B------:R-:W-:Y:S01]  /*3abb0*/  LOP3.LUT P0, RZ, R10, 0x20000, RZ, 0xc0, !PT ;  /* 0x000200000aff7812 */ /* 0x000fe2000780c0ff */
[----:B---3--:R1:W-:Y:S01]  /*3abc0*/  @P1 STG.E desc[UR34][R136.64], R153 ;  /* 0x0000009988001986 */ /* 0x0083e2000c101922 */
[----:B------:R-:W-:Y:S01]  /*3abd0*/  LOP3.LUT P1, RZ, R22, 0x20000, RZ, 0xc0, !PT ;  /* 0x0002000016ff7812 */ /* 0x000fe2000782c0ff */
[----:B-1----:R-:W-:Y:S02]  /*3abe0*/  IMAD.WIDE R136, R148, 0x4, R2 ;  /* 0x0000000494887825 */ /* 0x002fe400078e0202 */
[----:B------:R-:W3:Y:S10]  /*3abf0*/  LDL.LU R153, [R1+0x108c] ;  /* 0x00108c0001997983 */ /* 0x000ef40000300800 */
[----:B------:R1:W-:Y:S01]  /*3ac00*/  @P1 STG.E desc[UR34][R136.64], R151 ;  /* 0x0000009788001986 */ /* 0x0003e2000c101922 */
[----:B------:R-:W-:Y:S01]  /*3ac10*/  LOP3.LUT P1, RZ, R22, 0x10000, RZ, 0xc0, !PT ;  /* 0x0001000016ff7812 */ /* 0x000fe2000782c0ff */
[----:B-1----:R-:W-:-:S12]  /*3ac20*/  IMAD.WIDE R136, R148, 0x4, R4 ;  /* 0x0000000494887825 */ /* 0x002fd800078e0204 */
[----:B------:R1:W-:Y:S01]  /*3ac30*/  @P1 STG.E desc[UR34][R136.64], R149 ;  /* 0x0000009588001986 */ /* 0x0003e2000c101922 */
[----:B------:R-:W-:Y:S01]  /*3ac40*/  LOP3.LUT P1, RZ, R22, 0x8000, RZ, 0xc0, !PT ;  /* 0x0000800016ff7812 */ /* 0x000fe2000782c0ff */
[----:B-1----:R-:W-:-:S12]  /*3ac50*/  IMAD.WIDE R136, R148, 0x4, R6 ;  /* 0x0000000494887825 */ /* 0x002fd800078e0206 */
[----:B------:R1:W-:Y:S02]  /*3ac60*/  @P1 STG.E desc[UR34][R136.64], R150 ;  /* 0x0000009688001986 */ /* 0x0003e4000c101922 */
[----:B-1----:R-:W-:-:S05]  /*3ac70*/  IMAD.WIDE R136, R148, 0x4, R8 ;  /* 0x0000000494887825 */ /* 0x002fca00078e0208 */
[----:B------:R1:W-:Y:S02]  /*3ac80*/  @P2 STG.E desc[UR34][R136.64], R147 ;  /* 0x0000009388002986 */ /* 0x0003e4000c101922 */
[----:B-1----:R-:W-:-:S05]  /*3ac90*/  IMAD.WIDE R136, R18, 0x4, R2 ;  /* 0x0000000412887825 */ /* 0x002fca00078e0202 */
[----:B----4-:R1:W-:Y:S02]  /*3aca0*/  @P3 STG.E desc[UR34][R136.64], R146 ;  /* 0x0000009288003986 */ /* 0x0103e4000c101922 */
[----:B-1----:R-:W-:-:S05]  /*3acb0*/  IMAD.WIDE R136, R18, 0x4, R4 ;  /* 0x0000000412887825 */ /* 0x002fca00078e0204 */
[----:B------:R1:W-:Y:S02]  /*3acc0*/  @P4 STG.E desc[UR34][R136.64], R20 ;  /* 0x0000001488004986 */ /* 0x0003e4000c101922 */
[----:B-1----:R-:W-:-:S05]  /*3acd0*/  IMAD.WIDE R136, R18, 0x4, R6 ;  /* 0x0000000412887825 */ /* 0x002fca00078e0206 */
[----:B--2---:R1:W-:Y:S02]  /*3ace0*/  @P5 STG.E desc[UR34][R136.64], R19 ;  /* 0x0000001388005986 */ /* 0x0043e4000c101922 */
[----:B-1----:R-:W-:Y:S02]  /*3acf0*/  IMAD.WIDE R136, R18, 0x4, R8 ;  /* 0x0000000412887825 */ /* 0x002fe400078e0208 */
[----:B------:R-:W2:Y:S04]  /*3ad00*/  LDL.LU R19, [R1+0xc40] ;  /* 0x000c400001137983 */ /* 0x000ea80000300800 */
[----:B------:R1:W-:Y:S04]  /*3ad10*/  @P6 STG.E desc[UR34][R136.64], R16 ;  /* 0x0000001088006986 */ /* 0x0003e8000c101922 */
[----:B------:R-:W4:Y:S01]  /*3ad20*/  LDL.LU R18, [R1+0xa40] ;  /* 0x000a400001127983 */ /* 0x000f220000300800 */
[----:B-1----:R-:W-:-:S05]  /*3ad30*/  IMAD.WIDE R136, R17, 0x4, R2 ;  /* 0x0000000411887825 */ /* 0x002fca00078e0202 */
[----:B------:R1:W-:Y:S04]  /*3ad40*/  @P0 STG.E desc[UR34][R136.64], R15 ;  /* 0x0000000f88000986 */ /* 0x0003e8000c101922 */
[----:B-1----:R-:W3:Y:S04]  /*3ad50*/  LDL.LU R15, [R1+0x850] ;  /* 0x00085000010f7983 */ /* 0x002ee80000300800 */
[----:B------:R-:W3:Y:S04]  /*3ad60*/  LDL.LU R158, [R1+0x650] ;  /* 0x00065000019e7983 */ /* 0x000ee80000300800 */
[----:B------:R-:W3:Y:S04]  /*3ad70*/  LDL.LU R138, [R1+0x450] ;  /* 0x00045000018a7983 */ /* 0x000ee80000300800 */
[----:B------:R-:W3:Y:S04]  /*3ad80*/  LDL.LU R16, [R1+0x1088] ;  /* 0x0010880001107983 */ /* 0x000ee80000300800 */
[----:B------:R-:W3:Y:S01]  /*3ad90*/  LDL.LU R252, [R1+0x250] ;  /* 0x0002500001fc7983 */ /* 0x000ee20000300800 */
[----:B------:R-:W-:-:S02]  /*3ada0*/  LOP3.LUT P1, RZ, R10, 0x40000000, RZ, 0xc0, !PT ;  /* 0x400000000aff7812 */ /* 0x000fc4000782c0ff */
[----:B------:R-:W-:Y:S01]  /*3adb0*/  LOP3.LUT R22, R22, 0xffffff7f, RZ, 0xc0, !PT ;  /* 0xffffff7f16167812 */ /* 0x000fe200078ec0ff */
[----:B------:R-:W3:Y:S04]  /*3adc0*/  LDL.LU R159, [R1+0x50] ;  /* 0x00005000019f7983 */ /* 0x000ee80000300800 */
[----:B------:R-:W3:Y:S04]  /*3add0*/  LDL.LU R144, [R1+0xea4] ;  /* 0x000ea40001907983 */ /* 0x000ee80000300800 */
[----:B------:R-:W3:Y:S02]  /*3ade0*/  LDL.LU R145, [R1+0xc44] ;  /* 0x000c440001917983 */ /* 0x000ee40000300800 */
[----:B------:R-:W-:-:S02]  /*3adf0*/  @P1 LOP3.LUT R22, R22, 0x80, RZ, 0xfc, !PT ;  /* 0x0000008016161812 */ /* 0x000fc400078efcff */
[----:B------:R-:W-:Y:S01]  /*3ae00*/  LOP3.LUT P1, RZ, R10, 0x20000000, RZ, 0xc0, !PT ;  /* 0x200000000aff7812 */ /* 0x000fe2000782c0ff */
[----:B------:R-:W3:Y:S01]  /*3ae10*/  LDL.LU R139, [R1+0xa44] ;  /* 0x000a4400018b7983 */ /* 0x000ee20000300800 */
[----:B------:R-:W-:-:S03]  /*3ae20*/  LOP3.LUT R22, R22, 0xfffffeff, RZ, 0xc0, !PT ;  /* 0xfffffeff16167812 */ /* 0x000fc600078ec0ff */
[----:B------:R-:W3:Y:S04]  /*3ae30*/  LDL.LU R151, [R1+0x854] ;  /* 0x0008540001977983 */ /* 0x000ee80000300800 */
[----:B------:R-:W3:Y:S04]  /*3ae40*/  LDL.LU R149, [R1+0x654] ;  /* 0x0006540001957983 */ /* 0x000ee80000300800 */
[----:B------:R-:W-:Y:S01]  /*3ae50*/  @P1 LOP3.LUT R22, R22, 0x100, RZ, 0xfc, !PT ;  /* 0x0000010016161812 */ /* 0x000fe200078efcff */
[----:B------:R-:W3:Y:S01]  /*3ae60*/  LDL.LU R150, [R1+0x454] ;  /* 0x0004540001967983 */ /* 0x000ee20000300800 */
[----:B------:R-:W-:-:S02]  /*3ae70*/  LOP3.LUT P1, RZ, R10, 0x10000000, RZ, 0xc0, !PT ;  /* 0x100000000aff7812 */ /* 0x000fc4000782c0ff */
[----:B------:R-:W-:Y:S01]  /*3ae80*/  LOP3.LUT R22, R22, 0xfffffdff, RZ, 0xc0, !PT ;  /* 0xfffffdff16167812 */ /* 0x000fe200078ec0ff */
[----:B------:R-:W3:Y:S01]  /*3ae90*/  LDL.LU R148, [R1+0x254] ;  /* 0x0002540001947983 */ /* 0x000ee20000300800 */
[----:B------:R-:W-:-:S03]  /*3aea0*/  LOP3.LUT P4, RZ, R10, 0x40000, RZ, 0xc0, !PT ;  /* 0x000400000aff7812 */ /* 0x000fc6000788c0ff */
[----:B------:R-:W3:Y:S01]  /*3aeb0*/  LDL.LU R147, [R1+0x1090] ;  /* 0x0010900001937983 */ /* 0x000ee20000300800 */
[C---:B------:R-:W-:Y:S01]  /*3aec0*/  LOP3.LUT P5, RZ, R10.reuse, 0x80000, RZ, 0xc0, !PT ;  /* 0x000800000aff7812 */ /* 0x040fe200078ac0ff */
[----:B------:R-:W-:Y:S01]  /*3aed0*/  IMAD.WIDE R136, R17, 0x4, R4 ;  /* 0x0000000411887825 */ /* 0x000fe200078e0204 */
[----:B------:R-:W-:Y:S01]  /*3aee0*/  LOP3.LUT P6, RZ, R10, 0x100000, RZ, 0xc0, !PT ;  /* 0x001000000aff7812 */ /* 0x000fe200078cc0ff */
[----:B------:R-:W3:Y:S02]  /*3aef0*/  LDL.LU R146, [R1+0x54] ;  /* 0x0000540001927983 */ /* 0x000ee40000300800 */
[----:B------:R-:W-:Y:S02]  /*3af00*/  @P1 LOP3.LUT R22, R22, 0x200, RZ, 0xfc, !PT ;  /* 0x0000020016161812 */ /* 0x000fe400078efcff */
[----:B------:R-:W-:Y:S01]  /*3af10*/  LOP3.LUT P1, RZ, R10, 0x8000000, RZ, 0xc0, !PT ;  /* 0x080000000aff7812 */ /* 0x000fe2000782c0ff */
[----:B------:R-:W3:Y:S01]  /*3af20*/  LDL.LU R20, [R1+0xea8] ;  /* 0x000ea80001147983 */ /* 0x000ee20000300800 */
        /* <DEDUP_REMOVED lines=12> */
[----:B------:R-:W-:Y:S02]  /*3aff0*/  LOP3.LUT P1, RZ, R10, 0x800000, RZ, 0xc0, !PT ;  /* 0x008000000aff7812 */ /* 0x000fe4000782c0ff */
[----:B------:R-:W-:-:S11]  /*3b000*/  LOP3.LUT R22, R22, 0xffffbfff, RZ, 0xc0, !PT ;  /* 0xffffbfff16167812 */ /* 0x000fd600078ec0ff */
[----:B------:R-:W-:Y:S02]  /*3b010*/  @P1 LOP3.LUT R22, R22, 0x4000, RZ, 0xfc, !PT ;  /* 0x0000400016161812 */ /* 0x000fe400078efcff */
[----:B------:R-:W-:Y:S01]  /*3b020*/  LOP3.LUT P1, RZ, R10, 0x400000, RZ, 0xc0, !PT ;  /* 0x004000000aff7812 */ /* 0x000fe2000782c0ff */
[----:B--2---:R1:W-:Y:S02]  /*3b030*/  @P4 STG.E desc[UR34][R136.64], R19 ;  /* 0x0000001388004986 */ /* 0x0043e4000c101922 */
[C---:B-1----:R-:W-:Y:S02]  /*3b040*/  IMAD.WIDE R136, R17.reuse, 0x4, R6 ;  /* 0x0000000411887825 */ /* 0x042fe400078e0206 */
[----:B------:R-:W2:Y:S04]  /*3b050*/  LDL.LU R19, [R1+0xc48] ;  /* 0x000c480001137983 */ /* 0x000ea80000300800 */
[----:B----4-:R1:W-:Y:S02]  /*3b060*/  @P5 STG.E desc[UR34][R136.64], R18 ;  /* 0x0000001288005986 */ /* 0x0103e4000c101922 */
[----:B-1----:R-:W-:-:S02]  /*3b070*/  IMAD.WIDE R136, R17, 0x4, R8 ;  /* 0x0000000411887825 */ /* 0x002fc400078e0208 */
[----:B------:R-:W4:Y:S04]  /*3b080*/  LDL.LU R18, [R1+0xa48] ;  /* 0x000a480001127983 */ /* 0x000f280000300800 */
[----:B---3--:R1:W-:Y:S04]  /*3b090*/  @P6 STG.E desc[UR34][R136.64], R15 ;  /* 0x0000000f88006986 */ /* 0x0083e8000c101922 */
[----:B------:R-:W3:Y:S01]  /*3b0a0*/  LDL.LU R17, [R1+0x1094] ;  /* 0x0010940001117983 */ /* 0x000ee20000300800 */
[----:B-1----:R-:W-:-:S03]  /*3b0b0*/  IMAD.WIDE R136, R16, 0x4, R2 ;  /* 0x0000000410887825 */ /* 0x002fc600078e0202 */
[----:B------:R-:W4:Y:S04]  /*3b0c0*/  LDL.LU R15, [R1+0x1430] ;  /* 0x00143000010f7983 */ /* 0x000f280000300800 */
[----:B------:R1:W-:Y:S02]  /*3b0d0*/  @P0 STG.E desc[UR34][R136.64], R158 ;  /* 0x0000009e88000986 */ /* 0x0003e4000c101922 */
[----:B-1----:R-:W-:-:S05]  /*3b0e0*/  IMAD.WIDE R136, R16, 0x4, R4 ;  /* 0x0000000410887825 */ /* 0x002fca00078e0204 */
[----:B------:R1:W-:Y:S01]  /*3b0f0*/  @P1 STG.E desc[UR34][R136.64], R138 ;  /* 0x0000008a88001986 */ /* 0x0003e2000c101922 */
[----:B------:R-:W-:Y:S01]  /*3b100*/  LOP3.LUT P1, RZ, R22, 0x4000, RZ, 0xc0, !PT ;  /* 0x0000400016ff7812 */ /* 0x000fe2000782c0ff */
[----:B-1----:R-:W-:-:S12]  /*3b110*/  IMAD.WIDE R136, R16, 0x4, R6 ;  /* 0x0000000410887825 */ /* 0x002fd800078e0206 */
[----:B------:R1:W-:Y:S02]  /*3b120*/  @P1 STG.E desc[UR34][R136.64], R252 ;  /* 0x000000fc88001986 */ /* 0x0003e4000c101922 */
[----:B-1----:R-:W-:Y:S02]  /*3b130*/  IMAD.WIDE R136, R16, 0x4, R8 ;  /* 0x0000000410887825 */ /* 0x002fe400078e0208 */
[----:B------:R-:W4:Y:S01]  /*3b140*/  LDL.LU R16, [R1+0x858] ;  /* 0x0008580001107983 */ /* 0x000f220000300800 */
        /* <DEDUP_REMOVED lines=17> */
[----:B------:R-:W4:Y:S10]  /*3b260*/  LDL.LU R151, [R1+0x10a0] ;  /* 0x0010a00001977983 */ /* 0x000f340000300800 */
[----:B------:R1:W-:Y:S01]  /*3b270*/  @P1 STG.E desc[UR34][R136.64], R149 ;  /* 0x0000009588001986 */ /* 0x0003e2000c101922 */
[----:B------:R-:W-:-:S02]  /*3b280*/  LOP3.LUT P1, RZ, R22, 0x80, RZ, 0xc0, !PT ;  /* 0x0000008016ff7812 */ /* 0x000fc4000782c0ff */
[----:B------:R-:W-:Y:S01]  /*3b290*/  LOP3.LUT P3, RZ, R11, 0x1, RZ, 0xc0, !PT ;  /* 0x000000010bff7812 */ /* 0x000fe2000786c0ff */
[----:B-1----:R-:W-:-:S10]  /*3b2a0*/  IMAD.WIDE R136, R147, 0x4, R4 ;  /* 0x0000000493887825 */ /* 0x002fd400078e0204 */
[----:B------:R1:W-:Y:S01]  /*3b2b0*/  @P1 STG.E desc[UR34][R136.64], R150 ;  /* 0x0000009688001986 */ /* 0x0003e2000c101922 */
[----:B------:R-:W-:Y:S01]  /*3b2c0*/  LOP3.LUT P4, RZ, R11, 0x2, RZ, 0xc0, !PT ;  /* 0x000000020bff7812 */ /* 0x000fe2000788c0ff */
[----:B-1----:R-:W-:-:S05]  /*3b2d0*/  IMAD.WIDE R136, R147, 0x4, R6 ;  /* 0x0000000493887825 */ /* 0x002fca00078e0206 */
[----:B------:R1:W-:Y:S01]  /*3b2e0*/  @P2 STG.E desc[UR34][R136.64], R148 ;  /* 0x0000009488002986 */ /* 0x0003e2000c101922 */
[----:B------:R-:W-:Y:S01]  /*3b2f0*/  LOP3.LUT P5, RZ, R11, 0x4, RZ, 0xc0, !PT ;  /* 0x000000040bff7812 */ /* 0x000fe200078ac0ff */
[----:B-1----:R-:W-:-:S05]  /*3b300*/  IMAD.WIDE R136, R147, 0x4, R8 ;  /* 0x0000000493887825 */ /* 0x002fca00078e0208 */
[----:B------:R3:W-:Y:S01]  /*3b310*/  @P3 STG.E desc[UR34][R136.64], R146 ;  /* 0x0000009288003986 */ /* 0x0007e2000c101922 */
[C---:B------:R-:W-:Y:S02]  /*3b320*/  LOP3.LUT P6, RZ, R11.reuse, 0x8, RZ, 0xc0, !PT ;  /* 0x000000080bff7812 */ /* 0x040fe400078cc0ff */
[----:B------:R-:W-:Y:S01]  /*3b330*/  LOP3.LUT P0, RZ, R11, 0x10, RZ, 0xc0, !PT ;  /* 0x000000100bff7812 */ /* 0x000fe2000780c0ff */
[----:B---3--:R-:W-:-:S05]  /*3b340*/  IMAD.WIDE R136, R17, 0x4, R2 ;  /* 0x0000000411887825 */ /* 0x008fca00078e0202 */
[----:B------:R1:W-:Y:S02]  /*3b350*/  @P4 STG.E desc[UR34][R136.64], R20 ;  /* 0x0000001488004986 */ /* 0x0003e4000c101922 */
[----:B-1----:R-:W-:-:S05]  /*3b360*/  IMAD.WIDE R136, R17, 0x4, R4 ;  /* 0x0000000411887825 */ /* 0x002fca00078e0204 */
[----:B--2---:R1:W-:Y:S02]  /*3b370*/  @P5 STG.E desc[UR34][R136.64], R19 ;  /* 0x0000001388005986 */ /* 0x0043e4000c101922 */
[----:B-1----:R-:W-:-:S05]  /*3b380*/  IMAD.WIDE R136, R17, 0x4, R6 ;  /* 0x0000000411887825 */ /* 0x002fca00078e0206 */
[----:B----4-:R1:W-:Y:S02]  /*3b390*/  @P6 STG.E desc[UR34][R136.64], R18 ;  /* 0x0000001288006986 */ /* 0x0103e4000c101922 */
[----:B-1----:R-:W-:-:S05]  /*3b3a0*/  IMAD.WIDE R136, R17, 0x4, R8 ;  /* 0x0000000411887825 */ /* 0x002fca00078e0208 */
[----:B------:R1:W-:Y:S04]  /*3b3b0*/  @P0 STG.E desc[UR34][R136.64], R16 ;  /* 0x0000001088000986 */ /* 0x0003e8000c101922 */
[----:B-1----:R-:W2:Y:S04]  /*3b3c0*/  LDL.LU R16, [R1+0x658] ;  /* 0x0006580001107983 */ /* 0x002ea80000300800 */
[----:B------:R-:W3:Y:S04]  /*3b3d0*/  LDL.LU R147, [R1+0x458] ;  /* 0x0004580001937983 */ /* 0x000ee80000300800 */
[----:B------:R-:W4:Y:S04]  /*3b3e0*/  LDL.LU R146, [R1+0x258] ;  /* 0x0002580001927983 */ /* 0x000f280000300800 */
[----:B------:R-:W2:Y:S04]  /*3b3f0*/  LDL.LU R20, [R1+0x1098] ;  /* 0x0010980001147983 */ /* 0x000ea80000300800 */
[----:B------:R-:W4:Y:S04]  /*3b400*/  LDL.LU R19, [R1+0x58] ;  /* 0x0000580001137983 */ /* 0x000f280000300800 */
[----:B------:R-:W4:Y:S04]  /*3b410*/  LDL.LU R18, [R1+0xeac] ;  /* 0x000eac0001127983 */ /* 0x000f280000300800 */
[----:B------:R-:W4:Y:S04]  /*3b420*/  LDL.LU R17, [R1+0xc4c] ;  /* 0x000c4c0001117983 */ /* 0x000f280000300800 */
[----:B------:R-:W4:Y:S01]  /*3b430*/  LDL.LU R159, [R1+0x109c] ;  /* 0x00109c00019f7983 */ /* 0x000f220000300800 */
[----:B------:R-:W-:-:S02]  /*3b440*/  LOP3.LUT P4, RZ, R11, 0x20, RZ, 0xc0, !PT ;  /* 0x000000200bff7812 */ /* 0x000fc4000788c0ff */
        /* <DEDUP_REMOVED lines=13> */
[----:B------:R-:W-:Y:S01]  /*3b520*/  LOP3.LUT R22, R22, 0xfffffff7, RZ, 0xc0, !PT ;  /* 0xfffffff716167812 */ /* 0x000fe200078ec0ff */
[----:B--2---:R-:W-:-:S05]  /*3b530*/  IMAD.WIDE R136, R20, 0x4, R2 ;  /* 0x0000000414887825 */ /* 0x004fca00078e0202 */
[----:B------:R1:W-:Y:S04]  /*3b540*/  @P4 STG.E desc[UR34][R136.64], R16 ;  /* 0x0000001088004986 */ /* 0x0003e8000c101922 */
[----:B-1----:R-:W2:Y:S04]  /*3b550*/  LDL.LU R16, [R1+0xa4c] ;  /* 0x000a4c0001107983 */ /* 0x002ea80000300800 */
[----:B------:R-:W2:Y:S04]  /*3b560*/  LDL.LU R144, [R1+0x85c] ;  /* 0x00085c0001907983 */ /* 0x000ea80000300800 */
[----:B------:R-:W2:Y:S01]  /*3b570*/  LDL.LU R145, [R1+0x65c] ;  /* 0x00065c0001917983 */ /* 0x000ea20000300800 */
[----:B------:R-:W-:-:S02]  /*3b580*/  @P1 LOP3.LUT R22, R22, 0x8, RZ, 0xfc, !PT ;  /* 0x0000000816161812 */ /* 0x000fc400078efcff */
[C---:B------:R-:W-:Y:S01]  /*3b590*/  LOP3.LUT P1, RZ, R11.reuse, 0x1000, RZ, 0xc0, !PT ;  /* 0x000010000bff7812 */ /* 0x040fe2000782c0ff */
[----:B------:R-:W2:Y:S01]  /*3b5a0*/  LDL.LU R139, [R1+0x45c] ;  /* 0x00045c00018b7983 */ /* 0x000ea20000300800 */
[----:B------:R-:W-:Y:S02]  /*3b5b0*/  LOP3.LUT R22, R22, 0xffffffef, RZ, 0xc0, !PT ;  /* 0xffffffef16167812 */ /* 0x000fe400078ec0ff */
[C---:B------:R-:W-:Y:S01]  /*3b5c0*/  LOP3.LUT P5, RZ, R11.reuse, 0x40, RZ, 0xc0, !PT ;  /* 0x000000400bff7812 */ /* 0x040fe200078ac0ff */
[----:B------:R-:W2:Y:S01]  /*3b5d0*/  LDL.LU R153, [R1+0x25c] ;  /* 0x00025c0001997983 */ /* 0x000ea20000300800 */
[----:B------:R-:W-:-:S07]  /*3b5e0*/  LOP3.LUT P6, RZ, R11, 0x80, RZ, 0xc0, !PT ;  /* 0x000000800bff7812 */ /* 0x000fce00078cc0ff */
[----:B------:R-:W-:Y:S02]  /*3b5f0*/  @P1 LOP3.LUT R22, R22, 0x10, RZ, 0xfc, !PT ;  /* 0x0000001016161812 */ /* 0x000fe400078efcff */
[----:B------:R-:W-:Y:S01]  /*3b600*/  LOP3.LUT P1, RZ, R11, 0x800, RZ, 0xc0, !PT ;  /* 0x000008000bff7812 */ /* 0x000fe2000782c0ff */
[----:B------:R-:W-:Y:S01]  /*3b610*/  IMAD.WIDE R136, R20, 0x4, R4 ;  /* 0x0000000414887825 */ /* 0x000fe200078e0204 */
[----:B------:R-:W-:-:S04]  /*3b620*/  LOP3.LUT R22, R22, 0xffffffdf, RZ, 0xc0, !PT ;  /* 0xffffffdf16167812 */ /* 0x000fc800078ec0ff */
[----:B---3--:R1:W-:Y:S07]  /*3b630*/  @P5 STG.E desc[UR34][R136.64], R147 ;  /* 0x0000009388005986 */ /* 0x0083ee000c101922 */
[----:B------:R-:W-:Y:S02]  /*3b640*/  @P1 LOP3.LUT R22, R22, 0x20, RZ, 0xfc, !PT ;  /* 0x0000002016161812 */ /* 0x000fe400078efcff */
[C---:B------:R-:W-:Y:S01]  /*3b650*/  LOP3.LUT P1, RZ, R11.reuse, 0x400, RZ, 0xc0, !PT ;  /* 0x000004000bff7812 */ /* 0x040fe2000782c0ff */
[----:B-1----:R-:W-:Y:S01]  /*3b660*/  IMAD.WIDE R136, R20, 0x4, R6 ;  /* 0x0000000414887825 */ /* 0x002fe200078e0206 */
[----:B------:R-:W-:-:S04]  /*3b670*/  LOP3.LUT P0, RZ, R11, 0x100, RZ, 0xc0, !PT ;  /* 0x000001000bff7812 */ /* 0x000fc8000780c0ff */
[----:B----4-:R1:W-:Y:S01]  /*3b680*/  @P6 STG.E desc[UR34][R136.64], R146 ;  /* 0x0000009288006986 */ /* 0x0103e2000c101922 */
[----:B------:R-:W-:-:S03]  /*3b690*/  LOP3.LUT R22, R22, 0xffffffbf, RZ, 0xc0, !PT ;  /* 0xffffffbf16167812 */ /* 0x000fc600078ec0ff */
[----:B-1----:R-:W3:Y:S04]  /*3b6a0*/  LDL.LU R146, [R1+0x10a4] ;  /* 0x0010a40001927983 */ /* 0x002ee80000300800 */
[----:B------:R-:W4:Y:S01]  /*3b6b0*/  LDL.LU R149, [R1+0x5c] ;  /* 0x00005c0001957983 */ /* 0x000f220000300800 */
[----:B------:R-:W-:Y:S02]  /*3b6c0*/  @P1 LOP3.LUT R22, R22, 0x40, RZ, 0xfc, !PT ;  /* 0x0000004016161812 */ /* 0x000fe400078efcff */
[----:B------:R-:W-:Y:S01]  /*3b6d0*/  LOP3.LUT P1, RZ, R11, 0x200, RZ, 0xc0, !PT ;  /* 0x000002000bff7812 */ /* 0x000fe2000782c0ff */
[----:B------:R-:W-:Y:S01]  /*3b6e0*/  IMAD.WIDE R136, R20, 0x4, R8 ;  /* 0x0000000414887825 */ /* 0x000fe200078e0208 */
[----:B------:R-:W3:Y:S04]  /*3b6f0*/  LDL.LU R150, [R1+0xec0] ;  /* 0x000ec00001967983 */ /* 0x000ee80000300800 */
[----:B------:R1:W-:Y:S04]  /*3b700*/  @P0 STG.E desc[UR34][R136.64], R19 ;  /* 0x0000001388000986 */ /* 0x0003e8000c101922 */
[----:B------:R-:W3:Y:S04]  /*3b710*/  LDL.LU R148, [R1+0xeb0] ;  /* 0x000eb00001947983 */ /* 0x000ee80000300800 */
[----:B------:R-:W3:Y:S01]  /*3b720*/  LDL.LU R147, [R1+0xc50] ;  /* 0x000c500001937983 */ /* 0x000ee20000300800 */
[----:B-1----:R-:W-:-:S03]  /*3b730*/  IMAD.WIDE R136, R159, 0x4, R2 ;  /* 0x000000049f887825 */ /* 0x002fc600078e0202 */
[----:B------:R-:W3:Y:S04]  /*3b740*/  LDL.LU R20, [R1+0xa50] ;  /* 0x000a500001147983 */ /* 0x000ee80000300800 */
[----:B------:R1:W-:Y:S01]  /*3b750*/  @P1 STG.E desc[UR34][R136.64], R18 ;  /* 0x0000001288001986 */ /* 0x0003e2000c101922 */
[----:B------:R-:W-:-:S03]  /*3b760*/  LOP3.LUT P1, RZ, R22, 0x40, RZ, 0xc0, !PT ;  /* 0x0000004016ff7812 */ /* 0x000fc6000782c0ff */
[----:B------:R-:W3:Y:S01]  /*3b770*/  LDL.LU R19, [R1+0x10a8] ;  /* 0x0010a80001137983 */ /* 0x000ee20000300800 */
[----:B-1----:R-:W-:-:S03]  /*3b780*/  IMAD.WIDE R136, R159, 0x4, R4 ;  /* 0x000000049f887825 */ /* 0x002fc600078e0204 */
[----:B------:R-:W3:Y:S06]  /*3b790*/  LDL.LU R18, [R1+0x860] ;  /* 0x0008600001127983 */ /* 0x000eec0000300800 */
[----:B------:R1:W-:Y:S01]  /*3b7a0*/  @P1 STG.E desc[UR34][R136.64], R17 ;  /* 0x0000001188001986 */ /* 0x0003e2000c101922 */
[----:B------:R-:W-:-:S03]  /*3b7b0*/  LOP3.LUT P1, RZ, R22, 0x20, RZ, 0xc0, !PT ;  /* 0x0000002016ff7812 */ /* 0x000fc6000782c0ff */
[----:B-1----:R-:W3:Y:S01]  /*3b7c0*/  LDL.LU R17, [R1+0x660] ;  /* 0x0006600001117983 */ /* 0x002ee20000300800 */
[----:B------:R-:W-:-:S09]  /*3b7d0*/  IMAD.WIDE R136, R159, 0x4, R6 ;  /* 0x000000049f887825 */ /* 0x000fd200078e0206 */
[----:B--2---:R1:W-:Y:S04]  /*3b7e0*/  @P1 STG.E desc[UR34][R136.64], R16 ;  /* 0x0000001088001986 */ /* 0x0043e8000c101922 */
[----:B-1----:R-:W2:Y:S01]  /*3b7f0*/  LDL.LU R16, [R1+0x460] ;  /* 0x0004600001107983 */ /* 0x002ea20000300800 */
        /* <DEDUP_REMOVED lines=14> */
[----:B----4-:R3:W-:Y:S01]  /*3b8e0*/  @P1 STG.E desc[UR34][R136.64], R149 ;  /* 0x0000009588001986 */ /* 0x0107e2000c101922 */
[----:B------:R-:W-:Y:S02]  /*3b8f0*/  LOP3.LUT P1, RZ, R10, 0x80000000, RZ, 0xc0, !PT ;  /* 0x800000000aff7812 */ /* 0x000fe4000782c0ff */
[C---:B------:R-:W-:Y:S02]  /*3b900*/  LOP3.LUT P2, RZ, R11.reuse, 0x40000, RZ, 0xc0, !PT ;  /* 0x000400000bff7812 */ /* 0x040fe4000784c0ff */
[----:B------:R-:W-:Y:S01]  /*3b910*/  LOP3.LUT P3, RZ, R11, 0x80000, RZ, 0xc0, !PT ;  /* 0x000800000bff7812 */ /* 0x000fe2000786c0ff */
[----:B---3--:R-:W-:-:S08]  /*3b920*/  IMAD.WIDE R136, R146, 0x4, R2 ;  /* 0x0000000492887825 */ /* 0x008fd000078e0202 */
[----:B------:R1:W-:Y:S01]  /*3b930*/  @P1 STG.E desc[UR34][R136.64], R150 ;  /* 0x0000009688001986 */ /* 0x0003e2000c101922 */
[----:B------:R-:W-:Y:S01]  /*3b940*/  LOP3.LUT P4, RZ, R11, 0x100000, RZ, 0xc0, !PT ;  /* 0x001000000bff7812 */ /* 0x000fe2000788c0ff */
[----:B-1----:R-:W-:-:S05]  /*3b950*/  IMAD.WIDE R136, R146, 0x4, R4 ;  /* 0x0000000492887825 */ /* 0x002fca00078e0204 */
[----:B------:R1:W-:Y:S01]  /*3b960*/  @P2 STG.E desc[UR34][R136.64], R148 ;  /* 0x0000009488002986 */ /* 0x0003e2000c101922 */
[----:B------:R-:W-:Y:S01]  /*3b970*/  LOP3.LUT P5, RZ, R11, 0x200000, RZ, 0xc0, !PT ;  /* 0x002000000bff7812 */ /* 0x000fe200078ac0ff */
[----:B-1----:R-:W-:-:S05]  /*3b980*/  IMAD.WIDE R136, R146, 0x4, R6 ;  /* 0x0000000492887825 */ /* 0x002fca00078e0206 */
[----:B------:R1:W-:Y:S01]  /*3b990*/  @P3 STG.E desc[UR34][R136.64], R147 ;  /* 0x0000009388003986 */ /* 0x0003e2000c101922 */
[C---:B------:R-:W-:Y:S01]  /*3b9a0*/  LOP3.LUT P6, RZ, R11.reuse, 0x400000, RZ, 0xc0, !PT ;  /* 0x004000000bff7812 */ /* 0x040fe200078cc0ff */
[----:B-1----:R-:W-:Y:S01]  /*3b9b0*/  IMAD.WIDE R136, R146, 0x4, R8 ;  /* 0x0000000492887825 */ /* 0x002fe200078e0208 */
[----:B------:R-:W-:Y:S01]  /*3b9c0*/  LOP3.LUT P0, RZ, R11, 0x800000, RZ, 0xc0, !PT ;  /* 0x008000000bff7812 */ /* 0x000fe2000780c0ff */
[----:B------:R-:W3:Y:S04]  /*3b9d0*/  LDL.LU R146, [R1+0x260] ;  /* 0x0002600001927983 */ /* 0x000ee80000300800 */
[----:B------:R1:W-:Y:S02]  /*3b9e0*/  @P4 STG.E desc[UR34][R136.64], R20 ;  /* 0x0000001488004986 */ /* 0x0003e4000c101922 */
[----:B-1----:R-:W-:-:S02]  /*3b9f0*/  IMAD.WIDE R136, R19, 0x4, R2 ;  /* 0x0000000413887825 */ /* 0x002fc400078e0202 */
[----:B------:R-:W4:Y:S04]  /*3ba00*/  LDL.LU R20, [R1+0xec4] ;  /* 0x000ec40001147983 */ /* 0x000f280000300800 */
[----:B------:R1:W-:Y:S02]  /*3ba10*/  @P5 STG.E desc[UR34][R136.64], R18 ;  /* 0x0000001288005986 */ /* 0x0003e4000c101922 */
[C---:B-1----:R-:W-:Y:S02]  /*3ba20*/  IMAD.WIDE R136, R19.reuse, 0x4, R4 ;  /* 0x0000000413887825 */ /* 0x042fe400078e0204 */
[----:B------:R-:W4:Y:S04]  /*3ba30*/  LDL.LU R18, [R1+0xeb4] ;  /* 0x000eb40001127983 */ /* 0x000f280000300800 */
[----:B------:R1:W-:Y:S02]  /*3ba40*/  @P6 STG.E desc[UR34][R136.64], R17 ;  /* 0x0000001188006986 */ /* 0x0003e4000c101922 */
[----:B-1----:R-:W-:-:S02]  /*3ba50*/  IMAD.WIDE R136, R19, 0x4, R6 ;  /* 0x0000000413887825 */ /* 0x002fc400078e0206 */
[----:B------:R-:W4:Y:S04]  /*3ba60*/  LDL.LU R17, [R1+0xc54] ;  /* 0x000c540001117983 */ /* 0x000f280000300800 */
[----:B--2---:R1:W-:Y:S04]  /*3ba70*/  @P0 STG.E desc[UR34][R136.64], R16 ;  /* 0x0000001088000986 */ /* 0x0043e8000c101922 */
[----:B-1----:R-:W2:Y:S04]  /*3ba80*/  LDL.LU R16, [R1+0x10ac] ;  /* 0x0010ac0001107983 */ /* 0x002ea80000300800 */
[----:B------:R-:W4:Y:S01]  /*3ba90*/  LDL.LU R158, [R1+0xa54] ;  /* 0x000a5400019e7983 */ /* 0x000f220000300800 */
[----:B------:R-:W-:-:S03]  /*3baa0*/  IMAD.WIDE R136, R19, 0x4, R8 ;  /* 0x0000000413887825 */ /* 0x000fc600078e0208 */
        /* <DEDUP_REMOVED lines=9> */
[----:B------:R-:W4:Y:S01]  /*3bb40*/  LDL.LU R151, [R1+0xc58] ;  /* 0x000c580001977983 */ /* 0x000f220000300800 */
[----:B------:R-:W-:-:S02]  /*3bb50*/  LOP3.LUT P4, RZ, R11, 0x1000000, RZ, 0xc0, !PT ;  /* 0x010000000bff7812 */ /* 0x000fc4000788c0ff */
[C---:B------:R-:W-:Y:S01]  /*3bb60*/  LOP3.LUT P5, RZ, R11.reuse, 0x2000000, RZ, 0xc0, !PT ;  /* 0x020000000bff7812 */ /* 0x040fe200078ac0ff */
[----:B------:R-:W4:Y:S01]  /*3bb70*/  LDL.LU R150, [R1+0xa58] ;  /* 0x000a580001967983 */ /* 0x000f220000300800 */
[----:B------:R-:W-:-:S03]  /*3bb80*/  LOP3.LUT P6, RZ, R11, 0x4000000, RZ, 0xc0, !PT ;  /* 0x040000000bff7812 */ /* 0x000fc600078cc0ff */
[----:B------:R-:W4:Y:S01]  /*3bb90*/  LDL.LU R148, [R1+0x868] ;  /* 0x0008680001947983 */ /* 0x000f220000300800 */
[----:B------:R-:W-:Y:S02]  /*3bba0*/  LOP3.LUT P0, RZ, R11, 0x8000000, RZ, 0xc0, !PT ;  /* 0x080000000bff7812 */ /* 0x000fe4000780c0ff */
[----:B------:R-:W-:Y:S02]  /*3bbb0*/  LOP3.LUT P1, RZ, R12, 0x10, RZ, 0xc0, !PT ;  /* 0x000000100cff7812 */ /* 0x000fe4000782c0ff */
[----:B------:R-:W-:Y:S01]  /*3bbc0*/  LOP3.LUT R10, R10, 0xff7fffff, RZ, 0xc0, !PT ;  /* 0xff7fffff0a0a7812 */ /* 0x000fe200078ec0ff */
[----:B---3--:R1:W-:Y:S04]  /*3bbd0*/  @P4 STG.E desc[UR34][R136.64], R146 ;  /* 0x0000009288004986 */ /* 0x0083e8000c101922 */
[----:B-1----:R-:W3:Y:S06]  /*3bbe0*/  LDL.LU R146, [R1+0x668] ;  /* 0x0006680001927983 */ /* 0x002eec0000300800 */
        /* <DEDUP_REMOVED lines=10> */
[----:B----4-:R1:W-:Y:S02]  /*3bc90*/  @P5 STG.E desc[UR34][R136.64], R20 ;  /* 0x0000001488005986 */ /* 0x0103e4000c101922 */
[C---:B-1----:R-:W-:Y:S02]  /*3bca0*/  IMAD.WIDE R136, R16.reuse, 0x4, R4 ;  /* 0x0000000410887825 */ /* 0x042fe400078e0204 */
[----:B------:R-:W2:Y:S04]  /*3bcb0*/  LDL.LU R20, [R1+0x468] ;  /* 0x0004680001147983 */ /* 0x000ea80000300800 */
[----:B------:R1:W-:Y:S02]  /*3bcc0*/  @P6 STG.E desc[UR34][R136.64], R18 ;  /* 0x0000001288006986 */ /* 0x0003e4000c101922 */
[----:B-1----:R-:W-:-:S02]  /*3bcd0*/  IMAD.WIDE R136, R16, 0x4, R6 ;  /* 0x0000000410887825 */ /* 0x002fc400078e0206 */
[----:B------:R-:W4:Y:S04]  /*3bce0*/  LDL.LU R18, [R1+0x268] ;  /* 0x0002680001127983 */ /* 0x000f280000300800 */
[----:B------:R1:W-:Y:S02]  /*3bcf0*/  @P0 STG.E desc[UR34][R136.64], R17 ;  /* 0x0000001188000986 */ /* 0x0003e4000c101922 */
[----:B-1----:R-:W-:Y:S02]  /*3bd00*/  IMAD.WIDE R136, R16, 0x4, R8 ;  /* 0x0000000410887825 */ /* 0x002fe400078e0208 */
[----:B------:R-:W4:Y:S04]  /*3bd10*/  LDL.LU R17, [R1+0xecc] ;  /* 0x000ecc0001117983 */ /* 0x000f280000300800 */
[----:B------:R-:W4:Y:S04]  /*3bd20*/  LDL.LU R16, [R1+0xebc] ;  /* 0x000ebc0001107983 */ /* 0x000f280000300800 */
[----:B------:R-:W4:Y:S01]  /*3bd30*/  LDL.LU R147, [R1+0x10c0] ;  /* 0x0010c00001937983 */ /* 0x000f220000300800 */
        /* <DEDUP_REMOVED lines=44> */
[C---:B------:R-:W-:Y:S01]  /*3c000*/  LOP3.LUT P5, RZ, R12.reuse, 0x100, RZ, 0xc0, !PT ;  /* 0x000001000cff7812 */ /* 0x040fe200078ac0ff */
[C---:B-1----:R-:W-:Y:S01]  /*3c010*/  IMAD.WIDE R136, R19.reuse, 0x4, R4 ;  /* 0x0000000413887825 */ /* 0x042fe200078e0204 */
[----:B------:R-:W-:Y:S01]  /*3c020*/  LOP3.LUT P6, RZ, R12, 0x200, RZ, 0xc0, !PT ;  /* 0x000002000cff7812 */ /* 0x000fe200078cc0ff */
[----:B------:R-:W4:Y:S04]  /*3c030*/  LDL.LU R148, [R1+0xc5c] ;  /* 0x000c5c0001947983 */ /* 0x000f280000300800 */
[----:B---3--:R1:W-:Y:S02]  /*3c040*/  @P3 STG.E desc[UR34][R136.64], R146 ;  /* 0x0000009288003986 */ /* 0x0083e4000c101922 */
[----:B-1----:R-:W-:-:S02]  /*3c050*/  IMAD.WIDE R136, R19, 0x4, R6 ;  /* 0x0000000413887825 */ /* 0x002fc400078e0206 */
[----:B------:R-:W3:Y:S04]  /*3c060*/  LDL.LU R146, [R1+0xa5c] ;  /* 0x000a5c0001927983 */ /* 0x000ee80000300800 */
[----:B--2---:R1:W-:Y:S02]  /*3c070*/  @P4 STG.E desc[UR34][R136.64], R20 ;  /* 0x0000001488004986 */ /* 0x0043e4000c101922 */
[----:B-1----:R-:W-:Y:S02]  /*3c080*/  IMAD.WIDE R136, R19, 0x4, R8 ;  /* 0x0000000413887825 */ /* 0x002fe400078e0208 */
[----:B------:R-:W2:Y:S04]  /*3c090*/  LDL.LU R20, [R1+0x86c] ;  /* 0x00086c0001147983 */ /* 0x000ea80000300800 */
[----:B----4-:R1:W-:Y:S04]  /*3c0a0*/  @P5 STG.E desc[UR34][R136.64], R18 ;  /* 0x0000001288005986 */ /* 0x0103e8000c101922 */
[----:B------:R-:W4:Y:S04]  /*3c0b0*/  LDL.LU R19, [R1+0x66c] ;  /* 0x00066c0001137983 */ /* 0x000f280000300800 */
[----:B-1----:R-:W4:Y:S01]  /*3c0c0*/  LDL.LU R18, [R1+0x46c] ;  /* 0x00046c0001127983 */ /* 0x002f220000300800 */
[----:B------:R-:W-:-:S05]  /*3c0d0*/  IMAD.WIDE R136, R147, 0x4, R2 ;  /* 0x0000000493887825 */ /* 0x000fca00078e0202 */
[----:B------:R1:W-:Y:S04]  /*3c0e0*/  @P6 STG.E desc[UR34][R136.64], R17 ;  /* 0x0000001188006986 */ /* 0x0003e8000c101922 */
[----:B-1----:R-:W2:Y:S01]  /*3c0f0*/  LDL.LU R17, [R1+0x10c4] ;  /* 0x0010c40001117983 */ /* 0x002ea20000300800 */
[----:B------:R-:W-:Y:S01]  /*3c100*/  LOP3.LUT P0, RZ, R12, 0x400, RZ, 0xc0, !PT ;  /* 0x000004000cff7812 */ /* 0x000fe2000780c0ff */
[----:B------:R-:W-:-:S12]  /*3c110*/  IMAD.WIDE R136, R147, 0x4, R4 ;  /* 0x0000000493887825 */ /* 0x000fd800078e0204 */
[----:B------:R1:W-:Y:S04]  /*3c120*/  @P0 STG.E desc[UR34][R136.64], R16 ;  /* 0x0000001088000986 */ /* 0x0003e8000c101922 */
[----:B-1----:R-:W4:Y:S01]  /*3c130*/  LDL.LU R16, [R1+0x26c] ;  /* 0x00026c0001107983 */ /* 0x002f220000300800 */
[----:B------:R-:W-:-:S03]  /*3c140*/  LOP3.LUT P1, RZ, R12, 0x800000, RZ, 0xc0, !PT ;  /* 0x008000000cff7812 */ /* 0x000fc6000782c0ff */
[----:B------:R-:W4:Y:S01]  /*3c150*/  LDL.LU R145, [R1+0x10c8] ;  /* 0x0010c80001917983 */ /* 0x000f220000300800 */
[----:B------:R-:W-:-:S03]  /*3c160*/  LOP3.LUT R10, R10, 0xffff7fff, RZ, 0xc0, !PT ;  /* 0xffff7fff0a0a7812 */ /* 0x000fc600078ec0ff */
[----:B------:R-:W4:Y:S04]  /*3c170*/  LDL.LU R252, [R1+0xed0] ;  /* 0x000ed00001fc7983 */ /* 0x000f280000300800 */
[----:B------:R-:W4:Y:S02]  /*3c180*/  LDL.LU R159, [R1+0xc60] ;  /* 0x000c6000019f7983 */ /* 0x000f240000300800 */
[----:B------:R-:W-:Y:S02]  /*3c190*/  @P1 LOP3.LUT R10, R10, 0x8000, RZ, 0xfc, !PT ;  /* 0x000080000a0a1812 */ /* 0x000fe400078efcff */
[----:B------:R-:W-:Y:S01]  /*3c1a0*/  LOP3.LUT P1, RZ, R12, 0x400000, RZ, 0xc0, !PT ;  /* 0x004000000cff7812 */ /* 0x000fe2000782c0ff */
[----:B------:R-:W4:Y:S01]  /*3c1b0*/  LDL.LU R144, [R1+0xa60] ;  /* 0x000a600001907983 */ /* 0x000f220000300800 */
[----:B------:R-:W-:-:S03]  /*3c1c0*/  LOP3.LUT R10, R10, 0xfffeffff, RZ, 0xc0, !PT ;  /* 0xfffeffff0a0a7812 */ /* 0x000fc600078ec0ff */
[----:B------:R-:W4:Y:S01]  /*3c1d0*/  LDL.LU R139, [R1+0x870] ;  /* 0x00087000018b7983 */ /* 0x000f220000300800 */
[----:B------:R-:W-:-:S03]  /*3c1e0*/  LOP3.LUT P4, RZ, R12, 0x800, RZ, 0xc0, !PT ;  /* 0x000008000cff7812 */ /* 0x000fc6000788c0ff */
[----:B------:R-:W4:Y:S04]  /*3c1f0*/  LDL.LU R150, [R1+0x10cc] ;  /* 0x0010cc0001967983 */ /* 0x000f280000300800 */
[----:B------:R-:W-:Y:S01]  /*3c200*/  @P1 LOP3.LUT R10, R10, 0x10000, RZ, 0xfc, !PT ;  /* 0x000100000a0a1812 */ /* 0x000fe200078efcff */
[----:B------:R-:W4:Y:S01]  /*3c210*/  LDL.LU R153, [R1+0x670] ;  /* 0x0006700001997983 */ /* 0x000f220000300800 */
[----:B------:R-:W-:Y:S02]  /*3c220*/  LOP3.LUT P1, RZ, R12, 0x200000, RZ, 0xc0, !PT ;  /* 0x002000000cff7812 */ /* 0x000fe4000782c0ff */
[----:B------:R-:W-:Y:S02]  /*3c230*/  LOP3.LUT R10, R10, 0xfffdffff, RZ, 0xc0, !PT ;  /* 0xfffdffff0a0a7812 */ /* 0x000fe400078ec0ff */
[C---:B------:R-:W-:Y:S01]  /*3c240*/  LOP3.LUT P5, RZ, R12.reuse, 0x1000, RZ, 0xc0, !PT ;  /* 0x000010000cff7812 */ /* 0x040fe200078ac0ff */
[----:B------:R-:W-:Y:S01]  /*3c250*/  IMAD.WIDE R136, R147, 0x4, R6 ;  /* 0x0000000493887825 */ /* 0x000fe200078e0206 */
[----:B------:R-:W-:Y:S01]  /*3c260*/  LOP3.LUT P6, RZ, R12, 0x2000, RZ, 0xc0, !PT ;  /* 0x000020000cff7812 */ /* 0x000fe200078cc0ff */
[----:B------:R-:W4:Y:S06]  /*3c270*/  LDL.LU R151, [R1+0x470] ;  /* 0x0004700001977983 */ /* 0x000f2c0000300800 */
        /* <DEDUP_REMOVED lines=14> */
[----:B------:R-:W-:Y:S02]  /*3c360*/  LOP3.LUT P1, RZ, R12, 0x10000, RZ, 0xc0, !PT ;  /* 0x000100000cff7812 */ /* 0x000fe4000782c0ff */
[----:B------:R-:W-:-:S11]  /*3c370*/  LOP3.LUT R10, R10, 0xffbfffff, RZ, 0xc0, !PT ;  /* 0xffbfffff0a0a7812 */ /* 0x000fd600078ec0ff */
[----:B------:R-:W-:Y:S02]  /*3c380*/  @P1 LOP3.LUT R10, R10, 0x400000, RZ, 0xfc, !PT ;  /* 0x004000000a0a1812 */ /* 0x000fe400078efcff */
[----:B------:R-:W-:Y:S01]  /*3c390*/  LOP3.LUT P1, RZ, R12, 0x8000, RZ, 0xc0, !PT ;  /* 0x000080000cff7812 */ /* 0x000fe2000782c0ff */
[----:B------:R1:W-:Y:S02]  /*3c3a0*/  @P4 STG.E desc[UR34][R136.64], R148 ;  /* 0x0000009488004986 */ /* 0x0003e4000c101922 */
[----:B-1----:R-:W-:-:S05]  /*3c3b0*/  IMAD.WIDE R136, R147, 0x4, R8 ;  /* 0x0000000493887825 */ /* 0x002fca00078e0208 */
[----:B---3--:R2:W-:Y:S02]  /*3c3c0*/  @P5 STG.E desc[UR34][R136.64], R146 ;  /* 0x0000009288005986 */ /* 0x0085e4000c101922 */
[----:B--2---:R-:W-:-:S05]  /*3c3d0*/  IMAD.WIDE R136, R17, 0x4, R2 ;  /* 0x0000000411887825 */ /* 0x004fca00078e0202 */
[----:B------:R1:W-:Y:S02]  /*3c3e0*/  @P6 STG.E desc[UR34][R136.64], R20 ;  /* 0x0000001488006986 */ /* 0x0003e4000c101922 */
[----:B-1----:R-:W-:-:S05]  /*3c3f0*/  IMAD.WIDE R136, R17, 0x4, R4 ;  /* 0x0000000411887825 */ /* 0x002fca00078e0204 */
[----:B----4-:R1:W-:Y:S04]  /*3c400*/  @P0 STG.E desc[UR34][R136.64], R19 ;  /* 0x0000001388000986 */ /* 0x0103e8000c101922 */
[----:B-1----:R-:W2:Y:S04]  /*3c410*/  LDL.LU R19, [R1+0x10d0] ;  /* 0x0010d00001137983 */ /* 0x002ea80000300800 */
[----:B------:R-:W3:Y:S04]  /*3c420*/  LDL.LU R149, [R1+0x270] ;  /* 0x0002700001957983 */ /* 0x000ee80000300800 */
[----:B------:R-:W4:Y:S04]  /*3c430*/  LDL.LU R148, [R1+0x70] ;  /* 0x0000700001947983 */ /* 0x000f280000300800 */
[----:B------:R-:W2:Y:S04]  /*3c440*/  LDL.LU R147, [R1+0xed4] ;  /* 0x000ed40001937983 */ /* 0x000ea80000300800 */
[----:B------:R-:W2:Y:S01]  /*3c450*/  LDL.LU R146, [R1+0xc64] ;  /* 0x000c640001927983 */ /* 0x000ea20000300800 */
[----:B------:R-:W-:-:S03]  /*3c460*/  IMAD.WIDE R136, R17, 0x4, R6 ;  /* 0x0000000411887825 */ /* 0x000fc600078e0206 */
[----:B------:R-:W2:Y:S04]  /*3c470*/  LDL.LU R20, [R1+0xa64] ;  /* 0x000a640001147983 */ /* 0x000ea80000300800 */
[----:B------:R1:W-:Y:S04]  /*3c480*/  @P1 STG.E desc[UR34][R136.64], R18 ;  /* 0x0000001288001986 */ /* 0x0003e8000c101922 */
[----:B-1----:R-:W2:Y:S01]  /*3c490*/  LDL.LU R18, [R1+0x874] ;  /* 0x0008740001127983 */ /* 0x002ea20000300800 */
[----:B------:R-:W-:Y:S01]  /*3c4a0*/  LOP3.LUT P1, RZ, R10, 0x400000, RZ, 0xc0, !PT ;  /* 0x004000000aff7812 */ /* 0x000fe2000782c0ff */
[----:B------:R-:W-:-:S12]  /*3c4b0*/  IMAD.WIDE R136, R17, 0x4, R8 ;  /* 0x0000000411887825 */ /* 0x000fd800078e0208 */
[----:B------:R1:W-:Y:S04]  /*3c4c0*/  @P1 STG.E desc[UR34][R136.64], R16 ;  /* 0x0000001088001986 */ /* 0x0003e8000c101922 */
        /* <DEDUP_REMOVED lines=22> */
[----:B------:R-:W-:-:S02]  /*3c630*/  LOP3.LUT P1, RZ, R10, 0x8000, RZ, 0xc0, !PT ;  /* 0x000080000aff7812 */ /* 0x000fc4000782c0ff */
[----:B------:R-:W-:Y:S01]  /*3c640*/  LOP3.LUT P3, RZ, R12, 0x2000000, RZ, 0xc0, !PT ;  /* 0x020000000cff7812 */ /* 0x000fe2000786c0ff */
[----:B-1----:R-:W-:Y:S01]  /*3c650*/  IMAD.WIDE R136, R150, 0x4, R6 ;  /* 0x0000000496887825 */ /* 0x002fe200078e0206 */
[C---:B------:R-:W-:Y:S02]  /*3c660*/  LOP3.LUT P4, RZ, R12.reuse, 0x4000000, RZ, 0xc0, !PT ;  /* 0x040000000cff7812 */ /* 0x040fe4000788c0ff */
[C---:B------:R-:W-:Y:S02]  /*3c670*/  LOP3.LUT P5, RZ, R12.reuse, 0x8000000, RZ, 0xc0, !PT ;  /* 0x080000000cff7812 */ /* 0x040fe400078ac0ff */
[----:B------:R-:W-:-:S05]  /*3c680*/  LOP3.LUT P6, RZ, R12, 0x10000000, RZ, 0xc0, !PT ;  /* 0x100000000cff7812 */ /* 0x000fca00078cc0ff */
[----:B---3--:R1:W-:Y:S02]  /*3c690*/  @P1 STG.E desc[UR34][R136.64], R149 ;  /* 0x0000009588001986 */ /* 0x0083e4000c101922 */
[----:B-1----:R-:W-:-:S05]  /*3c6a0*/  IMAD.WIDE R136, R150, 0x4, R8 ;  /* 0x0000000496887825 */ /* 0x002fca00078e0208 */
[----:B----4-:R2:W-:Y:S02]  /*3c6b0*/  @P2 STG.E desc[UR34][R136.64], R148 ;  /* 0x0000009488002986 */ /* 0x0105e4000c101922 */
[----:B--2---:R-:W-:-:S05]  /*3c6c0*/  IMAD.WIDE R136, R19, 0x4, R2 ;  /* 0x0000000413887825 */ /* 0x004fca00078e0202 */
[----:B------:R1:W-:Y:S02]  /*3c6d0*/  @P3 STG.E desc[UR34][R136.64], R147 ;  /* 0x0000009388003986 */ /* 0x0003e4000c101922 */
[----:B-1----:R-:W-:-:S05]  /*3c6e0*/  IMAD.WIDE R136, R19, 0x4, R4 ;  /* 0x0000000413887825 */ /* 0x002fca00078e0204 */
[----:B------:R1:W-:Y:S02]  /*3c6f0*/  @P4 STG.E desc[UR34][R136.64], R146 ;  /* 0x0000009288004986 */ /* 0x0003e4000c101922 */
[----:B-1----:R-:W-:-:S05]  /*3c700*/  IMAD.WIDE R136, R19, 0x4, R6 ;  /* 0x0000000413887825 */ /* 0x002fca00078e0206 */
[----:B------:R1:W-:Y:S02]  /*3c710*/  @P5 STG.E desc[UR34][R136.64], R20 ;  /* 0x0000001488005986 */ /* 0x0003e4000c101922 */
[----:B-1----:R-:W-:Y:S02]  /*3c720*/  IMAD.WIDE R136, R19, 0x4, R8 ;  /* 0x0000000413887825 */ /* 0x002fe400078e0208 */
[----:B------:R-:W2:Y:S04]  /*3c730*/  LDL.LU R19, [R1+0x474] ;  /* 0x0004740001137983 */ /* 0x000ea80000300800 */
[----:B------:R1:W-:Y:S04]  /*3c740*/  @P6 STG.E desc[UR34][R136.64], R18 ;  /* 0x0000001288006986 */ /* 0x0003e8000c101922 */
[----:B-1----:R-:W3:Y:S01]  /*3c750*/  LDL.LU R18, [R1+0x274] ;  /* 0x0002740001127983 */ /* 0x002ee20000300800 */
[----:B------:R-:W-:Y:S01]  /*3c760*/  LOP3.LUT P0, RZ, R12, 0x20000000, RZ, 0xc0, !PT ;  /* 0x200000000cff7812 */ /* 0x000fe2000780c0ff */
[----:B------:R-:W-:-:S02]  /*3c770*/  IMAD.WIDE R136, R17, 0x4, R2 ;  /* 0x0000000411887825 */ /* 0x000fc400078e0202 */
[----:B------:R-:W4:Y:S04]  /*3c780*/  LDL.LU R22, [R1+0x74] ;  /* 0x0000740001167983 */ /* 0x000f280000300800 */
[----:B------:R-:W4:Y:S04]  /*3c790*/  LDL.LU R158, [R1+0xed8] ;  /* 0x000ed800019e7983 */ /* 0x000f280000300800 */
[----:B------:R-:W4:Y:S04]  /*3c7a0*/  LDL.LU R138, [R1+0xc68] ;  /* 0x000c6800018a7983 */ /* 0x000f280000300800 */
[----:B------:R1:W-:Y:S04]  /*3c7b0*/  @P0 STG.E desc[UR34][R136.64], R16 ;  /* 0x0000001088000986 */ /* 0x0003e8000c101922 */
[----:B-1----:R-:W4:Y:S04]  /*3c7c0*/  LDL.LU R16, [R1+0x10d8] ;  /* 0x0010d80001107983 */ /* 0x002f280000300800 */
        /* <DEDUP_REMOVED lines=11> */
[----:B------:R-:W-:Y:S01]  /*3c880*/  LOP3.LUT P5, RZ, R12, 0x80000000, RZ, 0xc0, !PT ;  /* 0x800000000cff7812 */ /* 0x000fe200078ac0ff */
[----:B------:R-:W-:Y:S01]  /*3c890*/  IMAD.WIDE R136, R17, 0x4, R4 ;  /* 0x0000000411887825 */ /* 0x000fe200078e0204 */
[----:B------:R-:W4:Y:S04]  /*3c8a0*/  LDL.LU R146, [R1+0x87c] ;  /* 0x00087c0001927983 */ /* 0x000f280000300800 */
[----:B------:R-:W4:Y:S01]  /*3c8b0*/  LDL.LU R20, [R1+0x67c] ;  /* 0x00067c0001147983 */ /* 0x000f220000300800 */
        /* <DEDUP_REMOVED lines=19> */
[----:B---3--:R1:W-:Y:S02]  /*3c9f0*/  @P5 STG.E desc[UR34][R136.64], R18 ;  /* 0x0000001288005986 */ /* 0x0083e4000c101922 */
[----:B-1----:R-:W-:-:S02]  /*3ca00*/  IMAD.WIDE R136, R17, 0x4, R8 ;  /* 0x0000000411887825 */ /* 0x002fc400078e0208 */
[----:B------:R-:W3:Y:S04]  /*3ca10*/  LDL.LU R18, [R1+0x27c] ;  /* 0x00027c0001127983 */ /* 0x000ee80000300800 */
[----:B------:R-:W2:Y:S01]  /*3ca20*/  LDL.LU R17, [R1+0x10e4] ;  /* 0x0010e40001117983 */ /* 0x000ea20000300800 */
[----:B------:R-:W-:-:S04]  /*3ca30*/  LOP3.LUT R10, R10, 0xffffefff, RZ, 0xc0, !PT ;  /* 0xffffefff0a0a7812 */ /* 0x000fc800078ec0ff */
[----:B------:R-:W-:Y:S02]  /*3ca40*/  @P1 LOP3.LUT R10, R10, 0x1000, RZ, 0xfc, !PT ;  /* 0x000010000a0a1812 */ /* 0x000fe400078efcff */
[C---:B------:R-:W-:Y:S02]  /*3ca50*/  LOP3.LUT P1, RZ, R13.reuse, 0x10, RZ, 0xc0, !PT ;  /* 0x000000100dff7812 */ /* 0x040fe4000782c0ff */
[----:B------:R-:W-:Y:S02]  /*3ca60*/  LOP3.LUT R10, R10, 0xffffdfff, RZ, 0xc0, !PT ;  /* 0xffffdfff0a0a7812 */ /* 0x000fe400078ec0ff */
[----:B------:R-:W-:-:S09]  /*3ca70*/  LOP3.LUT P6, RZ, R13, 0x1, RZ, 0xc0, !PT ;  /* 0x000000010dff7812 */ /* 0x000fd200078cc0ff */
[----:B------:R-:W-:Y:S02]  /*3ca80*/  @P1 LOP3.LUT R10, R10, 0x2000, RZ, 0xfc, !PT ;  /* 0x000020000a0a1812 */ /* 0x000fe400078efcff */
[C---:B------:R-:W-:Y:S02]  /*3ca90*/  LOP3.LUT P1, RZ, R13.reuse, 0x8, RZ, 0xc0, !PT ;  /* 0x000000080dff7812 */ /* 0x040fe4000782c0ff */
[----:B------:R-:W-:Y:S02]  /*3caa0*/  LOP3.LUT P0, RZ, R13, 0x2, RZ, 0xc0, !PT ;  /* 0x000000020dff7812 */ /* 0x000fe4000780c0ff */
[----:B------:R-:W-:Y:S01]  /*3cab0*/  LOP3.LUT R10, R10, 0xffffbfff, RZ, 0xc0, !PT ;  /* 0xffffbfff0a0a7812 */ /* 0x000fe200078ec0ff */
[----:B----4-:R1:W-:Y:S08]  /*3cac0*/  @P6 STG.E desc[UR34][R136.64], R22 ;  /* 0x0000001688006986 */ /* 0x0103f0000c101922 */
[----:B------:R-:W-:-:S02]  /*3cad0*/  @P1 LOP3.LUT R10, R10, 0x4000, RZ, 0xfc, !PT ;  /* 0x000040000a0a1812 */ /* 0x000fc400078efcff */
[----:B------:R-:W-:Y:S01]  /*3cae0*/  LOP3.LUT P1, RZ, R13, 0x4, RZ, 0xc0, !PT ;  /* 0x000000040dff7812 */ /* 0x000fe2000782c0ff */
[----:B-1----:R-:W-:-:S05]  /*3caf0*/  IMAD.WIDE R136, R16, 0x4, R2 ;  /* 0x0000000410887825 */ /* 0x002fca00078e0202 */
[----:B------:R1:W-:Y:S02]  /*3cb00*/  @P0 STG.E desc[UR34][R136.64], R158 ;  /* 0x0000009e88000986 */ /* 0x0003e4000c101922 */
[----:B-1----:R-:W-:-:S05]  /*3cb10*/  IMAD.WIDE R136, R16, 0x4, R4 ;  /* 0x0000000410887825 */ /* 0x002fca00078e0204 */
        /* <DEDUP_REMOVED lines=35> */
[----:B--2---:R-:W-:-:S05]  /*3cd50*/  IMAD.WIDE R136, R17, 0x4, R2 ;  /* 0x0000000411887825 */ /* 0x004fca00078e0202 */
[----:B------:R1:W-:Y:S02]  /*3cd60*/  @P4 STG.E desc[UR34][R136.64], R20 ;  /* 0x0000001488004986 */ /* 0x0003e4000c101922 */
[----:B-1----:R-:W-:-:S05]  /*3cd70*/  IMAD.WIDE R136, R17, 0x4, R4 ;  /* 0x0000000411887825 */ /* 0x002fca00078e0204 */
[----:B------:R1:W-:Y:S02]  /*3cd80*/  @P5 STG.E desc[UR34][R136.64], R19 ;  /* 0x0000001388005986 */ /* 0x0003e4000c101922 */
[----:B-1----:R-:W-:-:S05]  /*3cd90*/  IMAD.WIDE R136, R17, 0x4, R6 ;  /* 0x0000000411887825 */ /* 0x002fca00078e0206 */
[----:B---3--:R1:W-:Y:S04]  /*3cda0*/  @P6 STG.E desc[UR34][R136.64], R18 ;  /* 0x0000001288006986 */ /* 0x0083e8000c101922 */
[----:B-1----:R-:W2:Y:S04]  /*3cdb0*/  LDL.LU R18, [R1+0xee0] ;  /* 0x000ee00001127983 */ /* 0x002ea80000300800 */
[----:B------:R-:W3:Y:S04]  /*3cdc0*/  LDL.LU R146, [R1+0xc70] ;  /* 0x000c700001927983 */ /* 0x000ee80000300800 */
[----:B------:R-:W3:Y:S04]  /*3cdd0*/  LDL.LU R20, [R1+0xa70] ;  /* 0x000a700001147983 */ /* 0x000ee80000300800 */
[----:B------:R-:W2:Y:S01]  /*3cde0*/  LDL.LU R19, [R1+0x10e8] ;  /* 0x0010e80001137983 */ /* 0x000ea20000300800 */
[----:B------:R-:W-:Y:S01]  /*3cdf0*/  LOP3.LUT P0, RZ, R13, 0x10000, RZ, 0xc0, !PT ;  /* 0x000100000dff7812 */ /* 0x000fe2000780c0ff */
[----:B------:R-:W-:Y:S01]  /*3ce00*/  IMAD.WIDE R136, R17, 0x4, R8 ;  /* 0x0000000411887825 */ /* 0x000fe200078e0208 */
[----:B------:R-:W-:-:S11]  /*3ce10*/  LOP3.LUT P4, RZ, R13, 0x20000, RZ, 0xc0, !PT ;  /* 0x000200000dff7812 */ /* 0x000fd6000788c0ff */
[----:B----4-:R1:W-:Y:S04]  /*3ce20*/  @P0 STG.E desc[UR34][R136.64], R16 ;  /* 0x0000001088000986 */ /* 0x0103e8000c101922 */
[----:B-1----:R-:W4:Y:S04]  /*3ce30*/  LDL.LU R16, [R1+0x880] ;  /* 0x0008800001107983 */ /* 0x002f280000300800 */
[----:B------:R-:W4:Y:S04]  /*3ce40*/  LDL.LU R17, [R1+0x680] ;  /* 0x0006800001117983 */ /* 0x000f280000300800 */
[----:B------:R-:W4:Y:S04]  /*3ce50*/  LDL.LU R158, [R1+0x10ec] ;  /* 0x0010ec00019e7983 */ /* 0x000f280000300800 */
[----:B------:R-:W4:Y:S01]  /*3ce60*/  LDL.LU R145, [R1+0x10f0] ;  /* 0x0010f00001917983 */ /* 0x000f220000300800 */
[----:B------:R-:W-:-:S02]  /*3ce70*/  LOP3.LUT P5, RZ, R13, 0x40000, RZ, 0xc0, !PT ;  /* 0x000400000dff7812 */ /* 0x000fc400078ac0ff */
[C---:B------:R-:W-:Y:S02]  /*3ce80*/  LOP3.LUT P6, RZ, R13.reuse, 0x80000, RZ, 0xc0, !PT ;  /* 0x000800000dff7812 */ /* 0x040fe400078cc0ff */
        /* <DEDUP_REMOVED lines=20> */
[----:B------:R-:W2:Y:S01]  /*3cfd0*/  LDL.LU R150, [R1+0x10f4] ;  /* 0x0010f40001967983 */ /* 0x000ea20000300800 */
[----:B------:R-:W-:-:S03]  /*3cfe0*/  IMAD.WIDE R136, R19, 0x4, R4 ;  /* 0x0000000413887825 */ /* 0x000fc600078e0204 */
[----:B------:R-:W2:Y:S04]  /*3cff0*/  LDL.LU R147, [R1+0x84] ;  /* 0x0000840001937983 */ /* 0x000ea80000300800 */
[----:B---3--:R1:W-:Y:S02]  /*3d000*/  @P5 STG.E desc[UR34][R136.64], R146 ;  /* 0x0000009288005986 */ /* 0x0083e4000c101922 */
[C---:B-1----:R-:W-:Y:S02]  /*3d010*/  IMAD.WIDE R136, R19.reuse, 0x4, R6 ;  /* 0x0000000413887825 */ /* 0x042fe400078e0206 */
[----:B------:R-:W3:Y:S04]  /*3d020*/  LDL.LU R146, [R1+0xee8] ;  /* 0x000ee80001927983 */ /* 0x000ee80000300800 */
[----:B------:R1:W-:Y:S02]  /*3d030*/  @P6 STG.E desc[UR34][R136.64], R20 ;  /* 0x0000001488006986 */ /* 0x0003e4000c101922 */
[----:B-1----:R-:W-:-:S02]  /*3d040*/  IMAD.WIDE R136, R19, 0x4, R8 ;  /* 0x0000000413887825 */ /* 0x002fc400078e0208 */
[----:B------:R-:W3:Y:S04]  /*3d050*/  LDL.LU R20, [R1+0xc78] ;  /* 0x000c780001147983 */ /* 0x000ee80000300800 */
[----:B------:R-:W3:Y:S04]  /*3d060*/  LDL.LU R19, [R1+0xa78] ;  /* 0x000a780001137983 */ /* 0x000ee80000300800 */
[----:B------:R-:W3:Y:S01]  /*3d070*/  LDL.LU R148, [R1+0x10f8] ;  /* 0x0010f80001947983 */ /* 0x000ee20000300800 */
[----:B------:R-:W-:Y:S02]  /*3d080*/  @P1 LOP3.LUT R10, R10, 0x2, RZ, 0xfc, !PT ;  /* 0x000000020a0a1812 */ /* 0x000fe400078efcff */
[----:B------:R-:W-:-:S02]  /*3d090*/  LOP3.LUT P1, RZ, R13, 0x4000000, RZ, 0xc0, !PT ;  /* 0x040000000dff7812 */ /* 0x000fc4000782c0ff */
        /* <DEDUP_REMOVED lines=8> */
[C---:B------:R-:W-:Y:S02]  /*3d120*/  LOP3.LUT P1, RZ, R13.reuse, 0x800000, RZ, 0xc0, !PT ;  /* 0x008000000dff7812 */ /* 0x040fe4000782c0ff */
[----:B------:R-:W-:Y:S02]  /*3d130*/  LOP3.LUT R10, R10, 0xffffffdf, RZ, 0xc0, !PT ;  /* 0xffffffdf0a0a7812 */ /* 0x000fe400078ec0ff */
[----:B------:R-:W-:-:S09]  /*3d140*/  LOP3.LUT P0, RZ, R13, 0x100000, RZ, 0xc0, !PT ;  /* 0x001000000dff7812 */ /* 0x000fd2000780c0ff */
[----:B------:R-:W-:Y:S02]  /*3d150*/  @P1 LOP3.LUT R10, R10, 0x20, RZ, 0xfc, !PT ;  /* 0x000000200a0a1812 */ /* 0x000fe400078efcff */
[----:B------:R-:W-:Y:S02]  /*3d160*/  LOP3.LUT P1, RZ, R13, 0x400000, RZ, 0xc0, !PT ;  /* 0x004000000dff7812 */ /* 0x000fe4000782c0ff */
[----:B------:R-:W-:Y:S01]  /*3d170*/  LOP3.LUT R10, R10, 0xffffffbf, RZ, 0xc0, !PT ;  /* 0xffffffbf0a0a7812 */ /* 0x000fe200078ec0ff */
[----:B----4-:R1:W-:Y:S10]  /*3d180*/  @P0 STG.E desc[UR34][R136.64], R16 ;  /* 0x0000001088000986 */ /* 0x0103f4000c101922 */
[----:B------:R-:W-:-:S02]  /*3d190*/  @P1 LOP3.LUT R10, R10, 0x40, RZ, 0xfc, !PT ;  /* 0x000000400a0a1812 */ /* 0x000fc400078efcff */
[C---:B------:R-:W-:Y:S01]  /*3d1a0*/  LOP3.LUT P1, RZ, R13.reuse, 0x200000, RZ, 0xc0, !PT ;  /* 0x002000000dff7812 */ /* 0x040fe2000782c0ff */
[----:B-1----:R-:W-:Y:S01]  /*3d1b0*/  IMAD.WIDE R136, R158, 0x4, R2 ;  /* 0x000000049e887825 */ /* 0x002fe200078e0202 */
[C---:B------:R-:W-:Y:S01]  /*3d1c0*/  LOP3.LUT P2, RZ, R13.reuse, 0x40000000, RZ, 0xc0, !PT ;  /* 0x400000000dff7812 */ /* 0x040fe2000784c0ff */
[----:B------:R-:W4:Y:S10]  /*3d1d0*/  LDL.LU R16, [R1+0x142c] ;  /* 0x00142c0001107983 */ /* 0x000f340000300800 */
[----:B------:R1:W-:Y:S01]  /*3d1e0*/  @P1 STG.E desc[UR34][R136.64], R17 ;  /* 0x0000001188001986 */ /* 0x0003e2000c101922 */
[----:B------:R-:W-:Y:S01]  /*3d1f0*/  LOP3.LUT P1, RZ, R10, 0x40, RZ, 0xc0, !PT ;  /* 0x000000400aff7812 */ /* 0x000fe2000782c0ff */
[----:B-1----:R-:W-:Y:S01]  /*3d200*/  IMAD.WIDE R136, R158, 0x4, R4 ;  /* 0x000000049e887825 */ /* 0x002fe200078e0204 */
[----:B------:R-:W-:Y:S01]  /*3d210*/  LOP3.LUT P3, RZ, R13, 0x80000000, RZ, 0xc0, !PT ;  /* 0x800000000dff7812 */ /* 0x000fe2000786c0ff */
[----:B------:R-:W4:Y:S01]  /*3d220*/  LDL.LU R17, [R1+0x1428] ;  /* 0x0014280001117983 */ /* 0x000f220000300800 */
[----:B------:R-:W-:-:S09]  /*3d230*/  LOP3.LUT P4, RZ, R14, 0x1, RZ, 0xc0, !PT ;  /* 0x000000010eff7812 */ /* 0x000fd2000788c0ff */
[----:B--2---:R1:W-:Y:S01]  /*3d240*/  @P1 STG.E desc[UR34][R136.64], R18 ;  /* 0x0000001288001986 */ /* 0x0043e2000c101922 */
        /* <DEDUP_REMOVED lines=9> */
[C---:B-1----:R-:W-:Y:S01]  /*3d2e0*/  IMAD.WIDE R136, R145.reuse, 0x4, R2 ;  /* 0x0000000491887825 */ /* 0x042fe200078e0202 */
        /* <DEDUP_REMOVED lines=18> */
[----:B------:R1:W-:Y:S01]  /*3d410*/  @P3 STG.E desc[UR34][R136.64], R149 ;  /* 0x0000009588003986 */ /* 0x0003e2000c101922 */
[----:B------:R-:W-:Y:S01]  /*3d420*/  LOP3.LUT P0, RZ, R14, 0x8, RZ, 0xc0, !PT ;  /* 0x000000080eff7812 */ /* 0x000fe2000780c0ff */
[----:B-1----:R-:W-:-:S05]  /*3d430*/  IMAD.WIDE R136, R150, 0x4, R8 ;  /* 0x0000000496887825 */ /* 0x002fca00078e0208 */
[----:B------:R3:W-:Y:S02]  /*3d440*/  @P4 STG.E desc[UR34][R136.64], R147 ;  /* 0x0000009388004986 */ /* 0x0007e4000c101922 */
[----:B---3--:R-:W-:-:S05]  /*3d450*/  IMAD.WIDE R136, R148, 0x4, R2 ;  /* 0x0000000494887825 */ /* 0x008fca00078e0202 */
[----:B------:R1:W-:Y:S02]  /*3d460*/  @P5 STG.E desc[UR34][R136.64], R146 ;  /* 0x0000009288005986 */ /* 0x0003e4000c101922 */
[----:B-1----:R-:W-:-:S05]  /*3d470*/  IMAD.WIDE R136, R148, 0x4, R4 ;  /* 0x0000000494887825 */ /* 0x002fca00078e0204 */
[----:B------:R1:W-:Y:S02]  /*3d480*/  @P6 STG.E desc[UR34][R136.64], R20 ;  /* 0x0000001488006986 */ /* 0x0003e4000c101922 */
[----:B-1----:R-:W-:-:S05]  /*3d490*/  IMAD.WIDE R136, R148, 0x4, R6 ;  /* 0x0000000494887825 */ /* 0x002fca00078e0206 */
[----:B------:R1:W-:Y:S04]  /*3d4a0*/  @P0 STG.E desc[UR34][R136.64], R19 ;  /* 0x0000001388000986 */ /* 0x0003e8000c101922 */
[----:B-1----:R-:W3:Y:S04]  /*3d4b0*/  LDL.LU R19, [R1+0x888] ;  /* 0x0008880001137983 */ /* 0x002ee80000300800 */
[----:B------:R-:W2:Y:S04]  /*3d4c0*/  LDL.LU R151, [R1+0x688] ;  /* 0x0006880001977983 */ /* 0x000ea80000300800 */
[----:B------:R-:W4:Y:S04]  /*3d4d0*/  LDL.LU R149, [R1+0x488] ;  /* 0x0004880001957983 */ /* 0x000f280000300800 */
[----:B------:R-:W4:Y:S04]  /*3d4e0*/  LDL.LU R150, [R1+0x288] ;  /* 0x0002880001967983 */ /* 0x000f280000300800 */
[----:B------:R-:W2:Y:S04]  /*3d4f0*/  LDL.LU R147, [R1+0x10fc] ;  /* 0x0010fc0001937983 */ /* 0x000ea80000300800 */
[----:B------:R-:W4:Y:S01]  /*3d500*/  LDL.LU R146, [R1+0x88] ;  /* 0x0000880001927983 */ /* 0x000f220000300800 */
[----:B------:R-:W-:-:S03]  /*3d510*/  LOP3.LUT P4, RZ, R14, 0x10, RZ, 0xc0, !PT ;  /* 0x000000100eff7812 */ /* 0x000fc6000788c0ff */
[----:B------:R-:W4:Y:S01]  /*3d520*/  LDL.LU R20, [R1+0xeec] ;  /* 0x000eec0001147983 */ /* 0x000f220000300800 */
[----:B------:R-:W-:-:S03]  /*3d530*/  IMAD.WIDE R136, R148, 0x4, R8 ;  /* 0x0000000494887825 */ /* 0x000fc600078e0208 */
        /* <DEDUP_REMOVED lines=15> */
[----:B---3--:R1:W-:Y:S04]  /*3d630*/  @P4 STG.E desc[UR34][R136.64], R19 ;  /* 0x0000001388004986 */ /* 0x0083e8000c101922 */
[----:B-1----:R-:W3:Y:S04]  /*3d640*/  LDL.LU R19, [R1+0xc7c] ;  /* 0x000c7c0001137983 */ /* 0x002ee80000300800 */
[----:B------:R-:W3:Y:S04]  /*3d650*/  LDL.LU R158, [R1+0xa7c] ;  /* 0x000a7c00019e7983 */ /* 0x000ee80000300800 */
[----:B------:R-:W3:Y:S04]  /*3d660*/  LDL.LU R252, [R1+0x88c] ;  /* 0x00088c0001fc7983 */ /* 0x000ee80000300800 */
[----:B------:R-:W3:Y:S04]  /*3d670*/  LDL.LU R159, [R1+0x68c] ;  /* 0x00068c00019f7983 */ /* 0x000ee80000300800 */
[----:B------:R-:W3:Y:S01]  /*3d680*/  LDL.LU R144, [R1+0x48c] ;  /* 0x00048c0001907983 */ /* 0x000ee20000300800 */
[----:B------:R-:W-:-:S03]  /*3d690*/  LOP3.LUT R11, R11, 0xf7ffffff, RZ, 0xc0, !PT ;  /* 0xf7ffffff0b0b7812 */ /* 0x000fc600078ec0ff */
[----:B------:R-:W3:Y:S01]  /*3d6a0*/  LDL.LU R145, [R1+0x28c] ;  /* 0x00028c0001917983 */ /* 0x000ee20000300800 */
[----:B------:R-:W-:Y:S02]  /*3d6b0*/  @P1 LOP3.LUT R11, R11, 0x8000000, RZ, 0xfc, !PT ;  /* 0x080000000b0b1812 */ /* 0x000fe400078efcff */
[C---:B------:R-:W-:Y:S02]  /*3d6c0*/  LOP3.LUT P1, RZ, R14.reuse, 0x800, RZ, 0xc0, !PT ;  /* 0x000008000eff7812 */ /* 0x040fe4000782c0ff */
[C---:B------:R-:W-:Y:S02]  /*3d6d0*/  LOP3.LUT P5, RZ, R14.reuse, 0x20, RZ, 0xc0, !PT ;  /* 0x000000200eff7812 */ /* 0x040fe400078ac0ff */
[----:B------:R-:W-:Y:S01]  /*3d6e0*/  LOP3.LUT P6, RZ, R14, 0x40, RZ, 0xc0, !PT ;  /* 0x000000400eff7812 */ /* 0x000fe200078cc0ff */
[----:B--2---:R-:W-:Y:S01]  /*3d6f0*/  IMAD.WIDE R136, R147, 0x4, R2 ;  /* 0x0000000493887825 */ /* 0x004fe200078e0202 */
[----:B------:R-:W-:Y:S01]  /*3d700*/  LOP3.LUT R11, R11, 0xefffffff, RZ, 0xc0, !PT ;  /* 0xefffffff0b0b7812 */ /* 0x000fe200078ec0ff */
[----:B------:R-:W2:Y:S06]  /*3d710*/  LDL.LU R153, [R1+0x8c] ;  /* 0x00008c0001997983 */ /* 0x000eac0000300800 */
[----:B------:R-:W-:-:S02]  /*3d720*/  @P1 LOP3.LUT R11, R11, 0x10000000, RZ, 0xfc, !PT ;  /* 0x100000000b0b1812 */ /* 0x000fc400078efcff */
[----:B------:R-:W-:Y:S01]  /*3d730*/  LOP3.LUT P1, RZ, R14, 0x400, RZ, 0xc0, !PT ;  /* 0x000004000eff7812 */ /* 0x000fe2000782c0ff */
[----:B------:R1:W-:Y:S01]  /*3d740*/  @P5 STG.E desc[UR34][R136.64], R151 ;  /* 0x0000009788005986 */ /* 0x0003e2000c101922 */
[----:B------:R-:W-:Y:S01]  /*3d750*/  LOP3.LUT R11, R11, 0xdfffffff, RZ, 0xc0, !PT ;  /* 0xdfffffff0b0b7812 */ /* 0x000fe200078ec0ff */
[----:B-1----:R-:W-:Y:S02]  /*3d760*/  IMAD.WIDE R136, R147, 0x4, R4 ;  /* 0x0000000493887825 */ /* 0x002fe400078e0204 */
[----:B------:R-:W2:Y:S08]  /*3d770*/  LDL.LU R151, [R1+0xef0] ;  /* 0x000ef00001977983 */ /* 0x000eb00000300800 */
[----:B------:R-:W-:-:S02]  /*3d780*/  @P1 LOP3.LUT R11, R11, 0x20000000, RZ, 0xfc, !PT ;  /* 0x200000000b0b1812 */ /* 0x000fc400078efcff */
[C---:B------:R-:W-:Y:S01]  /*3d790*/  LOP3.LUT P1, RZ, R14.reuse, 0x200, RZ, 0xc0, !PT ;  /* 0x000002000eff7812 */ /* 0x040fe2000782c0ff */
[----:B----4-:R1:W-:Y:S01]  /*3d7a0*/  @P6 STG.E desc[UR34][R136.64], R149 ;  /* 0x0000009588006986 */ /* 0x0103e2000c101922 */
[----:B------:R-:W-:Y:S02]  /*3d7b0*/  LOP3.LUT P0, RZ, R14, 0x80, RZ, 0xc0, !PT ;  /* 0x000000800eff7812 */ /* 0x000fe4000780c0ff */
[----:B------:R-:W-:Y:S01]  /*3d7c0*/  LOP3.LUT R11, R11, 0xbfffffff, RZ, 0xc0, !PT ;  /* 0xbfffffff0b0b7812 */ /* 0x000fe200078ec0ff */
[----:B-1----:R-:W4:Y:S08]  /*3d7d0*/  LDL.LU R149, [R1+0xc80] ;  /* 0x000c800001957983 */ /* 0x002f300000300800 */
[----:B------:R-:W-:-:S02]  /*3d7e0*/  @P1 LOP3.LUT R11, R11, 0x40000000, RZ, 0xfc, !PT ;  /* 0x400000000b0b1812 */ /* 0x000fc400078efcff */
[----:B------:R-:W-:Y:S01]  /*3d7f0*/  LOP3.LUT P1, RZ, R14, 0x100, RZ, 0xc0, !PT ;  /* 0x000001000eff7812 */ /* 0x000fe2000782c0ff */
[----:B------:R-:W-:-:S05]  /*3d800*/  IMAD.WIDE R136, R147, 0x4, R6 ;  /* 0x0000000493887825 */ /* 0x000fca00078e0206 */
[----:B------:R1:W-:Y:S02]  /*3d810*/  @P0 STG.E desc[UR34][R136.64], R150 ;  /* 0x0000009688000986 */ /* 0x0003e4000c101922 */
[----:B-1----:R-:W-:Y:S02]  /*3d820*/  IMAD.WIDE R136, R147, 0x4, R8 ;  /* 0x0000000493887825 */ /* 0x002fe400078e0208 */
[----:B------:R-:W4:Y:S04]  /*3d830*/  LDL.LU R150, [R1+0xa80] ;  /* 0x000a800001967983 */ /* 0x000f280000300800 */
[----:B------:R1:W-:Y:S01]  /*3d840*/  @P1 STG.E desc[UR34][R136.64], R146 ;  /* 0x0000009288001986 */ /* 0x0003e2000c101922 */
[----:B------:R-:W-:-:S03]  /*3d850*/  LOP3.LUT P1, RZ, R11, 0x40000000, RZ, 0xc0, !PT ;  /* 0x400000000bff7812 */ /* 0x000fc6000782c0ff */
[----:B------:R-:W4:Y:S01]  /*3d860*/  LDL.LU R147, [R1+0x890] ;  /* 0x0008900001937983 */ /* 0x000f220000300800 */
[----:B-1----:R-:W-:-:S09]  /*3d870*/  IMAD.WIDE R136, R138, 0x4, R2 ;  /* 0x000000048a887825 */ /* 0x002fd200078e0202 */
[----:B------:R1:W-:Y:S01]  /*3d880*/  @P1 STG.E desc[UR34][R136.64], R20 ;  /* 0x0000001488001986 */ /* 0x0003e2000c101922 */
[----:B------:R-:W-:-:S03]  /*3d890*/  LOP3.LUT P1, RZ, R11, 0x20000000, RZ, 0xc0, !PT ;  /* 0x200000000bff7812 */ /* 0x000fc6000782c0ff */
[----:B-1----:R-:W4:Y:S04]  /*3d8a0*/  LDL.LU R20, [R1+0x690] ;  /* 0x0006900001147983 */ /* 0x002f280000300800 */
[----:B------:R-:W4:Y:S01]  /*3d8b0*/  LDL.LU R146, [R1+0x110c] ;  /* 0x00110c0001927983 */ /* 0x000f220000300800 */
[----:B------:R-:W-:-:S05]  /*3d8c0*/  IMAD.WIDE R136, R138, 0x4, R4 ;  /* 0x000000048a887825 */ /* 0x000fca00078e0204 */
[----:B---3--:R1:W-:Y:S04]  /*3d8d0*/  @P1 STG.E desc[UR34][R136.64], R19 ;  /* 0x0000001388001986 */ /* 0x0083e8000c101922 */
[----:B-1----:R-:W3:Y:S01]  /*3d8e0*/  LDL.LU R19, [R1+0x490] ;  /* 0x0004900001137983 */ /* 0x002ee20000300800 */
[----:B------:R-:W-:Y:S01]  /*3d8f0*/  LOP3.LUT P1, RZ, R11, 0x10000000, RZ, 0xc0, !PT ;  /* 0x100000000bff7812 */ /* 0x000fe2000782c0ff */
[----:B------:R-:W-:-:S12]  /*3d900*/  IMAD.WIDE R136, R138, 0x4, R6 ;  /* 0x000000048a887825 */ /* 0x000fd800078e0206 */
[----:B------:R1:W-:Y:S01]  /*3d910*/  @P1 STG.E desc[UR34][R136.64], R158 ;  /* 0x0000009e88001986 */ /* 0x0003e2000c101922 */
[----:B------:R-:W-:Y:S01]  /*3d920*/  LOP3.LUT P1, RZ, R11, 0x8000000, RZ, 0xc0, !PT ;  /* 0x080000000bff7812 */ /* 0x000fe2000782c0ff */
[----:B-1----:R-:W-:-:S12]  /*3d930*/  IMAD.WIDE R136, R138, 0x4, R8 ;  /* 0x000000048a887825 */ /* 0x002fd800078e0208 */
[----:B------:R1:W-:Y:S01]  /*3d940*/  @P1 STG.E desc[UR34][R136.64], R252 ;  /* 0x000000fc88001986 */ /* 0x0003e2000c101922 */
[----:B------:R-:W-:Y:S01]  /*3d950*/  LOP3.LUT P1, RZ, R11, 0x4000000, RZ, 0xc0, !PT ;  /* 0x040000000bff7812 */ /* 0x000fe2000782c0ff */
[----:B-1----:R-:W-:Y:S01]  /*3d960*/  IMAD.WIDE R136, R139, 0x4, R2 ;  /* 0x000000048b887825 */ /* 0x002fe200078e0202 */
[----:B------:R-:W-:Y:S01]  /*3d970*/  LOP3.LUT P2, RZ, R14, 0x20000, RZ, 0xc0, !PT ;  /* 0x000200000eff7812 */ /* 0x000fe2000784c0ff */
[----:B------:R-:W3:Y:S10]  /*3d980*/  LDL.LU R252, [R1+0x1114] ;  /* 0x0011140001fc7983 */ /* 0x000ef40000300800 */
        /* <DEDUP_REMOVED lines=10> */
[----:B--2---:R1:W-:Y:S02]  /*3da30*/  @P1 STG.E desc[UR34][R136.64], R153 ;  /* 0x0000009988001986 */ /* 0x0043e4000c101922 */
[----:B-1----:R-:W-:-:S05]  /*3da40*/  IMAD.WIDE R136, R148, 0x4, R2 ;  /* 0x0000000494887825 */ /* 0x002fca00078e0202 */
[----:B------:R1:W-:Y:S02]  /*3da50*/  @P2 STG.E desc[UR34][R136.64], R151 ;  /* 0x0000009788002986 */ /* 0x0003e4000c101922 */
[----:B-1----:R-:W-:-:S05]  /*3da60*/  IMAD.WIDE R136, R148, 0x4, R4 ;  /* 0x0000000494887825 */ /* 0x002fca00078e0204 */
[----:B----4-:R1:W-:Y:S04]  /*3da70*/  @P3 STG.E desc[UR34][R136.64], R149 ;  /* 0x0000009588003986 */ /* 0x0103e8000c101922 */
[----:B-1----:R-:W2:Y:S01]  /*3da80*/  LDL.LU R149, [R1+0x290] ;  /* 0x0002900001957983 */ /* 0x002ea20000300800 */
[C---:B------:R-:W-:Y:S02]  /*3da90*/  LOP3.LUT P4, RZ, R14.reuse, 0x80000, RZ, 0xc0, !PT ;  /* 0x000800000eff7812 */ /* 0x040fe4000788c0ff */
[----:B------:R-:W-:Y:S01]  /*3daa0*/  LOP3.LUT P5, RZ, R14, 0x100000, RZ, 0xc0, !PT ;  /* 0x001000000eff7812 */ /* 0x000fe200078ac0ff */
[----:B------:R-:W-:Y:S01]  /*3dab0*/  IMAD.WIDE R136, R148, 0x4, R6 ;  /* 0x0000000494887825 */ /* 0x000fe200078e0206 */
[C---:B------:R-:W-:Y:S02]  /*3dac0*/  LOP3.LUT P6, RZ, R14.reuse, 0x200000, RZ, 0xc0, !PT ;  /* 0x002000000eff7812 */ /* 0x040fe400078cc0ff */
[----:B------:R-:W-:-:S07]  /*3dad0*/  LOP3.LUT P0, RZ, R14, 0x400000, RZ, 0xc0, !PT ;  /* 0x004000000eff7812 */ /* 0x000fce000780c0ff */
[----:B------:R1:W-:Y:S02]  /*3dae0*/  @P4 STG.E desc[UR34][R136.64], R150 ;  /* 0x0000009688004986 */ /* 0x0003e4000c101922 */
[----:B-1----:R-:W-:Y:S02]  /*3daf0*/  IMAD.WIDE R136, R148, 0x4, R8 ;  /* 0x0000000494887825 */ /* 0x002fe400078e0208 */
[----:B------:R-:W4:Y:S04]  /*3db00*/  LDL.LU R150, [R1+0x90] ;  /* 0x0000900001967983 */ /* 0x000f280000300800 */
[----:B------:R1:W-:Y:S04]  /*3db10*/  @P5 STG.E desc[UR34][R136.64], R147 ;  /* 0x0000009388005986 */ /* 0x0003e8000c101922 */
[----:B------:R-:W4:Y:S01]  /*3db20*/  LDL.LU R148, [R1+0xef4] ;  /* 0x000ef40001947983 */ /* 0x000f220000300800 */
[----:B-1----:R-:W-:-:S03]  /*3db30*/  IMAD.WIDE R136, R146, 0x4, R2 ;  /* 0x0000000492887825 */ /* 0x002fc600078e0202 */
[----:B------:R-:W4:Y:S04]  /*3db40*/  LDL.LU R147, [R1+0xc84] ;  /* 0x000c840001937983 */ /* 0x000f280000300800 */
[----:B------:R1:W-:Y:S02]  /*3db50*/  @P6 STG.E desc[UR34][R136.64], R20 ;  /* 0x0000001488006986 */ /* 0x0003e4000c101922 */
[----:B-1----:R-:W-:Y:S02]  /*3db60*/  IMAD.WIDE R136, R146, 0x4, R4 ;  /* 0x0000000492887825 */ /* 0x002fe400078e0204 */
[----:B------:R-:W4:Y:S04]  /*3db70*/  LDL.LU R20, [R1+0xa84] ;  /* 0x000a840001147983 */ /* 0x000f280000300800 */
[----:B---3--:R1:W-:Y:S04]  /*3db80*/  @P0 STG.E desc[UR34][R136.64], R19 ;  /* 0x0000001388000986 */ /* 0x0083e8000c101922 */
[----:B-1----:R-:W3:Y:S01]  /*3db90*/  LDL.LU R19, [R1+0x1110] ;  /* 0x0011100001137983 */ /* 0x002ee20000300800 */
[----:B------:R-:W-:-:S03]  /*3dba0*/  LOP3.LUT P1, RZ, R15, 0x8, RZ, 0xc0, !PT ;  /* 0x000000080fff7812 */ /* 0x000fc6000782c0ff */
[----:B------:R-:W3:Y:S01]  /*3dbb0*/  LDL.LU R10, [R1+0x894] ;  /* 0x00089400010a7983 */ /* 0x000ee20000300800 */
[----:B------:R-:W-:-:S03]  /*3dbc0*/  LOP3.LUT R11, R11, 0xffff7fff, RZ, 0xc0, !PT ;  /* 0xffff7fff0b0b7812 */ /* 0x000fc600078ec0ff */
[----:B------:R-:W3:Y:S04]  /*3dbd0*/  LDL.LU R22, [R1+0x694] ;  /* 0x0006940001167983 */ /* 0x000ee80000300800 */
[----:B------:R-:W3:Y:S02]  /*3dbe0*/  LDL.LU R158, [R1+0x494] ;  /* 0x00049400019e7983 */ /* 0x000ee40000300800 */
[----:B------:R-:W-:Y:S02]  /*3dbf0*/  @P1 LOP3.LUT R11, R11, 0x8000, RZ, 0xfc, !PT ;  /* 0x000080000b0b1812 */ /* 0x000fe400078efcff */
[----:B------:R-:W-:Y:S01]  /*3dc00*/  LOP3.LUT P1, RZ, R15, 0x4, RZ, 0xc0, !PT ;  /* 0x000000040fff7812 */ /* 0x000fe2000782c0ff */
[----:B------:R-:W3:Y:S01]  /*3dc10*/  LDL.LU R138, [R1+0x294] ;  /* 0x00029400018a7983 */ /* 0x000ee20000300800 */
[----:B------:R-:W-:-:S02]  /*3dc20*/  LOP3.LUT R11, R11, 0xfffeffff, RZ, 0xc0, !PT ;  /* 0xfffeffff0b0b7812 */ /* 0x000fc400078ec0ff */
[----:B------:R-:W-:Y:S01]  /*3dc30*/  LOP3.LUT P4, RZ, R14, 0x800000, RZ, 0xc0, !PT ;  /* 0x008000000eff7812 */ /* 0x000fe2000788c0ff */
[----:B------:R-:W-:Y:S01]  /*3dc40*/  IMAD.WIDE R136, R146, 0x4, R6 ;  /* 0x0000000492887825 */ /* 0x000fe200078e0206 */
[----:B------:R-:W3:Y:S04]  /*3dc50*/  LDL.LU R144, [R1+0xef8] ;  /* 0x000ef80001907983 */ /* 0x000ee80000300800 */
[----:B------:R-:W3:Y:S03]  /*3dc60*/  LDL.LU R145, [R1+0xc88] ;  /* 0x000c880001917983 */ /* 0x000ee60000300800 */
[----:B------:R-:W-:Y:S01]  /*3dc70*/  @P1 LOP3.LUT R11, R11, 0x10000, RZ, 0xfc, !PT ;  /* 0x000100000b0b1812 */ /* 0x000fe200078efcff */
[----:B------:R-:W3:Y:S01]  /*3dc80*/  LDL.LU R139, [R1+0xa88] ;  /* 0x000a8800018b7983 */ /* 0x000ee20000300800 */
[----:B------:R-:W-:-:S02]  /*3dc90*/  LOP3.LUT P1, RZ, R15, 0x2, RZ, 0xc0, !PT ;  /* 0x000000020fff7812 */ /* 0x000fc4000782c0ff */
[----:B------:R-:W-:Y:S01]  /*3dca0*/  LOP3.LUT R11, R11, 0xfffdffff, RZ, 0xc0, !PT ;  /* 0xfffdffff0b0b7812 */ /* 0x000fe200078ec0ff */
[----:B------:R-:W3:Y:S04]  /*3dcb0*/  LDL.LU R153, [R1+0x1118] ;  /* 0x0011180001997983 */ /* 0x000ee80000300800 */
[----:B------:R-:W3:Y:S06]  /*3dcc0*/  LDL.LU R151, [R1+0x898] ;  /* 0x0008980001977983 */ /* 0x000eec0000300800 */
        /* <DEDUP_REMOVED lines=12> */
[----:B--2---:R1:W-:Y:S02]  /*3dd90*/  @P4 STG.E desc[UR34][R136.64], R149 ;  /* 0x0000009588004986 */ /* 0x0043e4000c101922 */
[----:B-1----:R-:W-:Y:S02]  /*3dda0*/  IMAD.WIDE R136, R146, 0x4, R8 ;  /* 0x0000000492887825 */ /* 0x002fe400078e0208 */
[----:B------:R-:W2:Y:S04]  /*3ddb0*/  LDL.LU R146, [R1+0x111c] ;  /* 0x00111c0001927983 */ /* 0x000ea80000300800 */
[----:B------:R-:W2:Y:S01]  /*3ddc0*/  LDL.LU R159, [R1+0x94] ;  /* 0x00009400019f7983 */ /* 0x000ea20000300800 */
[----:B------:R-:W-:-:S02]  /*3ddd0*/  LOP3.LUT P5, RZ, R14, 0x1000000, RZ, 0xc0, !PT ;  /* 0x010000000eff7812 */ /* 0x000fc400078ac0ff */
[----:B------:R-:W-:Y:S01]  /*3dde0*/  @P1 LOP3.LUT R11, R11, 0x200000, RZ, 0xfc, !PT ;  /* 0x002000000b0b1812 */ /* 0x000fe200078efcff */
[----:B------:R-:W2:Y:S01]  /*3ddf0*/  LDL.LU R149, [R1+0x698] ;  /* 0x0006980001957983 */ /* 0x000ea20000300800 */
[C---:B------:R-:W-:Y:S02]  /*3de00*/  LOP3.LUT P1, RZ, R14.reuse, 0x10000000, RZ, 0xc0, !PT ;  /* 0x100000000eff7812 */ /* 0x040fe4000782c0ff */
[C---:B------:R-:W-:Y:S02]  /*3de10*/  LOP3.LUT P6, RZ, R14.reuse, 0x2000000, RZ, 0xc0, !PT ;  /* 0x020000000eff7812 */ /* 0x040fe400078cc0ff */
[----:B------:R-:W-:Y:S02]  /*3de20*/  LOP3.LUT P0, RZ, R14, 0x4000000, RZ, 0xc0, !PT ;  /* 0x040000000eff7812 */ /* 0x000fe4000780c0ff */
[----:B------:R-:W-:-:S03]  /*3de30*/  LOP3.LUT R11, R11, 0xffbfffff, RZ, 0xc0, !PT ;  /* 0xffbfffff0b0b7812 */ /* 0x000fc600078ec0ff */
[----:B----4-:R3:W-:Y:S04]  /*3de40*/  @P5 STG.E desc[UR34][R136.64], R150 ;  /* 0x0000009688005986 */ /* 0x0107e8000c101922 */
[----:B------:R-:W-:Y:S02]  /*3de50*/  @P1 LOP3.LUT R11, R11, 0x400000, RZ, 0xfc, !PT ;  /* 0x004000000b0b1812 */ /* 0x000fe400078efcff */
[----:B------:R-:W-:Y:S01]  /*3de60*/  LOP3.LUT P1, RZ, R14, 0x8000000, RZ, 0xc0, !PT ;  /* 0x080000000eff7812 */ /* 0x000fe2000782c0ff */
[----:B---3--:R-:W-:-:S05]  /*3de70*/  IMAD.WIDE R136, R19, 0x4, R2 ;  /* 0x0000000413887825 */ /* 0x008fca00078e0202 */
[----:B------:R1:W-:Y:S02]  /*3de80*/  @P6 STG.E desc[UR34][R136.64], R148 ;  /* 0x0000009488006986 */ /* 0x0003e4000c101922 */
[C---:B-1----:R-:W-:Y:S02]  /*3de90*/  IMAD.WIDE R136, R19.reuse, 0x4, R4 ;  /* 0x0000000413887825 */ /* 0x042fe400078e0204 */
[----:B------:R-:W3:Y:S04]  /*3dea0*/  LDL.LU R148, [R1+0x498] ;  /* 0x0004980001947983 */ /* 0x000ee80000300800 */
        /* <DEDUP_REMOVED lines=21> */
[----:B--2---:R1:W-:Y:S01]  /*3e000*/  @P1 STG.E desc[UR34][R136.64], R159 ;  /* 0x0000009f88001986 */ /* 0x0043e2000c101922 */
        /* <DEDUP_REMOVED lines=19> */
[----:B------:R-:W-:-:S04]  /*3e140*/  LOP3.LUT P0, RZ, R15, 0x200, RZ, 0xc0, !PT ;  /* 0x000002000fff7812 */ /* 0x000fc8000780c0ff */
[----:B---3--:R1:W-:Y:S02]  /*3e150*/  @P4 STG.E desc[UR34][R136.64], R148 ;  /* 0x0000009488004986 */ /* 0x0083e4000c101922 */
[----:B-1----:R-:W-:-:S05]  /*3e160*/  IMAD.WIDE R136, R146, 0x4, R6 ;  /* 0x0000000492887825 */ /* 0x002fca00078e0206 */
[----:B----4-:R1:W-:Y:S02]  /*3e170*/  @P5 STG.E desc[UR34][R136.64], R147 ;  /* 0x0000009388005986 */ /* 0x0103e4000c101922 */
[----:B-1----:R-:W-:-:S05]  /*3e180*/  IMAD.WIDE R136, R146, 0x4, R8 ;  /* 0x0000000492887825 */ /* 0x002fca00078e0208 */
[----:B------:R1:W-:Y:S02]  /*3e190*/  @P6 STG.E desc[UR34][R136.64], R20 ;  /* 0x0000001488006986 */ /* 0x0003e4000c101922 */
[----:B-1----:R-:W-:-:S05]  /*3e1a0*/  IMAD.WIDE R136, R150, 0x4, R2 ;  /* 0x0000000496887825 */ /* 0x002fca00078e0202 */
[----:B------:R1:W-:Y:S04]  /*3e1b0*/  @P0 STG.E desc[UR34][R136.64], R19 ;  /* 0x0000001388000986 */ /* 0x0003e8000c101922 */
[----:B-1----:R-:W2:Y:S04]  /*3e1c0*/  LDL.LU R19, [R1+0xc8c] ;  /* 0x000c8c0001137983 */ /* 0x002ea80000300800 */
[----:B------:R-:W3:Y:S04]  /*3e1d0*/  LDL.LU R149, [R1+0xa8c] ;  /* 0x000a8c0001957983 */ /* 0x000ee80000300800 */
[----:B------:R-:W4:Y:S04]  /*3e1e0*/  LDL.LU R148, [R1+0x89c] ;  /* 0x00089c0001947983 */ /* 0x000f280000300800 */
[----:B------:R-:W4:Y:S04]  /*3e1f0*/  LDL.LU R20, [R1+0x69c] ;  /* 0x00069c0001147983 */ /* 0x000f280000300800 */
[----:B------:R-:W4:Y:S04]  /*3e200*/  LDL.LU R147, [R1+0x49c] ;  /* 0x00049c0001937983 */ /* 0x000f280000300800 */
[----:B------:R-:W4:Y:S04]  /*3e210*/  LDL.LU R146, [R1+0x29c] ;  /* 0x00029c0001927983 */ /* 0x000f280000300800 */
[----:B------:R-:W4:Y:S01]  /*3e220*/  LDL.LU R158, [R1+0x1124] ;  /* 0x00112400019e7983 */ /* 0x000f220000300800 */
[C---:B------:R-:W-:Y:S01]  /*3e230*/  LOP3.LUT P4, RZ, R15.reuse, 0x400, RZ, 0xc0, !PT ;  /* 0x000004000fff7812 */ /* 0x040fe2000788c0ff */
[----:B------:R-:W-:Y:S01]  /*3e240*/  IMAD.WIDE R136, R150, 0x4, R4 ;  /* 0x0000000496887825 */ /* 0x000fe200078e0204 */
        /* <DEDUP_REMOVED lines=24> */
[----:B------:R-:W-:Y:S02]  /*3e3d0*/  LOP3.LUT P1, RZ, R15, 0x8000, RZ, 0xc0, !PT ;  /* 0x000080000fff7812 */ /* 0x000fe4000782c0ff */
[----:B------:R-:W-:-:S11]  /*3e3e0*/  LOP3.LUT R11, R11, 0xffffbfff, RZ, 0xc0, !PT ;  /* 0xffffbfff0b0b7812 */ /* 0x000fd600078ec0ff */
[----:B------:R-:W-:Y:S02]  /*3e3f0*/  @P1 LOP3.LUT R11, R11, 0x4000, RZ, 0xfc, !PT ;  /* 0x000040000b0b1812 */ /* 0x000fe400078efcff */
[----:B------:R-:W-:Y:S01]  /*3e400*/  LOP3.LUT P1, RZ, R15, 0x4000, RZ, 0xc0, !PT ;  /* 0x000040000fff7812 */ /* 0x000fe2000782c0ff */
[----:B--2---:R1:W-:Y:S04]  /*3e410*/  @P4 STG.E desc[UR34][R136.64], R19 ;  /* 0x0000001388004986 */ /* 0x0043e8000c101922 */
[----:B-1----:R-:W2:Y:S04]  /*3e420*/  LDL.LU R19, [R1+0x9c] ;  /* 0x00009c0001137983 */ /* 0x002ea80000300800 */
[----:B------:R-:W2:Y:S04]  /*3e430*/  LDL.LU R144, [R1+0x1128] ;  /* 0x0011280001907983 */ /* 0x000ea80000300800 */
[----:B------:R-:W2:Y:S04]  /*3e440*/  LDL.LU R138, [R1+0xf00] ;  /* 0x000f0000018a7983 */ /* 0x000ea80000300800 */
[----:B------:R-:W2:Y:S04]  /*3e450*/  LDL.LU R252, [R1+0xc90] ;  /* 0x000c900001fc7983 */ /* 0x000ea80000300800 */
[----:B------:R-:W2:Y:S01]  /*3e460*/  LDL.LU R159, [R1+0xa90] ;  /* 0x000a9000019f7983 */ /* 0x000ea20000300800 */
[----:B------:R-:W-:-:S03]  /*3e470*/  IMAD.WIDE R136, R150, 0x4, R6 ;  /* 0x0000000496887825 */ /* 0x000fc600078e0206 */
[----:B------:R-:W2:Y:S04]  /*3e480*/  LDL.LU R145, [R1+0x8a0] ;  /* 0x0008a00001917983 */ /* 0x000ea80000300800 */
[----:B---3--:R1:W-:Y:S04]  /*3e490*/  @P5 STG.E desc[UR34][R136.64], R149 ;  /* 0x0000009588005986 */ /* 0x0083e8000c101922 */
[----:B-1----:R-:W3:Y:S04]  /*3e4a0*/  LDL.LU R149, [R1+0x112c] ;  /* 0x00112c0001957983 */ /* 0x002ee80000300800 */
[----:B------:R-:W3:Y:S01]  /*3e4b0*/  LDL.LU R139, [R1+0x6a0] ;  /* 0x0006a000018b7983 */ /* 0x000ee20000300800 */
[----:B------:R-:W-:-:S03]  /*3e4c0*/  IMAD.WIDE R136, R150, 0x4, R8 ;  /* 0x0000000496887825 */ /* 0x000fc600078e0208 */
[----:B------:R-:W3:Y:S04]  /*3e4d0*/  LDL.LU R153, [R1+0x4a0] ;  /* 0x0004a00001997983 */ /* 0x000ee80000300800 */
[----:B----4-:R1:W-:Y:S02]  /*3e4e0*/  @P6 STG.E desc[UR34][R136.64], R148 ;  /* 0x0000009488006986 */ /* 0x0103e4000c101922 */
[----:B-1----:R-:W-:-:S05]  /*3e4f0*/  IMAD.WIDE R136, R158, 0x4, R2 ;  /* 0x000000049e887825 */ /* 0x002fca00078e0202 */
[----:B------:R1:W-:Y:S04]  /*3e500*/  @P0 STG.E desc[UR34][R136.64], R20 ;  /* 0x0000001488000986 */ /* 0x0003e8000c101922 */
[----:B-1----:R-:W4:Y:S04]  /*3e510*/  LDL.LU R20, [R1+0x1130] ;  /* 0x0011300001147983 */ /* 0x002f280000300800 */
[----:B------:R-:W4:Y:S01]  /*3e520*/  LDL.LU R151, [R1+0x2a0] ;  /* 0x0002a00001977983 */ /* 0x000f220000300800 */
[----:B------:R-:W-:-:S03]  /*3e530*/  IMAD.WIDE R136, R158, 0x4, R4 ;  /* 0x000000049e887825 */ /* 0x000fc600078e0204 */
[----:B------:R-:W4:Y:S04]  /*3e540*/  LDL.LU R150, [R1+0xa0] ;  /* 0x0000a00001967983 */ /* 0x000f280000300800 */
[----:B------:R1:W-:Y:S01]  /*3e550*/  @P1 STG.E desc[UR34][R136.64], R147 ;  /* 0x0000009388001986 */ /* 0x0003e2000c101922 */
[----:B------:R-:W-:-:S03]  /*3e560*/  LOP3.LUT P1, RZ, R11, 0x4000, RZ, 0xc0, !PT ;  /* 0x000040000bff7812 */ /* 0x000fc6000782c0ff */
[----:B------:R-:W4:Y:S01]  /*3e570*/  LDL.LU R148, [R1+0xf04] ;  /* 0x000f040001947983 */ /* 0x000f220000300800 */
[----:B-1----:R-:W-:-:S03]  /*3e580*/  IMAD.WIDE R136, R158, 0x4, R6 ;  /* 0x000000049e887825 */ /* 0x002fc600078e0206 */
[----:B------:R-:W4:Y:S06]  /*3e590*/  LDL.LU R147, [R1+0xc94] ;  /* 0x000c940001937983 */ /* 0x000f2c0000300800 */
[----:B------:R1:W-:Y:S04]  /*3e5a0*/  @P1 STG.E desc[UR34][R136.64], R146 ;  /* 0x0000009288001986 */ /* 0x0003e8000c101922 */
[----:B-1----:R-:W4:Y:S01]  /*3e5b0*/  LDL.LU R146, [R1+0xa94] ;  /* 0x000a940001927983 */ /* 0x002f220000300800 */
[----:B------:R-:W-:Y:S01]  /*3e5c0*/  LOP3.LUT P1, RZ, R11, 0x2000, RZ, 0xc0, !PT ;  /* 0x000020000bff7812 */ /* 0x000fe2000782c0ff */
[----:B------:R-:W-:Y:S01]  /*3e5d0*/  IMAD.WIDE R136, R158, 0x4, R8 ;  /* 0x000000049e887825 */ /* 0x000fe200078e0208 */
[----:B------:R-:W-:-:S02]  /*3e5e0*/  LOP3.LUT P2, RZ, R15, 0x800000, RZ, 0xc0, !PT ;  /* 0x008000000fff7812 */ /* 0x000fc4000784c0ff */
[C---:B------:R-:W-:Y:S02]  /*3e5f0*/  LOP3.LUT P3, RZ, R15.reuse, 0x1000000, RZ, 0xc0, !PT ;  /* 0x010000000fff7812 */ /* 0x040fe4000786c0ff */
[C---:B------:R-:W-:Y:S02]  /*3e600*/  LOP3.LUT P4, RZ, R15.reuse, 0x2000000, RZ, 0xc0, !PT ;  /* 0x020000000fff7812 */ /* 0x040fe4000788c0ff */
[C---:B------:R-:W-:Y:S02]  /*3e610*/  LOP3.LUT P5, RZ, R15.reuse, 0x4000000, RZ, 0xc0, !PT ;  /* 0x040000000fff7812 */ /* 0x040fe400078ac0ff */
[----:B------:R-:W-:-:S03]  /*3e620*/  LOP3.LUT P6, RZ, R15, 0x8000000, RZ, 0xc0, !PT ;  /* 0x080000000fff7812 */ /* 0x000fc600078cc0ff */
        /* <DEDUP_REMOVED lines=11> */
[C---:B------:R-:W-:Y:S01]  /*3e6e0*/  LOP3.LUT P1, RZ, R11.reuse, 0x200, RZ, 0xc0, !PT ;  /* 0x000002000bff7812 */ /* 0x040fe2000782c0ff */
[----:B-1----:R-:W-:Y:S02]  /*3e6f0*/  IMAD.WIDE R136, R144, 0x4, R8 ;  /* 0x0000000490887825 */ /* 0x002fe400078e0208 */
[----:B------:R-:W2:Y:S10]  /*3e700*/  LDL.LU R159, [R1+0x113c] ;  /* 0x00113c00019f7983 */ /* 0x000eb40000300800 */
[----:B------:R3:W-:Y:S01]  /*3e710*/  @P1 STG.E desc[UR34][R136.64], R145 ;  /* 0x0000009188001986 */ /* 0x0007e2000c101922 */
[----:B------:R-:W-:Y:S01]  /*3e720*/  LOP3.LUT P1, RZ, R11, 0x100, RZ, 0xc0, !PT ;  /* 0x000001000bff7812 */ /* 0x000fe2000782c0ff */
[----:B---3--:R-:W-:-:S12]  /*3e730*/  IMAD.WIDE R136, R149, 0x4, R2 ;  /* 0x0000000495887825 */ /* 0x008fd800078e0202 */
[----:B------:R1:W-:Y:S01]  /*3e740*/  @P1 STG.E desc[UR34][R136.64], R139 ;  /* 0x0000008b88001986 */ /* 0x0003e2000c101922 */
[----:B------:R-:W-:Y:S01]  /*3e750*/  LOP3.LUT P1, RZ, R11, 0x80, RZ, 0xc0, !PT ;  /* 0x000000800bff7812 */ /* 0x000fe2000782c0ff */
[----:B-1----:R-:W-:-:S12]  /*3e760*/  IMAD.WIDE R136, R149, 0x4, R4 ;  /* 0x0000000495887825 */ /* 0x002fd800078e0204 */
[----:B------:R1:W-:Y:S02]  /*3e770*/  @P1 STG.E desc[UR34][R136.64], R153 ;  /* 0x0000009988001986 */ /* 0x0003e4000c101922 */
[----:B-1----:R-:W-:-:S05]  /*3e780*/  IMAD.WIDE R136, R149, 0x4, R6 ;  /* 0x0000000495887825 */ /* 0x002fca00078e0206 */
[----:B----4-:R1:W-:Y:S02]  /*3e790*/  @P2 STG.E desc[UR34][R136.64], R151 ;  /* 0x0000009788002986 */ /* 0x0103e4000c101922 */
[----:B-1----:R-:W-:-:S05]  /*3e7a0*/  IMAD.WIDE R136, R149, 0x4, R8 ;  /* 0x0000000495887825 */ /* 0x002fca00078e0208 */
[----:B------:R1:W-:Y:S02]  /*3e7b0*/  @P3 STG.E desc[UR34][R136.64], R150 ;  /* 0x0000009688003986 */ /* 0x0003e4000c101922 */
[C---:B-1----:R-:W-:Y:S02]  /*3e7c0*/  IMAD.WIDE R136, R20.reuse, 0x4, R2 ;  /* 0x0000000414887825 */ /* 0x042fe400078e0202 */
[----:B------:R-:W3:Y:S04]  /*3e7d0*/  LDL.LU R150, [R1+0x6a4] ;  /* 0x0006a40001967983 */ /* 0x000ee80000300800 */
[----:B------:R1:W-:Y:S02]  /*3e7e0*/  @P4 STG.E desc[UR34][R136.64], R148 ;  /* 0x0000009488004986 */ /* 0x0003e4000c101922 */
[----:B-1----:R-:W-:-:S02]  /*3e7f0*/  IMAD.WIDE R136, R20, 0x4, R4 ;  /* 0x0000000414887825 */ /* 0x002fc400078e0204 */
[----:B------:R-:W4:Y:S04]  /*3e800*/  LDL.LU R148, [R1+0x4a4] ;  /* 0x0004a40001947983 */ /* 0x000f280000300800 */
[----:B------:R1:W-:Y:S02]  /*3e810*/  @P5 STG.E desc[UR34][R136.64], R147 ;  /* 0x0000009388005986 */ /* 0x0003e4000c101922 */
[C---:B-1----:R-:W-:Y:S02]  /*3e820*/  IMAD.WIDE R136, R20.reuse, 0x4, R6 ;  /* 0x0000000414887825 */ /* 0x042fe400078e0206 */
[----:B------:R-:W4:Y:S04]  /*3e830*/  LDL.LU R147, [R1+0x2a4] ;  /* 0x0002a40001937983 */ /* 0x000f280000300800 */
[----:B------:R1:W-:Y:S04]  /*3e840*/  @P6 STG.E desc[UR34][R136.64], R146 ;  /* 0x0000009288006986 */ /* 0x0003e8000c101922 */
[----:B-1----:R-:W3:Y:S01]  /*3e850*/  LDL.LU R146, [R1+0x1134] ;  /* 0x0011340001927983 */ /* 0x002ee20000300800 */
[----:B------:R-:W-:Y:S01]  /*3e860*/  LOP3.LUT P0, RZ, R15, 0x10000000, RZ, 0xc0, !PT ;  /* 0x100000000fff7812 */ /* 0x000fe2000780c0ff */
[----:B------:R-:W-:-:S12]  /*3e870*/  IMAD.WIDE R136, R20, 0x4, R8 ;  /* 0x0000000414887825 */ /* 0x000fd800078e0208 */
[----:B--2---:R1:W-:Y:S04]  /*3e880*/  @P0 STG.E desc[UR34][R136.64], R19 ;  /* 0x0000001388000986 */ /* 0x0043e8000c101922 */
        /* <DEDUP_REMOVED lines=14> */
[----:B------:R-:W-:-:S02]  /*3e970*/  LOP3.LUT P4, RZ, R15, 0x20000000, RZ, 0xc0, !PT ;  /* 0x200000000fff7812 */ /* 0x000fc4000788c0ff */
[C---:B------:R-:W-:Y:S02]  /*3e980*/  LOP3.LUT P5, RZ, R15.reuse, 0x40000000, RZ, 0xc0, !PT ;  /* 0x400000000fff7812 */ /* 0x040fe400078ac0ff */
[----:B------:R-:W-:Y:S02]  /*3e990*/  LOP3.LUT P6, RZ, R15, 0x80000000, RZ, 0xc0, !PT ;  /* 0x800000000fff7812 */ /* 0x000fe400078cc0ff */
        /* <DEDUP_REMOVED lines=11> */
[----:B------:R-:W-:Y:S01]  /*3ea50*/  @P1 LOP3.LUT R11, R11, 0x4, RZ, 0xfc, !PT ;  /* 0x000000040b0b1812 */ /* 0x000fe200078efcff */
[----:B---3--:R-:W-:-:S05]  /*3ea60*/  IMAD.WIDE R14, R146, 0x4, R2 ;  /* 0x00000004920e7825 */ /* 0x008fca00078e0202 */
[----:B------:R1:W-:Y:S02]  /*3ea70*/  @P4 STG.E desc[UR34][R14.64], R150 ;  /* 0x000000960e004986 */ /* 0x0003e4000c101922 */
[C---:B-1----:R-:W-:Y:S02]  /*3ea80*/  IMAD.WIDE R14, R146.reuse, 0x4, R4 ;  /* 0x00000004920e7825 */ /* 0x042fe400078e0204 */
[----:B------:R-:W3:Y:S04]  /*3ea90*/  LDL.LU R150, [R1+0x8ac] ;  /* 0x0008ac0001967983 */ /* 0x000ee80000300800 */
[----:B----4-:R1:W-:Y:S02]  /*3eaa0*/  @P5 STG.E desc[UR34][R14.64], R148 ;  /* 0x000000940e005986 */ /* 0x0103e4000c101922 */
[----:B-1----:R-:W-:-:S02]  /*3eab0*/  IMAD.WIDE R14, R146, 0x4, R6 ;  /* 0x00000004920e7825 */ /* 0x002fc400078e0206 */
[----:B------:R-:W4:Y:S04]  /*3eac0*/  LDL.LU R148, [R1+0x6ac] ;  /* 0x0006ac0001947983 */ /* 0x000f280000300800 */
[----:B------:R1:W-:Y:S02]  /*3ead0*/  @P6 STG.E desc[UR34][R14.64], R147 ;  /* 0x000000930e006986 */ /* 0x0003e4000c101922 */
[----:B-1----:R-:W-:Y:S02]  /*3eae0*/  IMAD.WIDE R14, R146, 0x4, R8 ;  /* 0x00000004920e7825 */ /* 0x002fe400078e0208 */
[----:B------:R-:W4:Y:S04]  /*3eaf0*/  LDL.LU R147, [R1+0x4ac] ;  /* 0x0004ac0001937983 */ /* 0x000f280000300800 */
[----:B------:R-:W4:Y:S04]  /*3eb00*/  LDL.LU R146, [R1+0x2ac] ;  /* 0x0002ac0001927983 */ /* 0x000f280000300800 */
[----:B------:R-:W4:Y:S01]  /*3eb10*/  LDL.LU R151, [R1+0x1144] ;  /* 0x0011440001977983 */ /* 0x000f220000300800 */
[----:B------:R-:W-:-:S02]  /*3eb20*/  LOP3.LUT P1, RZ, R16, 0x20, RZ, 0xc0, !PT ;  /* 0x0000002010ff7812 */ /* 0x000fc4000782c0ff */
        /* <DEDUP_REMOVED lines=14> */
[----:B-1----:R-:W-:Y:S01]  /*3ec10*/  IMAD.WIDE R14, R10, 0x4, R2 ;  /* 0x000000040a0e7825 */ /* 0x002fe200078e0202 */
[----:B------:R-:W-:Y:S01]  /*3ec20*/  LOP3.LUT P2, RZ, R16, 0x400, RZ, 0xc0, !PT ;  /* 0x0000040010ff7812 */ /* 0x000fe2000784c0ff */
[----:B------:R-:W2:Y:S08]  /*3ec30*/  LDL.LU R19, [R1+0x1420] ;  /* 0x0014200001137983 */ /* 0x000eb00000300800 */
[----:B------:R1:W-:Y:S01]  /*3ec40*/  @P1 STG.E desc[UR34][R14.64], R20 ;  /* 0x000000140e001986 */ /* 0x0003e2000c101922 */
[C---:B------:R-:W-:Y:S01]  /*3ec50*/  LOP3.LUT P1, RZ, R11.reuse, 0x40, RZ, 0xc0, !PT ;  /* 0x000000400bff7812 */ /* 0x040fe2000782c0ff */
        /* <DEDUP_REMOVED lines=18> */
[----:B------:R-:W-:Y:S01]  /*3ed80*/  @P1 STG.E desc[UR34][R14.64], R252 ;  /* 0x000000fc0e001986 */ /* 0x000fe2000c101922 */
[----:B------:R-:W-:Y:S01]  /*3ed90*/  LOP3.LUT P1, RZ, R11, 0x1, RZ, 0xc0, !PT ;  /* 0x000000010bff7812 */ /* 0x000fe2000782c0ff */
[----:B------:R-:W-:-:S12]  /*3eda0*/  IMAD.WIDE R10, R159, 0x4, R8 ;  /* 0x000000049f0a7825 */ /* 0x000fd800078e0208 */
[----:B------:R1:W-:Y:S01]  /*3edb0*/  @P1 STG.E desc[UR34][R10.64], R144 ;  /* 0x000000900a001986 */ /* 0x0003e2000c101922 */
[----:B------:R-:W-:Y:S01]  /*3edc0*/  LOP3.LUT P1, RZ, R12, 0x80000000, RZ, 0xc0, !PT ;  /* 0x800000000cff7812 */ /* 0x000fe2000782c0ff */
[----:B-1----:R-:W-:-:S12]  /*3edd0*/  IMAD.WIDE R10, R149, 0x4, R2 ;  /* 0x00000004950a7825 */ /* 0x002fd800078e0202 */
[----:B------:R1:W-:Y:S02]  /*3ede0*/  @P1 STG.E desc[UR34][R10.64], R145 ;  /* 0x000000910a001986 */ /* 0x0003e4000c101922 */
[----:B-1----:R-:W-:-:S05]  /*3edf0*/  IMAD.WIDE R10, R149, 0x4, R4 ;  /* 0x00000004950a7825 */ /* 0x002fca00078e0204 */
[----:B------:R1:W-:Y:S02]  /*3ee00*/  @P2 STG.E desc[UR34][R10.64], R139 ;  /* 0x0000008b0a002986 */ /* 0x0003e4000c101922 */
[----:B-1----:R-:W-:-:S05]  /*3ee10*/  IMAD.WIDE R10, R149, 0x4, R6 ;  /* 0x00000004950a7825 */ /* 0x002fca00078e0206 */
[----:B------:R1:W-:Y:S02]  /*3ee20*/  @P3 STG.E desc[UR34][R10.64], R153 ;  /* 0x000000990a003986 */ /* 0x0003e4000c101922 */
[----:B-1----:R-:W-:Y:S02]  /*3ee30*/  IMAD.WIDE R10, R149, 0x4, R8 ;  /* 0x00000004950a7825 */ /* 0x002fe400078e0208 */
[----:B------:R-:W2:Y:S01]  /*3ee40*/  LDL.LU R149, [R1+0xac] ;  /* 0x0000ac0001957983 */ /* 0x000ea20000300800 */
[C---:B------:R-:W-:Y:S02]  /*3ee50*/  LOP3.LUT P4, RZ, R16.reuse, 0x1000, RZ, 0xc0, !PT ;  /* 0x0000100010ff7812 */ /* 0x040fe4000788c0ff */
[C---:B------:R-:W-:Y:S02]  /*3ee60*/  LOP3.LUT P5, RZ, R16.reuse, 0x2000, RZ, 0xc0, !PT ;  /* 0x0000200010ff7812 */ /* 0x040fe400078ac0ff */
[C---:B------:R-:W-:Y:S02]  /*3ee70*/  LOP3.LUT P6, RZ, R16.reuse, 0x4000, RZ, 0xc0, !PT ;  /* 0x0000400010ff7812 */ /* 0x040fe400078cc0ff */
[----:B------:R-:W-:-:S07]  /*3ee80*/  LOP3.LUT P0, RZ, R16, 0x8000, RZ, 0xc0, !PT ;  /* 0x0000800010ff7812 */ /* 0x000fce000780c0ff */
[----:B---3--:R1:W-:Y:S04]  /*3ee90*/  @P4 STG.E desc[UR34][R10.64], R150 ;  /* 0x000000960a004986 */ /* 0x0083e8000c101922 */
[----:B-1----:R-:W3:Y:S01]  /*3eea0*/  LDL.LU R150, [R1+0xf10] ;  /* 0x000f100001967983 */ /* 0x002ee20000300800 */
[----:B----4-:R-:W-:-:S05]  /*3eeb0*/  IMAD.WIDE R10, R151, 0x4, R2 ;  /* 0x00000004970a7825 */ /* 0x010fca00078e0202 */
[----:B------:R1:W-:Y:S02]  /*3eec0*/  @P5 STG.E desc[UR34][R10.64], R148 ;  /* 0x000000940a005986 */ /* 0x0003e4000c101922 */
[C---:B-1----:R-:W-:Y:S02]  /*3eed0*/  IMAD.WIDE R10, R151.reuse, 0x4, R4 ;  /* 0x00000004970a7825 */ /* 0x042fe400078e0204 */
[----:B------:R-:W4:Y:S04]  /*3eee0*/  LDL.LU R148, [R1+0xca0] ;  /* 0x000ca00001947983 */ /* 0x000f280000300800 */
[----:B------:R1:W-:Y:S02]  /*3eef0*/  @P6 STG.E desc[UR34][R10.64], R147 ;  /* 0x000000930a006986 */ /* 0x0003e4000c101922 */
[----:B-1----:R-:W-:-:S02]  /*3ef00*/  IMAD.WIDE R10, R151, 0x4, R6 ;  /* 0x00000004970a7825 */ /* 0x002fc400078e0206 */
[----:B------:R-:W4:Y:S04]  /*3ef10*/  LDL.LU R147, [R1+0xaa0] ;  /* 0x000aa00001937983 */ /* 0x000f280000300800 */
[----:B------:R1:W-:Y:S04]  /*3ef20*/  @P0 STG.E desc[UR34][R10.64], R146 ;  /* 0x000000920a000986 */ /* 0x0003e8000c101922 */
[----:B-1----:R-:W3:Y:S04]  /*3ef30*/  LDL.LU R146, [R1+0x1148] ;  /* 0x0011480001927983 */ /* 0x002ee80000300800 */
[----:B------:R-:W4:Y:S04]  /*3ef40*/  LDL.LU R22, [R1+0x114c] ;  /* 0x00114c0001167983 */ /* 0x000f280000300800 */
[----:B------:R-:W4:Y:S04]  /*3ef50*/  LDL.LU R14, [R1+0x8b0] ;  /* 0x0008b000010e7983 */ /* 0x000f280000300800 */
[----:B------:R-:W4:Y:S01]  /*3ef60*/  LDL.LU R15, [R1+0x6b0] ;  /* 0x0006b000010f7983 */ /* 0x000f220000300800 */
[----:B------:R-:W-:-:S03]  /*3ef70*/  LOP3.LUT P4, RZ, R16, 0x10000, RZ, 0xc0, !PT ;  /* 0x0001000010ff7812 */ /* 0x000fc6000788c0ff */
[----:B------:R-:W4:Y:S01]  /*3ef80*/  LDL.LU R136, [R1+0x4b0] ;  /* 0x0004b00001887983 */ /* 0x000f220000300800 */
[----:B------:R-:W-:-:S03]  /*3ef90*/  IMAD.WIDE R10, R151, 0x4, R8 ;  /* 0x00000004970a7825 */ /* 0x000fc600078e0208 */
[----:B------:R-:W4:Y:S01]  /*3efa0*/  LDL.LU R144, [R1+0x1150] ;  /* 0x0011500001907983 */ /* 0x000f220000300800 */
[C---:B------:R-:W-:Y:S02]  /*3efb0*/  LOP3.LUT P5, RZ, R16.reuse, 0x20000, RZ, 0xc0, !PT ;  /* 0x0002000010ff7812 */ /* 0x040fe400078ac0ff */
[C---:B------:R-:W-:Y:S02]  /*3efc0*/  LOP3.LUT P6, RZ, R16.reuse, 0x40000, RZ, 0xc0, !PT ;  /* 0x0004000010ff7812 */ /* 0x040fe400078cc0ff */
[C---:B------:R-:W-:Y:S02]  /*3efd0*/  LOP3.LUT P0, RZ, R16.reuse, 0x80000, RZ, 0xc0, !PT ;  /* 0x0008000010ff7812 */ /* 0x040fe4000780c0ff */
[----:B------:R-:W-:Y:S02]  /*3efe0*/  LOP3.LUT P1, RZ, R16, 0x10000000, RZ, 0xc0, !PT ;  /* 0x1000000010ff7812 */ /* 0x000fe4000782c0ff */
[----:B------:R-:W-:-:S11]  /*3eff0*/  LOP3.LUT R12, R12, 0xff7fffff, RZ, 0xc0, !PT ;  /* 0xff7fffff0c0c7812 */ /* 0x000fd600078ec0ff */
[----:B------:R-:W-:Y:S02]  /*3f000*/  @P1 LOP3.LUT R12, R12, 0x800000, RZ, 0xfc, !PT ;  /* 0x008000000c0c1812 */ /* 0x000fe400078efcff */
[----:B------:R-:W-:Y:S02]  /*3f010*/  LOP3.LUT P1, RZ, R16, 0x8000000, RZ, 0xc0, !PT ;  /* 0x0800000010ff7812 */ /* 0x000fe4000782c0ff */
[----:B------:R-:W-:Y:S01]  /*3f020*/  LOP3.LUT R12, R12, 0xfeffffff, RZ, 0xc0, !PT ;  /* 0xfeffffff0c0c7812 */ /* 0x000fe200078ec0ff */
        /* <DEDUP_REMOVED lines=11> */
[----:B---3--:R-:W-:-:S05]  /*3f0e0*/  IMAD.WIDE R10, R146, 0x4, R2 ;  /* 0x00000004920a7825 */ /* 0x008fca00078e0202 */
[----:B------:R1:W-:Y:S02]  /*3f0f0*/  @P5 STG.E desc[UR34][R10.64], R150 ;  /* 0x000000960a005986 */ /* 0x0003e4000c101922 */
[----:B-1----:R-:W-:-:S05]  /*3f100*/  IMAD.WIDE R10, R146, 0x4, R4 ;  /* 0x00000004920a7825 */ /* 0x002fca00078e0204 */
[----:B----4-:R1:W-:Y:S02]  /*3f110*/  @P6 STG.E desc[UR34][R10.64], R148 ;  /* 0x000000940a006986 */ /* 0x0103e4000c101922 */
[C---:B-1----:R-:W-:Y:S02]  /*3f120*/  IMAD.WIDE R10, R146.reuse, 0x4, R6 ;  /* 0x00000004920a7825 */ /* 0x042fe400078e0206 */
[----:B------:R-:W3:Y:S04]  /*3f130*/  LDL.LU R148, [R1+0xb4] ;  /* 0x0000b40001947983 */ /* 0x000ee80000300800 */
[----:B------:R1:W-:Y:S02]  /*3f140*/  @P0 STG.E desc[UR34][R10.64], R147 ;  /* 0x000000930a000986 */ /* 0x0003e4000c101922 */
[----:B-1----:R-:W-:-:S02]  /*3f150*/  IMAD.WIDE R10, R146, 0x4, R8 ;  /* 0x00000004920a7825 */ /* 0x002fc400078e0208 */
[----:B------:R-:W4:Y:S04]  /*3f160*/  LDL.LU R147, [R1+0xf18] ;  /* 0x000f180001937983 */ /* 0x000f280000300800 */
[----:B------:R-:W4:Y:S04]  /*3f170*/  LDL.LU R146, [R1+0xca8] ;  /* 0x000ca80001927983 */ /* 0x000f280000300800 */
[----:B------:R-:W4:Y:S01]  /*3f180*/  LDL.LU R150, [R1+0x1158] ;  /* 0x0011580001967983 */ /* 0x000f220000300800 */
        /* <DEDUP_REMOVED lines=59> */
[----:B---3--:R4:W-:Y:S02]  /*3f540*/  @P5 STG.E desc[UR34][R10.64], R148 ;  /* 0x000000940a005986 */ /* 0x0089e4000c101922 */
[----:B----4-:R-:W-:-:S05]  /*3f550*/  IMAD.WIDE R10, R150, 0x4, R2 ;  /* 0x00000004960a7825 */ /* 0x010fca00078e0202 */
[----:B------:R1:W-:Y:S02]  /*3f560*/  @P6 STG.E desc[UR34][R10.64], R147 ;  /* 0x000000930a006986 */ /* 0x0003e4000c101922 */
[----:B-1----:R-:W-:-:S05]  /*3f570*/  IMAD.WIDE R10, R150, 0x4, R4 ;  /* 0x00000004960a7825 */ /* 0x002fca00078e0204 */
[----:B------:R1:W-:Y:S04]  /*3f580*/  @P0 STG.E desc[UR34][R10.64], R146 ;  /* 0x000000920a000986 */ /* 0x0003e8000c101922 */
[----:B-1----:R-:W3:Y:S04]  /*3f590*/  LDL.LU R146, [R1+0xaa8] ;  /* 0x000aa80001927983 */ /* 0x002ee80000300800 */
[----:B------:R-:W4:Y:S04]  /*3f5a0*/  LDL.LU R138, [R1+0x8b8] ;  /* 0x0008b800018a7983 */ /* 0x000f280000300800 */
[----:B------:R-:W2:Y:S04]  /*3f5b0*/  LDL.LU R153, [R1+0x6b8] ;  /* 0x0006b80001997983 */ /* 0x000ea80000300800 */
[----:B------:R-:W2:Y:S04]  /*3f5c0*/  LDL.LU R151, [R1+0x4b8] ;  /* 0x0004b80001977983 */ /* 0x000ea80000300800 */
[----:B------:R-:W2:Y:S04]  /*3f5d0*/  LDL.LU R149, [R1+0x2b8] ;  /* 0x0002b80001957983 */ /* 0x000ea80000300800 */
[----:B------:R-:W2:Y:S01]  /*3f5e0*/  LDL.LU R148, [R1+0x115c] ;  /* 0x00115c0001947983 */ /* 0x000ea20000300800 */
[----:B------:R-:W-:-:S03]  /*3f5f0*/  LOP3.LUT P4, RZ, R17, 0x8, RZ, 0xc0, !PT ;  /* 0x0000000811ff7812 */ /* 0x000fc6000788c0ff */
[----:B------:R-:W2:Y:S01]  /*3f600*/  LDL.LU R147, [R1+0xb8] ;  /* 0x0000b80001937983 */ /* 0x000ea20000300800 */
[----:B------:R-:W-:Y:S01]  /*3f610*/  IMAD.WIDE R10, R150, 0x4, R6 ;  /* 0x00000004960a7825 */ /* 0x000fe200078e0206 */
        /* <DEDUP_REMOVED lines=15> */
[----:B------:R-:W3:Y:S01]  /*3f710*/  LDL.LU R137, [R1+0xcac] ;  /* 0x000cac0001897983 */ /* 0x000ee20000300800 */
[----:B------:R-:W-:-:S02]  /*3f720*/  LOP3.LUT R12, R12, 0xfff7ffff, RZ, 0xc0, !PT ;  /* 0xfff7ffff0c0c7812 */ /* 0x000fc400078ec0ff */
[C---:B------:R-:W-:Y:S01]  /*3f730*/  LOP3.LUT P5, RZ, R17.reuse, 0x10, RZ, 0xc0, !PT ;  /* 0x0000001011ff7812 */ /* 0x040fe200078ac0ff */
[----:B------:R-:W3:Y:S01]  /*3f740*/  LDL.LU R22, [R1+0xaac] ;  /* 0x000aac0001167983 */ /* 0x000ee20000300800 */
[----:B------:R-:W-:Y:S02]  /*3f750*/  @P1 LOP3.LUT R12, R12, 0x80000, RZ, 0xfc, !PT ;  /* 0x000800000c0c1812 */ /* 0x000fe400078efcff */
[----:B------:R-:W-:Y:S01]  /*3f760*/  LOP3.LUT P1, RZ, R17, 0x400, RZ, 0xc0, !PT ;  /* 0x0000040011ff7812 */ /* 0x000fe2000782c0ff */
[----:B------:R-:W-:Y:S01]  /*3f770*/  IMAD.WIDE R10, R150, 0x4, R8 ;  /* 0x00000004960a7825 */ /* 0x000fe200078e0208 */
[----:B------:R-:W3:Y:S04]  /*3f780*/  LDL.LU R252, [R1+0x6bc] ;  /* 0x0006bc0001fc7983 */ /* 0x000ee80000300800 */
[----:B------:R-:W3:Y:S01]  /*3f790*/  LDL.LU R159, [R1+0x4bc] ;  /* 0x0004bc00019f7983 */ /* 0x000ee20000300800 */
[----:B------:R-:W-:-:S03]  /*3f7a0*/  LOP3.LUT R12, R12, 0xffefffff, RZ, 0xc0, !PT ;  /* 0xffefffff0c0c7812 */ /* 0x000fc600078ec0ff */
[----:B------:R-:W3:Y:S04]  /*3f7b0*/  LDL.LU R144, [R1+0x2bc] ;  /* 0x0002bc0001907983 */ /* 0x000ee80000300800 */
[----:B------:R-:W3:Y:S04]  /*3f7c0*/  LDL.LU R145, [R1+0x1164] ;  /* 0x0011640001917983 */ /* 0x000ee80000300800 */
[----:B------:R-:W3:Y:S04]  /*3f7d0*/  LDL.LU R139, [R1+0xbc] ;  /* 0x0000bc00018b7983 */ /* 0x000ee80000300800 */
[----:B------:R-:W3:Y:S04]  /*3f7e0*/  LDL.LU R150, [R1+0x1168] ;  /* 0x0011680001967983 */ /* 0x000ee80000300800 */
[----:B----4-:R1:W-:Y:S01]  /*3f7f0*/  @P5 STG.E desc[UR34][R10.64], R138 ;  /* 0x0000008a0a005986 */ /* 0x0103e2000c101922 */
[----:B------:R-:W-:-:S02]  /*3f800*/  @P1 LOP3.LUT R12, R12, 0x100000, RZ, 0xfc, !PT ;  /* 0x001000000c0c1812 */ /* 0x000fc400078efcff */
[----:B------:R-:W-:Y:S01]  /*3f810*/  LOP3.LUT P1, RZ, R17, 0x200, RZ, 0xc0, !PT ;  /* 0x0000020011ff7812 */ /* 0x000fe2000782c0ff */
[----:B-1----:R-:W4:Y:S01]  /*3f820*/  LDL.LU R138, [R1+0x8bc] ;  /* 0x0008bc00018a7983 */ /* 0x002f220000300800 */
[----:B------:R-:W-:-:S11]  /*3f830*/  LOP3.LUT R12, R12, 0xffdfffff, RZ, 0xc0, !PT ;  /* 0xffdfffff0c0c7812 */ /* 0x000fd600078ec0ff */
[----:B------:R-:W-:Y:S02]  /*3f840*/  @P1 LOP3.LUT R12, R12, 0x200000, RZ, 0xfc, !PT ;  /* 0x002000000c0c1812 */ /* 0x000fe400078efcff */
[C---:B------:R-:W-:Y:S02]  /*3f850*/  LOP3.LUT P1, RZ, R17.reuse, 0x100, RZ, 0xc0, !PT ;  /* 0x0000010011ff7812 */ /* 0x040fe4000782c0ff */
[C---:B------:R-:W-:Y:S02]  /*3f860*/  LOP3.LUT P6, RZ, R17.reuse, 0x20, RZ, 0xc0, !PT ;  /* 0x0000002011ff7812 */ /* 0x040fe400078cc0ff */
[----:B------:R-:W-:Y:S01]  /*3f870*/  LOP3.LUT P0, RZ, R17, 0x40, RZ, 0xc0, !PT ;  /* 0x0000004011ff7812 */ /* 0x000fe2000780c0ff */
[----:B--2---:R-:W-:Y:S01]  /*3f880*/  IMAD.WIDE R10, R148, 0x4, R2 ;  /* 0x00000004940a7825 */ /* 0x004fe200078e0202 */
[----:B------:R-:W-:-:S07]  /*3f890*/  LOP3.LUT R12, R12, 0xffbfffff, RZ, 0xc0, !PT ;  /* 0xffbfffff0c0c7812 */ /* 0x000fce00078ec0ff */
[----:B------:R-:W-:Y:S02]  /*3f8a0*/  @P1 LOP3.LUT R12, R12, 0x400000, RZ, 0xfc, !PT ;  /* 0x004000000c0c1812 */ /* 0x000fe400078efcff */
[----:B------:R-:W-:Y:S01]  /*3f8b0*/  LOP3.LUT P1, RZ, R17, 0x80, RZ, 0xc0, !PT ;  /* 0x0000008011ff7812 */ /* 0x000fe2000782c0ff */
[----:B------:R1:W-:Y:S02]  /*3f8c0*/  @P6 STG.E desc[UR34][R10.64], R153 ;  /* 0x000000990a006986 */ /* 0x0003e4000c101922 */
[C---:B-1----:R-:W-:Y:S02]  /*3f8d0*/  IMAD.WIDE R10, R148.reuse, 0x4, R4 ;  /* 0x00000004940a7825 */ /* 0x042fe400078e0204 */
[----:B------:R-:W2:Y:S04]  /*3f8e0*/  LDL.LU R153, [R1+0xf20] ;  /* 0x000f200001997983 */ /* 0x000ea80000300800 */
[----:B------:R1:W-:Y:S02]  /*3f8f0*/  @P0 STG.E desc[UR34][R10.64], R151 ;  /* 0x000000970a000986 */ /* 0x0003e4000c101922 */
[----:B-1----:R-:W-:-:S02]  /*3f900*/  IMAD.WIDE R10, R148, 0x4, R6 ;  /* 0x00000004940a7825 */ /* 0x002fc400078e0206 */
[----:B------:R-:W2:Y:S04]  /*3f910*/  LDL.LU R151, [R1+0xcb0] ;  /* 0x000cb00001977983 */ /* 0x000ea80000300800 */
[----:B------:R1:W-:Y:S01]  /*3f920*/  @P1 STG.E desc[UR34][R10.64], R149 ;  /* 0x000000950a001986 */ /* 0x0003e2000c101922 */
[----:B------:R-:W-:Y:S01]  /*3f930*/  LOP3.LUT P1, RZ, R12, 0x400000, RZ, 0xc0, !PT ;  /* 0x004000000cff7812 */ /* 0x000fe2000782c0ff */
[----:B-1----:R-:W-:Y:S02]  /*3f940*/  IMAD.WIDE R10, R148, 0x4, R8 ;  /* 0x00000004940a7825 */ /* 0x002fe400078e0208 */
[----:B------:R-:W2:Y:S10]  /*3f950*/  LDL.LU R149, [R1+0xab0] ;  /* 0x000ab00001957983 */ /* 0x000eb40000300800 */
[----:B------:R1:W-:Y:S01]  /*3f960*/  @P1 STG.E desc[UR34][R10.64], R147 ;  /* 0x000000930a001986 */ /* 0x0003e2000c101922 */
[----:B------:R-:W-:-:S03]  /*3f970*/  LOP3.LUT P1, RZ, R12, 0x200000, RZ, 0xc0, !PT ;  /* 0x002000000cff7812 */ /* 0x000fc6000782c0ff */
[----:B------:R-:W2:Y:S01]  /*3f980*/  LDL.LU R148, [R1+0x8c0] ;  /* 0x0008c00001947983 */ /* 0x000ea20000300800 */
[----:B-1----:R-:W-:-:S09]  /*3f990*/  IMAD.WIDE R10, R158, 0x4, R2 ;  /* 0x000000049e0a7825 */ /* 0x002fd200078e0202 */
[----:B---3--:R1:W-:Y:S04]  /*3f9a0*/  @P1 STG.E desc[UR34][R10.64], R146 ;  /* 0x000000920a001986 */ /* 0x0083e8000c101922 */
[----:B-1----:R-:W3:Y:S04]  /*3f9b0*/  LDL.LU R146, [R1+0x6c0] ;  /* 0x0006c00001927983 */ /* 0x002ee80000300800 */
[----:B------:R-:W3:Y:S01]  /*3f9c0*/  LDL.LU R147, [R1+0x1170] ;  /* 0x0011700001937983 */ /* 0x000ee20000300800 */
        /* <DEDUP_REMOVED lines=8> */
[----:B----4-:R1:W-:Y:S01]  /*3fa50*/  @P1 STG.E desc[UR34][R10.64], R138 ;  /* 0x0000008a0a001986 */ /* 0x0103e2000c101922 */
[----:B------:R-:W-:Y:S01]  /*3fa60*/  LOP3.LUT P1, RZ, R12, 0x20000, RZ, 0xc0, !PT ;  /* 0x000200000cff7812 */ /* 0x000fe2000782c0ff */
[----:B-1----:R-:W-:-:S12]  /*3fa70*/  IMAD.WIDE R10, R145, 0x4, R2 ;  /* 0x00000004910a7825 */ /* 0x002fd800078e0202 */
[----:B------:R1:W-:Y:S01]  /*3fa80*/  @P1 STG.E desc[UR34][R10.64], R252 ;  /* 0x000000fc0a001986 */ /* 0x0003e2000c101922 */
[C---:B------:R-:W-:Y:S01]  /*3fa90*/  LOP3.LUT P1, RZ, R12.reuse, 0x10000, RZ, 0xc0, !PT ;  /* 0x000100000cff7812 */ /* 0x040fe2000782c0ff */
        /* <DEDUP_REMOVED lines=13> */
[----:B--2---:R1:W-:Y:S01]  /*3fb70*/  @P3 STG.E desc[UR34][R10.64], R153 ;  /* 0x000000990a003986 */ /* 0x0043e2000c101922 */
[----:B------:R-:W-:Y:S01]  /*3fb80*/  LOP3.LUT P6, RZ, R17, 0x100000, RZ, 0xc0, !PT ;  /* 0x0010000011ff7812 */ /* 0x000fe200078cc0ff */
[----:B-1----:R-:W-:-:S05]  /*3fb90*/  IMAD.WIDE R10, R150, 0x4, R4 ;  /* 0x00000004960a7825 */ /* 0x002fca00078e0204 */
[----:B------:R1:W-:Y:S01]  /*3fba0*/  @P4 STG.E desc[UR34][R10.64], R151 ;  /* 0x000000970a004986 */ /* 0x0003e2000c101922 */
[----:B------:R-:W-:Y:S01]  /*3fbb0*/  LOP3.LUT P0, RZ, R17, 0x200000, RZ, 0xc0, !PT ;  /* 0x0020000011ff7812 */ /* 0x000fe2000780c0ff */
[----:B-1----:R-:W-:-:S05]  /*3fbc0*/  IMAD.WIDE R10, R150, 0x4, R6 ;  /* 0x00000004960a7825 */ /* 0x002fca00078e0206 */
[----:B------:R1:W-:Y:S02]  /*3fbd0*/  @P5 STG.E desc[UR34][R10.64], R149 ;  /* 0x000000950a005986 */ /* 0x0003e4000c101922 */
[----:B-1----:R-:W-:Y:S02]  /*3fbe0*/  IMAD.WIDE R10, R150, 0x4, R8 ;  /* 0x00000004960a7825 */ /* 0x002fe400078e0208 */
[----:B------:R-:W2:Y:S04]  /*3fbf0*/  LDL.LU R150, [R1+0x4c0] ;  /* 0x0004c00001967983 */ /* 0x000ea80000300800 */
[----:B------:R1:W-:Y:S04]  /*3fc00*/  @P6 STG.E desc[UR34][R10.64], R148 ;  /* 0x000000940a006986 */ /* 0x0003e8000c101922 */
[----:B-1----:R-:W4:Y:S04]  /*3fc10*/  LDL.LU R148, [R1+0x2c0] ;  /* 0x0002c00001947983 */ /* 0x002f280000300800 */
[----:B------:R-:W4:Y:S04]  /*3fc20*/  LDL.LU R16, [R1+0xc0] ;  /* 0x0000c00001107983 */ /* 0x000f280000300800 */
[----:B------:R-:W4:Y:S04]  /*3fc30*/  LDL.LU R14, [R1+0xf24] ;  /* 0x000f2400010e7983 */ /* 0x000f280000300800 */
[----:B------:R-:W4:Y:S01]  /*3fc40*/  LDL.LU R15, [R1+0xcb4] ;  /* 0x000cb400010f7983 */ /* 0x000f220000300800 */
[----:B---3--:R-:W-:-:S05]  /*3fc50*/  IMAD.WIDE R10, R147, 0x4, R2 ;  /* 0x00000004930a7825 */ /* 0x008fca00078e0202 */
[----:B------:R1:W-:Y:S04]  /*3fc60*/  @P0 STG.E desc[UR34][R10.64], R146 ;  /* 0x000000920a000986 */ /* 0x0003e8000c101922 */
[----:B-1----:R-:W3:Y:S04]  /*3fc70*/  LDL.LU R146, [R1+0x1174] ;  /* 0x0011740001927983 */ /* 0x002ee80000300800 */
[----:B------:R-:W3:Y:S01]  /*3fc80*/  LDL.LU R136, [R1+0xab4] ;  /* 0x000ab40001887983 */ /* 0x000ee20000300800 */
[----:B------:R-:W-:Y:S02]  /*3fc90*/  LOP3.LUT P1, RZ, R18, 0x4, RZ, 0xc0, !PT ;  /* 0x0000000412ff7812 */ /* 0x000fe4000782c0ff */
        /* <DEDUP_REMOVED lines=17> */
[----:B------:R-:W-:Y:S01]  /*3fdb0*/  LOP3.LUT P5, RZ, R17, 0x800000, RZ, 0xc0, !PT ;  /* 0x0080000011ff7812 */ /* 0x000fe200078ac0ff */
[----:B------:R-:W-:Y:S01]  /*3fdc0*/  IMAD.WIDE R10, R147, 0x4, R4 ;  /* 0x00000004930a7825 */ /* 0x000fe200078e0204 */
[C---:B------:R-:W-:Y:S01]  /*3fdd0*/  LOP3.LUT P6, RZ, R17.reuse, 0x1000000, RZ, 0xc0, !PT ;  /* 0x0100000011ff7812 */ /* 0x040fe200078cc0ff */
        /* <DEDUP_REMOVED lines=26> */
[----:B------:R3:W-:Y:S04]  /*3ff80*/  @P6 STG.E desc[UR34][R10.64], R16 ;  /* 0x000000100a006986 */ /* 0x0007e8000c101922 */
[----:B------:R-:W2:Y:S01]  /*3ff90*/  LDL.LU R147, [R1+0x1180] ;  /* 0x0011800001937983 */ /* 0x000ea20000300800 */
[----:B---3--:R-:W-:-:S05]  /*3ffa0*/  IMAD.WIDE R10, R146, 0x4, R2 ;  /* 0x00000004920a7825 */ /* 0x008fca00078e0202 */
[----:B------:R1:W-:Y:S02]  /*3ffb0*/  @P0 STG.E desc[UR34][R10.64], R14 ;  /* 0x0000000e0a000986 */ /* 0x0003e4000c101922 */
[----:B-1----:R-:W-:-:S05]  /*3ffc0*/  IMAD.WIDE R10, R146, 0x4, R4 ;  /* 0x00000004920a7825 */ /* 0x002fca00078e0204 */
[----:B------:R1:W-:Y:S01]  /*3ffd0*/  @P1 STG.E desc[UR34][R10.64], R15 ;  /* 0x0000000f0a001986 */ /* 0x0003e2000c101922 */
[----:B------:R-:W-:Y:S01]  /*3ffe0*/  LOP3.LUT P1, RZ, R12, 0x4000, RZ, 0xc0, !PT ;  /* 0x000040000cff7812 */ /* 0x000fe2000782c0ff */
[----:B-1----:R-:W-:-:S12]  /*3fff0*/  IMAD.WIDE R10, R146, 0x4, R6 ;  /* 0x00000004920a7825 */ /* 0x002fd800078e0206 */
[----:B------:R1:W-:Y:S02]  /*40000*/  @P1 STG.E desc[UR34][R10.64], R136 ;  /* 0x000000880a001986 */ /* 0x0003e4000c101922 */
[----:B-1----:R-:W-:Y:S02]  /*40010*/  IMAD.WIDE R10, R146, 0x4, R8 ;  /* 0x00000004920a7825 */ /* 0x002fe400078e0208 */
[----:B------:R-:W3:Y:S01]  /*40020*/  LDL.LU R146, [R1+0xc8] ;  /* 0x0000c80001927983 */ /* 0x000ee20000300800 */
        /* <DEDUP_REMOVED lines=30> */
[----:B------:R1:W-:Y:S01]  /*40210*/  @P4 STG.E desc[UR34][R10.64], R149 ;  /* 0x000000950a004986 */ /* 0x0003e2000c101922 */
[----:B------:R-:W-:Y:S01]  /*40220*/  LOP3.LUT P0, RZ, R18, 0x100, RZ, 0xc0, !PT ;  /* 0x0000010012ff7812 */ /* 0x000fe2000780c0ff */
[----:B-1----:R-:W-:-:S05]  /*40230*/  IMAD.WIDE R10, R147, 0x4, R4 ;  /* 0x00000004930a7825 */ /* 0x002fca00078e0204 */
[----:B------:R1:W-:Y:S02]  /*40240*/  @P5 STG.E desc[UR34][R10.64], R150 ;  /* 0x000000960a005986 */ /* 0x0003e4000c101922 */
[----:B-1----:R-:W-:-:S05]  /*40250*/  IMAD.WIDE R10, R147, 0x4, R6 ;  /* 0x00000004930a7825 */ /* 0x002fca00078e0206 */
[----:B----4-:R1:W-:Y:S02]  /*40260*/  @P6 STG.E desc[UR34][R10.64], R148 ;  /* 0x000000940a006986 */ /* 0x0103e4000c101922 */
[----:B-1----:R-:W-:-:S05]  /*40270*/  IMAD.WIDE R10, R147, 0x4, R8 ;  /* 0x00000004930a7825 */ /* 0x002fca00078e0208 */
[----:B---3--:R1:W-:Y:S04]  /*40280*/  @P0 STG.E desc[UR34][R10.64], R146 ;  /* 0x000000920a000986 */ /* 0x0083e8000c101922 */
        /* <DEDUP_REMOVED lines=28> */
[----:B------:R-:W2:Y:S01]  /*40450*/  LDL.LU R159, [R1+0x118c] ;  /* 0x00118c00019f7983 */ /* 0x000ea20000300800 */
[----:B------:R-:W-:-:S02]  /*40460*/  @P1 LOP3.LUT R12, R12, 0x8, RZ, 0xfc, !PT ;  /* 0x000000080c0c1812 */ /* 0x000fc400078efcff */
[----:B------:R-:W-:Y:S01]  /*40470*/  LOP3.LUT P1, RZ, R18, 0x10000, RZ, 0xc0, !PT ;  /* 0x0001000012ff7812 */ /* 0x000fe2000782c0ff */
[----:B------:R-:W2:Y:S01]  /*40480*/  LDL.LU R138, [R1+0xcc0] ;  /* 0x000cc000018a7983 */ /* 0x000ea20000300800 */
[----:B------:R-:W-:-:S03]  /*40490*/  LOP3.LUT R12, R12, 0xffffffef, RZ, 0xc0, !PT ;  /* 0xffffffef0c0c7812 */ /* 0x000fc600078ec0ff */
[----:B------:R-:W2:Y:S01]  /*404a0*/  LDL.LU R252, [R1+0xac0] ;  /* 0x000ac00001fc7983 */ /* 0x000ea20000300800 */
[C---:B------:R-:W-:Y:S02]  /*404b0*/  LOP3.LUT P5, RZ, R18.reuse, 0x400, RZ, 0xc0, !PT ;  /* 0x0000040012ff7812 */ /* 0x040fe400078ac0ff */
[----:B------:R-:W-:Y:S01]  /*404c0*/  LOP3.LUT P6, RZ, R18, 0x800, RZ, 0xc0, !PT ;  /* 0x0000080012ff7812 */ /* 0x000fe200078cc0ff */
[----:B------:R-:W-:Y:S01]  /*404d0*/  IMAD.WIDE R10, R149, 0x4, R4 ;  /* 0x00000004950a7825 */ /* 0x000fe200078e0204 */
[----:B------:R-:W2:Y:S03]  /*404e0*/  LDL.LU R144, [R1+0x8d0] ;  /* 0x0008d00001907983 */ /* 0x000ea60000300800 */
[----:B------:R-:W-:Y:S02]  /*404f0*/  @P1 LOP3.LUT R12, R12, 0x10, RZ, 0xfc, !PT ;  /* 0x000000100c0c1812 */ /* 0x000fe400078efcff */
[----:B------:R-:W-:-:S02]  /*40500*/  LOP3.LUT P1, RZ, R18, 0x8000, RZ, 0xc0, !PT ;  /* 0x0000800012ff7812 */ /* 0x000fc4000782c0ff */
[----:B------:R-:W-:Y:S02]  /*40510*/  LOP3.LUT R12, R12, 0xffffffdf, RZ, 0xc0, !PT ;  /* 0xffffffdf0c0c7812 */ /* 0x000fe400078ec0ff */
[----:B------:R-:W-:-:S09]  /*40520*/  LOP3.LUT P0, RZ, R18, 0x1000, RZ, 0xc0, !PT ;  /* 0x0000100012ff7812 */ /* 0x000fd2000780c0ff */
[----:B------:R-:W-:Y:S02]  /*40530*/  @P1 LOP3.LUT R12, R12, 0x20, RZ, 0xfc, !PT ;  /* 0x000000200c0c1812 */ /* 0x000fe400078efcff */
[----:B------:R-:W-:Y:S01]  /*40540*/  LOP3.LUT P1, RZ, R18, 0x4000, RZ, 0xc0, !PT ;  /* 0x0000400012ff7812 */ /* 0x000fe2000782c0ff */
[----:B---3--:R1:W-:Y:S01]  /*40550*/  @P5 STG.E desc[UR34][R10.64], R153 ;  /* 0x000000990a005986 */ /* 0x0083e2000c101922 */
[----:B------:R-:W-:Y:S01]  /*40560*/  LOP3.LUT R12, R12, 0xffffffbf, RZ, 0xc0, !PT ;  /* 0xffffffbf0c0c7812 */ /* 0x000fe200078ec0ff */
[----:B-1----:R-:W-:-:S10]  /*40570*/  IMAD.WIDE R10, R149, 0x4, R6 ;  /* 0x00000004950a7825 */ /* 0x002fd400078e0206 */
[----:B------:R-:W-:Y:S02]  /*40580*/  @P1 LOP3.LUT R12, R12, 0x40, RZ, 0xfc, !PT ;  /* 0x000000400c0c1812 */ /* 0x000fe400078efcff */
[----:B------:R-:W-:Y:S01]  /*40590*/  LOP3.LUT P1, RZ, R18, 0x2000, RZ, 0xc0, !PT ;  /* 0x0000200012ff7812 */ /* 0x000fe2000782c0ff */
[----:B----4-:R1:W-:Y:S04]  /*405a0*/  @P6 STG.E desc[UR34][R10.64], R151 ;  /* 0x000000970a006986 */ /* 0x0103e8000c101922 */
[----:B-1----:R-:W3:Y:S01]  /*405b0*/  LDL.LU R151, [R1+0x1190] ;  /* 0x0011900001977983 */ /* 0x002ee20000300800 */
[----:B------:R-:W-:-:S03]  /*405c0*/  IMAD.WIDE R10, R149, 0x4, R8 ;  /* 0x00000004950a7825 */ /* 0x000fc600078e0208 */
[----:B------:R-:W4:Y:S04]  /*405d0*/  LDL.LU R145, [R1+0x6d0] ;  /* 0x0006d00001917983 */ /* 0x000f280000300800 */
[----:B------:R1:W-:Y:S04]  /*405e0*/  @P0 STG.E desc[UR34][R10.64], R150 ;  /* 0x000000960a000986 */ /* 0x0003e8000c101922 */
[----:B------:R-:W4:Y:S04]  /*405f0*/  LDL.LU R139, [R1+0x4d0] ;  /* 0x0004d000018b7983 */ /* 0x000f280000300800 */
[----:B------:R-:W4:Y:S01]  /*40600*/  LDL.LU R153, [R1+0x2d0] ;  /* 0x0002d00001997983 */ /* 0x000f220000300800 */
[----:B-1----:R-:W-:-:S03]  /*40610*/  IMAD.WIDE R10, R137, 0x4, R2 ;  /* 0x00000004890a7825 */ /* 0x002fc600078e0202 */
[----:B------:R-:W4:Y:S04]  /*40620*/  LDL.LU R149, [R1+0xd0] ;  /* 0x0000d00001957983 */ /* 0x000f280000300800 */
[----:B------:R1:W-:Y:S01]  /*40630*/  @P1 STG.E desc[UR34][R10.64], R148 ;  /* 0x000000940a001986 */ /* 0x0003e2000c101922 */
[----:B------:R-:W-:-:S03]  /*40640*/  LOP3.LUT P1, RZ, R12, 0x40, RZ, 0xc0, !PT ;  /* 0x000000400cff7812 */ /* 0x000fc6000782c0ff */
[----:B------:R-:W4:Y:S01]  /*40650*/  LDL.LU R150, [R1+0x1194] ;  /* 0x0011940001967983 */ /* 0x000f220000300800 */
[----:B-1----:R-:W-:-:S03]  /*40660*/  IMAD.WIDE R10, R137, 0x4, R4 ;  /* 0x00000004890a7825 */ /* 0x002fc600078e0204 */
[----:B------:R-:W4:Y:S06]  /*40670*/  LDL.LU R148, [R1+0xf34] ;  /* 0x000f340001947983 */ /* 0x000f2c0000300800 */
[----:B------:R1:W-:Y:S01]  /*40680*/  @P1 STG.E desc[UR34][R10.64], R147 ;  /* 0x000000930a001986 */ /* 0x0003e2000c101922 */
[----:B------:R-:W-:-:S03]  /*40690*/  LOP3.LUT P1, RZ, R12, 0x20, RZ, 0xc0, !PT ;  /* 0x000000200cff7812 */ /* 0x000fc6000782c0ff */
[----:B-1----:R-:W4:Y:S01]  /*406a0*/  LDL.LU R147, [R1+0xcc4] ;  /* 0x000cc40001937983 */ /* 0x002f220000300800 */
        /* <DEDUP_REMOVED lines=21> */
[----:B---3--:R-:W-:-:S08]  /*40800*/  IMAD.WIDE R10, R151, 0x4, R2 ;  /* 0x00000004970a7825 */ /* 0x008fd000078e0202 */
[----:B----4-:R1:W-:Y:S01]  /*40810*/  @P1 STG.E desc[UR34][R10.64], R145 ;  /* 0x000000910a001986 */ /* 0x0103e2000c101922 */
        /* <DEDUP_REMOVED lines=38> */
[----:B------:R-:W-:-:S03]  /*40a80*/  LOP3.LUT P0, RZ, R18, 0x80000000, RZ, 0xc0, !PT ;  /* 0x8000000012ff7812 */ /* 0x000fc6000780c0ff */
[----:B------:R-:W4:Y:S01]  /*40a90*/  LDL.LU R153, [R1+0xccc] ;  /* 0x000ccc0001997983 */ /* 0x000f220000300800 */
[----:B------:R-:W-:Y:S02]  /*40aa0*/  LOP3.LUT P1, RZ, R19, 0x100, RZ, 0xc0, !PT ;  /* 0x0000010013ff7812 */ /* 0x000fe4000782c0ff */
[----:B------:R-:W-:Y:S01]  /*40ab0*/  LOP3.LUT R13, R13, 0xff7fffff, RZ, 0xc0, !PT ;  /* 0xff7fffff0d0d7812 */ /* 0x000fe200078ec0ff */
[----:B---3--:R2:W-:Y:S10]  /*40ac0*/  @P4 STG.E desc[UR34][R10.64], R151 ;  /* 0x000000970a004986 */ /* 0x0085f4000c101922 */
        /* <DEDUP_REMOVED lines=11> */
[----:B--2---:R-:W-:-:S05]  /*40b80*/  IMAD.WIDE R10, R146, 0x4, R2 ;  /* 0x00000004920a7825 */ /* 0x004fca00078e0202 */
[----:B----4-:R1:W-:Y:S02]  /*40b90*/  @P5 STG.E desc[UR34][R10.64], R149 ;  /* 0x000000950a005986 */ /* 0x0103e4000c101922 */
[C---:B-1----:R-:W-:Y:S02]  /*40ba0*/  IMAD.WIDE R10, R146.reuse, 0x4, R4 ;  /* 0x00000004920a7825 */ /* 0x042fe400078e0204 */
[----:B------:R-:W2:Y:S04]  /*40bb0*/  LDL.LU R149, [R1+0xacc] ;  /* 0x000acc0001957983 */ /* 0x000ea80000300800 */
[----:B------:R1:W-:Y:S02]  /*40bc0*/  @P6 STG.E desc[UR34][R10.64], R148 ;  /* 0x000000940a006986 */ /* 0x0003e4000c101922 */
[----:B-1----:R-:W-:-:S02]  /*40bd0*/  IMAD.WIDE R10, R146, 0x4, R6 ;  /* 0x00000004920a7825 */ /* 0x002fc400078e0206 */
[----:B------:R-:W3:Y:S04]  /*40be0*/  LDL.LU R148, [R1+0x8dc] ;  /* 0x0008dc0001947983 */ /* 0x000ee80000300800 */
[----:B------:R1:W-:Y:S02]  /*40bf0*/  @P0 STG.E desc[UR34][R10.64], R147 ;  /* 0x000000930a000986 */ /* 0x0003e4000c101922 */
[----:B-1----:R-:W-:Y:S02]  /*40c00*/  IMAD.WIDE R10, R146, 0x4, R8 ;  /* 0x00000004920a7825 */ /* 0x002fe400078e0208 */
[----:B------:R-:W4:Y:S04]  /*40c10*/  LDL.LU R147, [R1+0x6dc] ;  /* 0x0006dc0001937983 */ /* 0x000f280000300800 */
[----:B------:R-:W4:Y:S04]  /*40c20*/  LDL.LU R146, [R1+0x4dc] ;  /* 0x0004dc0001927983 */ /* 0x000f280000300800 */
[----:B------:R-:W4:Y:S01]  /*40c30*/  LDL.LU R151, [R1+0x11a8] ;  /* 0x0011a80001977983 */ /* 0x000f220000300800 */
[----:B------:R-:W-:-:S04]  /*40c40*/  LOP3.LUT R13, R13, 0xf7ffffff, RZ, 0xc0, !PT ;  /* 0xf7ffffff0d0d7812 */ /* 0x000fc800078ec0ff */
        /* <DEDUP_REMOVED lines=45> */
[----:B-1----:R-:W-:Y:S02]  /*40f20*/  IMAD.WIDE R10, R150, 0x4, R6 ;  /* 0x00000004960a7825 */ /* 0x002fe400078e0206 */
[----:B------:R-:W4:Y:S01]  /*40f30*/  LDL.LU R153, [R1+0x2dc] ;  /* 0x0002dc0001997983 */ /* 0x000f220000300800 */
[----:B------:R-:W-:-:S03]  /*40f40*/  LOP3.LUT P0, RZ, R19, 0x4000, RZ, 0xc0, !PT ;  /* 0x0000400013ff7812 */ /* 0x000fc6000780c0ff */
[----:B--2---:R1:W-:Y:S02]  /*40f50*/  @P4 STG.E desc[UR34][R10.64], R149 ;  /* 0x000000950a004986 */ /* 0x0043e4000c101922 */
[----:B-1----:R-:W-:Y:S02]  /*40f60*/  IMAD.WIDE R10, R150, 0x4, R8 ;  /* 0x00000004960a7825 */ /* 0x002fe400078e0208 */
[----:B------:R-:W2:Y:S04]  /*40f70*/  LDL.LU R150, [R1+0xdc] ;  /* 0x0000dc0001967983 */ /* 0x000ea80000300800 */
[----:B---3--:R1:W-:Y:S04]  /*40f80*/  @P5 STG.E desc[UR34][R10.64], R148 ;  /* 0x000000940a005986 */ /* 0x0083e8000c101922 */
[----:B------:R-:W3:Y:S04]  /*40f90*/  LDL.LU R149, [R1+0xf40] ;  /* 0x000f400001957983 */ /* 0x000ee80000300800 */
[----:B-1----:R-:W3:Y:S01]  /*40fa0*/  LDL.LU R148, [R1+0xcd0] ;  /* 0x000cd00001947983 */ /* 0x002ee20000300800 */
[----:B----4-:R-:W-:-:S05]  /*40fb0*/  IMAD.WIDE R10, R151, 0x4, R2 ;  /* 0x00000004970a7825 */ /* 0x010fca00078e0202 */
[----:B------:R1:W-:Y:S02]  /*40fc0*/  @P6 STG.E desc[UR34][R10.64], R147 ;  /* 0x000000930a006986 */ /* 0x0003e4000c101922 */
[----:B-1----:R-:W-:Y:S02]  /*40fd0*/  IMAD.WIDE R10, R151, 0x4, R4 ;  /* 0x00000004970a7825 */ /* 0x002fe400078e0204 */
[----:B------:R-:W4:Y:S04]  /*40fe0*/  LDL.LU R147, [R1+0xad0] ;  /* 0x000ad00001937983 */ /* 0x000f280000300800 */
[----:B------:R1:W-:Y:S04]  /*40ff0*/  @P0 STG.E desc[UR34][R10.64], R146 ;  /* 0x000000920a000986 */ /* 0x0003e8000c101922 */
[----:B-1----:R-:W3:Y:S04]  /*41000*/  LDL.LU R146, [R1+0x11ac] ;  /* 0x0011ac0001927983 */ /* 0x002ee80000300800 */
[----:B------:R-:W4:Y:S01]  /*41010*/  LDL.LU R15, [R1+0x8e0] ;  /* 0x0008e000010f7983 */ /* 0x000f220000300800 */
        /* <DEDUP_REMOVED lines=9> */
[----:B------:R-:W4:Y:S04]  /*410b0*/  LDL.LU R138, [R1+0xe0] ;  /* 0x0000e000018a7983 */ /* 0x000f280000300800 */
[----:B------:R-:W4:Y:S04]  /*410c0*/  LDL.LU R252, [R1+0xf44] ;  /* 0x000f440001fc7983 */ /* 0x000f280000300800 */
[----:B------:R-:W-:Y:S01]  /*410d0*/  @P1 LOP3.LUT R13, R13, 0x10000, RZ, 0xfc, !PT ;  /* 0x000100000d0d1812 */ /* 0x000fe200078efcff */
[----:B------:R-:W4:Y:S01]  /*410e0*/  LDL.LU R159, [R1+0xcd4] ;  /* 0x000cd400019f7983 */ /* 0x000f220000300800 */
[----:B------:R-:W-:-:S02]  /*410f0*/  LOP3.LUT P1, RZ, R19, 0x2000000, RZ, 0xc0, !PT ;  /* 0x0200000013ff7812 */ /* 0x000fc4000782c0ff */
[----:B------:R-:W-:Y:S01]  /*41100*/  LOP3.LUT R13, R13, 0xfffdffff, RZ, 0xc0, !PT ;  /* 0xfffdffff0d0d7812 */ /* 0x000fe200078ec0ff */
[----:B------:R-:W4:Y:S04]  /*41110*/  LDL.LU R144, [R1+0xad4] ;  /* 0x000ad40001907983 */ /* 0x000f280000300800 */
[----:B------:R-:W4:Y:S01]  /*41120*/  LDL.LU R145, [R1+0x11b4] ;  /* 0x0011b40001917983 */ /* 0x000f220000300800 */
[C---:B------:R-:W-:Y:S02]  /*41130*/  LOP3.LUT P4, RZ, R19.reuse, 0x8000, RZ, 0xc0, !PT ;  /* 0x0000800013ff7812 */ /* 0x040fe4000788c0ff */
[----:B------:R-:W-:Y:S01]  /*41140*/  LOP3.LUT P5, RZ, R19, 0x10000, RZ, 0xc0, !PT ;  /* 0x0001000013ff7812 */ /* 0x000fe200078ac0ff */
[----:B------:R-:W-:Y:S01]  /*41150*/  IMAD.WIDE R10, R151, 0x4, R6 ;  /* 0x00000004970a7825 */ /* 0x000fe200078e0206 */
        /* <DEDUP_REMOVED lines=20> */
[----:B------:R1:W-:Y:S02]  /*412a0*/  @P4 STG.E desc[UR34][R10.64], R153 ;  /* 0x000000990a004986 */ /* 0x0003e4000c101922 */
[----:B-1----:R-:W-:-:S05]  /*412b0*/  IMAD.WIDE R10, R151, 0x4, R8 ;  /* 0x00000004970a7825 */ /* 0x002fca00078e0208 */
[----:B--2---:R1:W-:Y:S04]  /*412c0*/  @P5 STG.E desc[UR34][R10.64], R150 ;  /* 0x000000960a005986 */ /* 0x0043e8000c101922 */
[----:B-1----:R-:W2:Y:S04]  /*412d0*/  LDL.LU R150, [R1+0x11b8] ;  /* 0x0011b80001967983 */ /* 0x002ea80000300800 */
[----:B------:R-:W2:Y:S04]  /*412e0*/  LDL.LU R153, [R1+0x6e4] ;  /* 0x0006e40001997983 */ /* 0x000ea80000300800 */
[----:B------:R-:W2:Y:S01]  /*412f0*/  LDL.LU R151, [R1+0x4e4] ;  /* 0x0004e40001977983 */ /* 0x000ea20000300800 */
[----:B---3--:R-:W-:-:S05]  /*41300*/  IMAD.WIDE R10, R146, 0x4, R2 ;  /* 0x00000004920a7825 */ /* 0x008fca00078e0202 */
[----:B------:R1:W-:Y:S02]  /*41310*/  @P6 STG.E desc[UR34][R10.64], R149 ;  /* 0x000000950a006986 */ /* 0x0003e4000c101922 */
[C---:B-1----:R-:W-:Y:S02]  /*41320*/  IMAD.WIDE R10, R146.reuse, 0x4, R4 ;  /* 0x00000004920a7825 */ /* 0x042fe400078e0204 */
[----:B------:R-:W3:Y:S04]  /*41330*/  LDL.LU R149, [R1+0x2e4] ;  /* 0x0002e40001957983 */ /* 0x000ee80000300800 */
[----:B------:R1:W-:Y:S02]  /*41340*/  @P0 STG.E desc[UR34][R10.64], R148 ;  /* 0x000000940a000986 */ /* 0x0003e4000c101922 */
[----:B-1----:R-:W-:-:S02]  /*41350*/  IMAD.WIDE R10, R146, 0x4, R6 ;  /* 0x00000004920a7825 */ /* 0x002fc400078e0206 */
[----:B------:R-:W3:Y:S04]  /*41360*/  LDL.LU R148, [R1+0xe4] ;  /* 0x0000e40001947983 */ /* 0x000ee80000300800 */
[----:B----4-:R1:W-:Y:S02]  /*41370*/  @P1 STG.E desc[UR34][R10.64], R147 ;  /* 0x000000930a001986 */ /* 0x0103e4000c101922 */
[----:B-1----:R-:W-:Y:S02]  /*41380*/  IMAD.WIDE R10, R146, 0x4, R8 ;  /* 0x00000004920a7825 */ /* 0x002fe400078e0208 */
        /* <DEDUP_REMOVED lines=31> */
[----:B------:R-:W-:Y:S02]  /*41580*/  LOP3.LUT P5, RZ, R19, 0x80000000, RZ, 0xc0, !PT ;  /* 0x8000000013ff7812 */ /* 0x000fe400078ac0ff */
[C---:B------:R-:W-:Y:S02]  /*41590*/  LOP3.LUT P6, RZ, R20.reuse, 0x1, RZ, 0xc0, !PT ;  /* 0x0000000114ff7812 */ /* 0x040fe400078cc0ff */
[----:B------:R-:W-:Y:S01]  /*415a0*/  LOP3.LUT P0, RZ, R20, 0x2, RZ, 0xc0, !PT ;  /* 0x0000000214ff7812 */ /* 0x000fe2000780c0ff */
[----:B--2---:R-:W-:-:S05]  /*415b0*/  IMAD.WIDE R10, R150, 0x4, R2 ;  /* 0x00000004960a7825 */ /* 0x004fca00078e0202 */
[----:B------:R1:W-:Y:S02]  /*415c0*/  @P3 STG.E desc[UR34][R10.64], R153 ;  /* 0x000000990a003986 */ /* 0x0003e4000c101922 */
[----:B-1----:R-:W-:-:S05]  /*415d0*/  IMAD.WIDE R10, R150, 0x4, R4 ;  /* 0x00000004960a7825 */ /* 0x002fca00078e0204 */
[----:B------:R1:W-:Y:S02]  /*415e0*/  @P4 STG.E desc[UR34][R10.64], R151 ;  /* 0x000000970a004986 */ /* 0x0003e4000c101922 */
[----:B-1----:R-:W-:-:S05]  /*415f0*/  IMAD.WIDE R10, R150, 0x4, R6 ;  /* 0x00000004960a7825 */ /* 0x002fca00078e0206 */
[----:B---3--:R1:W-:Y:S04]  /*41600*/  @P5 STG.E desc[UR34][R10.64], R149 ;  /* 0x000000950a005986 */ /* 0x0083e8000c101922 */
[----:B-1----:R-:W2:Y:S01]  /*41610*/  LDL.LU R149, [R1+0xcd8] ;  /* 0x000cd80001957983 */ /* 0x002ea20000300800 */
[----:B------:R-:W-:-:S03]  /*41620*/  IMAD.WIDE R10, R150, 0x4, R8 ;  /* 0x00000004960a7825 */ /* 0x000fc600078e0208 */
[----:B------:R-:W3:Y:S04]  /*41630*/  LDL.LU R150, [R1+0xad8] ;  /* 0x000ad80001967983 */ /* 0x000ee80000300800 */
[----:B------:R1:W-:Y:S04]  /*41640*/  @P6 STG.E desc[UR34][R10.64], R148 ;  /* 0x000000940a006986 */ /* 0x0003e8000c101922 */
[----:B------:R-:W3:Y:S04]  /*41650*/  LDL.LU R14, [R1+0x8e8] ;  /* 0x0008e800010e7983 */ /* 0x000ee80000300800 */
[----:B------:R-:W3:Y:S04]  /*41660*/  LDL.LU R15, [R1+0x6e8] ;  /* 0x0006e800010f7983 */ /* 0x000ee80000300800 */
[----:B------:R-:W3:Y:S04]  /*41670*/  LDL.LU R136, [R1+0x4e8] ;  /* 0x0004e80001887983 */ /* 0x000ee80000300800 */
[----:B-1----:R-:W3:Y:S01]  /*41680*/  LDL.LU R148, [R1+0x2e8] ;  /* 0x0002e80001947983 */ /* 0x002ee20000300800 */
[----:B----4-:R-:W-:-:S05]  /*41690*/  IMAD.WIDE R10, R147, 0x4, R2 ;  /* 0x00000004930a7825 */ /* 0x010fca00078e0202 */
        /* <DEDUP_REMOVED lines=20> */
[C---:B------:R-:W-:Y:S01]  /*417e0*/  LOP3.LUT P5, RZ, R20.reuse, 0x8, RZ, 0xc0, !PT ;  /* 0x0000000814ff7812 */ /* 0x040fe200078ac0ff */
[----:B------:R-:W-:Y:S01]  /*417f0*/  IMAD.WIDE R10, R147, 0x4, R4 ;  /* 0x00000004930a7825 */ /* 0x000fe200078e0204 */
[----:B------:R-:W-:Y:S01]  /*41800*/  LOP3.LUT P6, RZ, R20, 0x10, RZ, 0xc0, !PT ;  /* 0x0000001014ff7812 */ /* 0x000fe200078cc0ff */
        /* <DEDUP_REMOVED lines=25> */
[----:B------:R-:W2:Y:S04]  /*419a0*/  LDL.LU R147, [R1+0x11cc] ;  /* 0x0011cc0001937983 */ /* 0x000ea80000300800 */
[----:B------:R4:W-:Y:S02]  /*419b0*/  @P6 STG.E desc[UR34][R10.64], R14 ;  /* 0x0000000e0a006986 */ /* 0x0009e4000c101922 */
[----:B----4-:R-:W-:-:S05]  /*419c0*/  IMAD.WIDE R10, R146, 0x4, R2 ;  /* 0x00000004920a7825 */ /* 0x010fca00078e0202 */
[----:B------:R1:W-:Y:S02]  /*419d0*/  @P0 STG.E desc[UR34][R10.64], R15 ;  /* 0x0000000f0a000986 */ /* 0x0003e4000c101922 */
[----:B-1----:R-:W-:-:S05]  /*419e0*/  IMAD.WIDE R10, R146, 0x4, R4 ;  /* 0x00000004920a7825 */ /* 0x002fca00078e0204 */
[----:B------:R1:W-:Y:S01]  /*419f0*/  @P1 STG.E desc[UR34][R10.64], R136 ;  /* 0x000000880a001986 */ /* 0x0003e2000c101922 */
[----:B------:R-:W-:Y:S01]  /*41a00*/  LOP3.LUT P1, RZ, R13, 0x4000, RZ, 0xc0, !PT ;  /* 0x000040000dff7812 */ /* 0x000fe2000782c0ff */
[----:B-1----:R-:W-:-:S12]  /*41a10*/  IMAD.WIDE R10, R146, 0x4, R6 ;  /* 0x00000004920a7825 */ /* 0x002fd800078e0206 */
[----:B------:R1:W-:Y:S04]  /*41a20*/  @P1 STG.E desc[UR34][R10.64], R148 ;  /* 0x000000940a001986 */ /* 0x0003e8000c101922 */
[----:B-1----:R-:W4:Y:S01]  /*41a30*/  LDL.LU R148, [R1+0xae0] ;  /* 0x000ae00001947983 */ /* 0x002f220000300800 */
[----:B------:R-:W-:-:S03]  /*41a40*/  IMAD.WIDE R10, R146, 0x4, R8 ;  /* 0x00000004920a7825 */ /* 0x000fc600078e0208 */
        /* <DEDUP_REMOVED lines=27> */
[C---:B------:R-:W-:Y:S01]  /*41c00*/  LOP3.LUT P5, RZ, R20.reuse, 0x40000, RZ, 0xc0, !PT ;  /* 0x0004000014ff7812 */ /* 0x040fe200078ac0ff */
[----:B-1----:R-:W-:Y:S02]  /*41c10*/  IMAD.WIDE R10, R153, 0x4, R8 ;  /* 0x00000004990a7825 */ /* 0x002fe400078e0208 */
[----:B------:R-:W4:Y:S04]  /*41c20*/  LDL.LU R153, [R1+0x6f0] ;  /* 0x0006f00001997983 */ /* 0x000f280000300800 */
[----:B------:R1:W-:Y:S04]  /*41c30*/  @P3 STG.E desc[UR34][R10.64], R151 ;  /* 0x000000970a003986 */ /* 0x0003e8000c101922 */
[----:B-1----:R-:W4:Y:S01]  /*41c40*/  LDL.LU R151, [R1+0x4f0] ;  /* 0x0004f00001977983 */ /* 0x002f220000300800 */
[----:B------:R-:W-:-:S02]  /*41c50*/  LOP3.LUT P6, RZ, R20, 0x80000, RZ, 0xc0, !PT ;  /* 0x0008000014ff7812 */ /* 0x000fc400078cc0ff */
[----:B------:R-:W-:Y:S01]  /*41c60*/  LOP3.LUT P0, RZ, R20, 0x100000, RZ, 0xc0, !PT ;  /* 0x0010000014ff7812 */ /* 0x000fe2000780c0ff */
[----:B--2---:R-:W-:-:S05]  /*41c70*/  IMAD.WIDE R10, R147, 0x4, R2 ;  /* 0x00000004930a7825 */ /* 0x004fca00078e0202 */
[----:B------:R1:W-:Y:S02]  /*41c80*/  @P4 STG.E desc[UR34][R10.64], R149 ;  /* 0x000000950a004986 */ /* 0x0003e4000c101922 */
[C---:B-1----:R-:W-:Y:S02]  /*41c90*/  IMAD.WIDE R10, R147.reuse, 0x4, R4 ;  /* 0x00000004930a7825 */ /* 0x042fe400078e0204 */
[----:B------:R-:W2:Y:S04]  /*41ca0*/  LDL.LU R149, [R1+0x2f0] ;  /* 0x0002f00001957983 */ /* 0x000ea80000300800 */
[----:B---3--:R1:W-:Y:S04]  /*41cb0*/  @P5 STG.E desc[UR34][R10.64], R150 ;  /* 0x000000960a005986 */ /* 0x0083e8000c101922 */
[----:B-1----:R-:W3:Y:S01]  /*41cc0*/  LDL.LU R150, [R1+0x11d0] ;  /* 0x0011d00001967983 */ /* 0x002ee20000300800 */
[----:B------:R-:W-:-:S03]  /*41cd0*/  IMAD.WIDE R10, R147, 0x4, R6 ;  /* 0x00000004930a7825 */ /* 0x000fc600078e0206 */
[----:B------:R-:W2:Y:S04]  /*41ce0*/  LDL.LU R136, [R1+0xf0] ;  /* 0x0000f00001887983 */ /* 0x000ea80000300800 */
[----:B------:R-:W2:Y:S04]  /*41cf0*/  LDL.LU R137, [R1+0xf54] ;  /* 0x000f540001897983 */ /* 0x000ea80000300800 */
[----:B----4-:R1:W-:Y:S02]  /*41d00*/  @P6 STG.E desc[UR34][R10.64], R148 ;  /* 0x000000940a006986 */ /* 0x0103e4000c101922 */
[----:B-1----:R-:W-:-:S02]  /*41d10*/  IMAD.WIDE R10, R147, 0x4, R8 ;  /* 0x00000004930a7825 */ /* 0x002fc400078e0208 */
[----:B------:R-:W4:Y:S04]  /*41d20*/  LDL.LU R148, [R1+0xce4] ;  /* 0x000ce40001947983 */ /* 0x000f280000300800 */
[----:B------:R1:W-:Y:S04]  /*41d30*/  @P0 STG.E desc[UR34][R10.64], R146 ;  /* 0x000000920a000986 */ /* 0x0003e8000c101922 */
[----:B------:R-:W4:Y:S04]  /*41d40*/  LDL.LU R147, [R1+0xae4] ;  /* 0x000ae40001937983 */ /* 0x000f280000300800 */
[----:B-1----:R-:W4:Y:S01]  /*41d50*/  LDL.LU R146, [R1+0x11d4] ;  /* 0x0011d40001927983 */ /* 0x002f220000300800 */
[----:B------:R-:W-:-:S02]  /*41d60*/  LOP3.LUT P5, RZ, R20, 0x1000000, RZ, 0xc0, !PT ;  /* 0x0100000014ff7812 */ /* 0x000fc400078ac0ff */
[----:B------:R-:W-:Y:S01]  /*41d70*/  LOP3.LUT P0, RZ, R20, 0x8000000, RZ, 0xc0, !PT ;  /* 0x0800000014ff7812 */ /* 0x000fe2000780c0ff */
[----:B------:R-:W4:Y:S01]  /*41d80*/  LDL.LU R22, [R1+0x8f4] ;  /* 0x0008f40001167983 */ /* 0x000f220000300800 */
[----:B------:R-:W-:Y:S02]  /*41d90*/  LOP3.LUT R13, R13, 0xffffffbf, RZ, 0xc0, !PT ;  /* 0xffffffbf0d0d7812 */ /* 0x000fe400078ec0ff */
[----:B------:R-:W-:Y:S01]  /*41da0*/  LOP3.LUT P1, RZ, R21, 0x2, RZ, 0xc0, !PT ;  /* 0x0000000215ff7812 */ /* 0x000fe2000782c0ff */
[----:B------:R-:W4:Y:S04]  /*41db0*/  LDL.LU R158, [R1+0x6f4] ;  /* 0x0006f400019e7983 */ /* 0x000f280000300800 */
[----:B------:R-:W4:Y:S02]  /*41dc0*/  LDL.LU R138, [R1+0x4f4] ;  /* 0x0004f400018a7983 */ /* 0x000f240000300800 */
[----:B------:R-:W-:-:S02]  /*41dd0*/  @P5 LOP3.LUT R13, R13, 0x40, RZ, 0xfc, !PT ;  /* 0x000000400d0d5812 */ /* 0x000fc400078efcff */
[C---:B------:R-:W-:Y:S01]  /*41de0*/  LOP3.LUT P3, RZ, R20.reuse, 0x200000, RZ, 0xc0, !PT ;  /* 0x0020000014ff7812 */ /* 0x040fe2000786c0ff */
[----:B------:R-:W4:Y:S01]  /*41df0*/  LDL.LU R252, [R1+0x2f4] ;  /* 0x0002f40001fc7983 */ /* 0x000f220000300800 */
[----:B------:R-:W-:Y:S02]  /*41e00*/  LOP3.LUT R13, R13, 0xffffffdf, RZ, 0xc0, !PT ;  /* 0xffffffdf0d0d7812 */ /* 0x000fe400078ec0ff */
[C---:B------:R-:W-:Y:S01]  /*41e10*/  LOP3.LUT P4, RZ, R20.reuse, 0x400000, RZ, 0xc0, !PT ;  /* 0x0040000014ff7812 */ /* 0x040fe2000788c0ff */
[----:B------:R-:W4:Y:S01]  /*41e20*/  LDL.LU R144, [R1+0xf4] ;  /* 0x0000f40001907983 */ /* 0x000f220000300800 */
[----:B------:R-:W-:Y:S02]  /*41e30*/  @P0 LOP3.LUT R13, R13, 0x20, RZ, 0xfc, !PT ;  /* 0x000000200d0d0812 */ /* 0x000fe400078efcff */
[----:B------:R-:W-:Y:S01]  /*41e40*/  LOP3.LUT P5, RZ, R20, 0x800000, RZ, 0xc0, !PT ;  /* 0x0080000014ff7812 */ /* 0x000fe200078ac0ff */
[----:B------:R-:W4:Y:S01]  /*41e50*/  LDL.LU R145, [R1+0xf58] ;  /* 0x000f580001917983 */ /* 0x000f220000300800 */
[----:B------:R-:W-:-:S03]  /*41e60*/  LOP3.LUT R13, R13, 0xfffffffe, RZ, 0xc0, !PT ;  /* 0xfffffffe0d0d7812 */ /* 0x000fc600078ec0ff */
[----:B------:R-:W4:Y:S01]  /*41e70*/  LDL.LU R139, [R1+0xce8] ;  /* 0x000ce800018b7983 */ /* 0x000f220000300800 */
        /* <DEDUP_REMOVED lines=14> */
[----:B------:R-:W-:Y:S01]  /*41f60*/  LOP3.LUT P0, RZ, R20, 0x4000000, RZ, 0xc0, !PT ;  /* 0x0400000014ff7812 */ /* 0x000fe2000780c0ff */
[----:B---3--:R-:W-:-:S05]  /*41f70*/  IMAD.WIDE R10, R150, 0x4, R2 ;  /* 0x00000004960a7825 */ /* 0x008fca00078e0202 */
[----:B------:R1:W-:Y:S02]  /*41f80*/  @P3 STG.E desc[UR34][R10.64], R153 ;  /* 0x000000990a003986 */ /* 0x0003e4000c101922 */
[C---:B-1----:R-:W-:Y:S02]  /*41f90*/  IMAD.WIDE R10, R150.reuse, 0x4, R4 ;  /* 0x00000004960a7825 */ /* 0x042fe400078e0204 */
[----:B------:R-:W3:Y:S04]  /*41fa0*/  LDL.LU R153, [R1+0xae8] ;  /* 0x000ae80001997983 */ /* 0x000ee80000300800 */
[----:B------:R1:W-:Y:S02]  /*41fb0*/  @P4 STG.E desc[UR34][R10.64], R151 ;  /* 0x000000970a004986 */ /* 0x0003e4000c101922 */
[----:B-1----:R-:W-:-:S02]  /*41fc0*/  IMAD.WIDE R10, R150, 0x4, R6 ;  /* 0x00000004960a7825 */ /* 0x002fc400078e0206 */
[----:B------:R-:W3:Y:S04]  /*41fd0*/  LDL.LU R151, [R1+0x11dc] ;  /* 0x0011dc0001977983 */ /* 0x000ee80000300800 */
[----:B--2---:R1:W-:Y:S01]  /*41fe0*/  @P5 STG.E desc[UR34][R10.64], R149 ;  /* 0x000000950a005986 */ /* 0x0043e2000c101922 */
[----:B------:R-:W-:Y:S01]  /*41ff0*/  LOP3.LUT P5, RZ, R13, 0x40, RZ, 0xc0, !PT ;  /* 0x000000400dff7812 */ /* 0x000fe200078ac0ff */
[----:B-1----:R-:W-:Y:S02]  /*42000*/  IMAD.WIDE R10, R150, 0x4, R8 ;  /* 0x00000004960a7825 */ /* 0x002fe400078e0208 */
[----:B------:R-:W2:Y:S10]  /*42010*/  LDL.LU R149, [R1+0x8f8] ;  /* 0x0008f80001957983 */ /* 0x000eb40000300800 */
[----:B------:R4:W-:Y:S04]  /*42020*/  @P5 STG.E desc[UR34][R10.64], R136 ;  /* 0x000000880a005986 */ /* 0x0009e8000c101922 */
[----:B------:R-:W2:Y:S01]  /*42030*/  LDL.LU R150, [R1+0x11e0] ;  /* 0x0011e00001967983 */ /* 0x000ea20000300800 */
[----:B----4-:R-:W-:-:S05]  /*42040*/  IMAD.WIDE R10, R146, 0x4, R2 ;  /* 0x00000004920a7825 */ /* 0x010fca00078e0202 */
[----:B------:R1:W-:Y:S02]  /*42050*/  @P6 STG.E desc[UR34][R10.64], R137 ;  /* 0x000000890a006986 */ /* 0x0003e4000c101922 */
[----:B-1----:R-:W-:-:S05]  /*42060*/  IMAD.WIDE R10, R146, 0x4, R4 ;  /* 0x00000004920a7825 */ /* 0x002fca00078e0204 */
[----:B------:R1:W-:Y:S01]  /*42070*/  @P0 STG.E desc[UR34][R10.64], R148 ;  /* 0x000000940a000986 */ /* 0x0003e2000c101922 */
[----:B------:R-:W-:-:S03]  /*42080*/  LOP3.LUT P0, RZ, R13, 0x20, RZ, 0xc0, !PT ;  /* 0x000000200dff7812 */ /* 0x000fc6000780c0ff */
[----:B-1----:R-:W4:Y:S01]  /*42090*/  LDL.LU R148, [R1+0x6f8] ;  /* 0x0006f80001947983 */ /* 0x002f220000300800 */
[----:B------:R-:W-:-:S09]  /*420a0*/  IMAD.WIDE R10, R146, 0x4, R6 ;  /* 0x00000004920a7825 */ /* 0x000fd200078e0206 */
        /* <DEDUP_REMOVED lines=20> */
[C---:B------:R-:W-:Y:S02]  /*421f0*/  LOP3.LUT P3, RZ, R21.reuse, 0x8, RZ, 0xc0, !PT ;  /* 0x0000000815ff7812 */ /* 0x040fe4000786c0ff */
[C---:B------:R-:W-:Y:S02]  /*42200*/  LOP3.LUT P4, RZ, R21.reuse, 0x10, RZ, 0xc0, !PT ;  /* 0x0000001015ff7812 */ /* 0x040fe4000788c0ff */
[C---:B------:R-:W-:Y:S02]  /*42210*/  LOP3.LUT P5, RZ, R21.reuse, 0x20, RZ, 0xc0, !PT ;  /* 0x0000002015ff7812 */ /* 0x040fe400078ac0ff */
[----:B------:R-:W-:-:S02]  /*42220*/  LOP3.LUT P6, RZ, R21, 0x40, RZ, 0xc0, !PT ;  /* 0x0000004015ff7812 */ /* 0x000fc400078cc0ff */
[----:B------:R-:W-:Y:S01]  /*42230*/  LOP3.LUT P0, RZ, R21, 0x80, RZ, 0xc0, !PT ;  /* 0x0000008015ff7812 */ /* 0x000fe2000780c0ff */
[----:B---3--:R-:W-:-:S05]  /*42240*/  IMAD.WIDE R10, R151, 0x4, R2 ;  /* 0x00000004970a7825 */ /* 0x008fca00078e0202 */
[----:B------:R1:W-:Y:S02]  /*42250*/  @P1 STG.E desc[UR34][R10.64], R145 ;  /* 0x000000910a001986 */ /* 0x0003e4000c101922 */
[----:B-1----:R-:W-:-:S05]  /*42260*/  IMAD.WIDE R10, R151, 0x4, R4 ;  /* 0x00000004970a7825 */ /* 0x002fca00078e0204 */
[----:B------:R1:W-:Y:S02]  /*42270*/  @P2 STG.E desc[UR34][R10.64], R139 ;  /* 0x0000008b0a002986 */ /* 0x0003e4000c101922 */
[----:B-1----:R-:W-:-:S05]  /*42280*/  IMAD.WIDE R10, R151, 0x4, R6 ;  /* 0x00000004970a7825 */ /* 0x002fca00078e0206 */
[----:B------:R1:W-:Y:S02]  /*42290*/  @P3 STG.E desc[UR34][R10.64], R153 ;  /* 0x000000990a003986 */ /* 0x0003e4000c101922 */
[----:B-1----:R-:W-:Y:S02]  /*422a0*/  IMAD.WIDE R10, R151, 0x4, R8 ;  /* 0x00000004970a7825 */ /* 0x002fe400078e0208 */
[----:B------:R-:W3:Y:S04]  /*422b0*/  LDL.LU R151, [R1+0x11e8] ;  /* 0x0011e80001977983 */ /* 0x000ee80000300800 */
[----:B--2---:R1:W-:Y:S02]  /*422c0*/  @P4 STG.E desc[UR34][R10.64], R149 ;  /* 0x000000950a004986 */ /* 0x0043e4000c101922 */
[----:B-1----:R-:W-:-:S05]  /*422d0*/  IMAD.WIDE R10, R150, 0x4, R2 ;  /* 0x00000004960a7825 */ /* 0x002fca00078e0202 */
[----:B----4-:R1:W-:Y:S04]  /*422e0*/  @P5 STG.E desc[UR34][R10.64], R148 ;  /* 0x000000940a005986 */ /* 0x0103e8000c101922 */
[----:B-1----:R-:W2:Y:S01]  /*422f0*/  LDL.LU R148, [R1+0xf8] ;  /* 0x0000f80001947983 */ /* 0x002ea20000300800 */
[----:B------:R-:W-:-:S03]  /*42300*/  IMAD.WIDE R10, R150, 0x4, R4 ;  /* 0x00000004960a7825 */ /* 0x000fc600078e0204 */
[----:B------:R-:W4:Y:S01]  /*42310*/  LDL.LU R145, [R1+0x11e4] ;  /* 0x0011e40001917983 */ /* 0x000f220000300800 */
[----:B------:R-:W-:-:S03]  /*42320*/  IMAD.WIDE R12, R150, 0x4, R6 ;  /* 0x00000004960c7825 */ /* 0x000fc600078e0206 */
[----:B------:R1:W-:Y:S04]  /*42330*/  @P6 STG.E desc[UR34][R10.64], R147 ;  /* 0x000000930a006986 */ /* 0x0003e8000c101922 */
[----:B------:R1:W-:Y:S04]  /*42340*/  @P0 STG.E desc[UR34][R12.64], R146 ;  /* 0x000000920c000986 */ /* 0x0003e8000c101922 */
[----:B-1----:R-:W3:Y:S04]  /*42350*/  LDL.LU R147, [R1+0xf5c] ;  /* 0x000f5c0001937983 */ /* 0x002ee80000300800 */
[----:B------:R-:W3:Y:S04]  /*42360*/  LDL.LU R146, [R1+0xcec] ;  /* 0x000cec0001927983 */ /* 0x000ee80000300800 */
[----:B------:R-:W3:Y:S04]  /*42370*/  LDL.LU R144, [R1+0xaec] ;  /* 0x000aec0001907983 */ /* 0x000ee80000300800 */
[----:B------:R-:W3:Y:S04]  /*42380*/  LDL.LU R139, [R1+0x8fc] ;  /* 0x0008fc00018b7983 */ /* 0x000ee80000300800 */
[----:B------:R-:W3:Y:S04]  /*42390*/  LDL.LU R149, [R1+0x6fc] ;  /* 0x0006fc0001957983 */ /* 0x000ee80000300800 */
[----:B------:R-:W3:Y:S01]  /*423a0*/  LDL.LU R153, [R1+0x4fc] ;  /* 0x0004fc0001997983 */ /* 0x000ee20000300800 */
[----:B------:R-:W-:-:S02]  /*423b0*/  LOP3.LUT P1, RZ, R21, 0x200, RZ, 0xc0, !PT ;  /* 0x0000020015ff7812 */ /* 0x000fc4000782c0ff */
[----:B------:R-:W-:Y:S01]  /*423c0*/  LOP3.LUT R21, R21, 0x7fffffff, RZ, 0xc0, !PT ;  /* 0x7fffffff15157812 */ /* 0x000fe200078ec0ff */
[----:B------:R-:W3:Y:S10]  /*423d0*/  LDL.LU R159, [R1+0x2fc] ;  /* 0x0002fc00019f7983 */ /* 0x000ef40000300800 */
[----:B------:R-:W-:-:S04]  /*423e0*/  @P1 LOP3.LUT R21, R21, 0x80000000, RZ, 0xfc, !PT ;  /* 0x8000000015151812 */ /* 0x000fc800078efcff */
[C---:B------:R-:W-:Y:S02]  /*423f0*/  LOP3.LUT P6, RZ, R21.reuse, 0x20000, RZ, 0xc0, !PT ;  /* 0x0002000015ff7812 */ /* 0x040fe400078cc0ff */
[C---:B------:R-:W-:Y:S02]  /*42400*/  LOP3.LUT P1, RZ, R21.reuse, 0x100, RZ, 0xc0, !PT ;  /* 0x0000010015ff7812 */ /* 0x040fe4000782c0ff */
[C---:B------:R-:W-:Y:S02]  /*42410*/  LOP3.LUT P2, RZ, R21.reuse, 0x400, RZ, 0xc0, !PT ;  /* 0x0000040015ff7812 */ /* 0x040fe4000784c0ff */
[C---:B------:R-:W-:Y:S02]  /*42420*/  LOP3.LUT P3, RZ, R21.reuse, 0x800, RZ, 0xc0, !PT ;  /* 0x0000080015ff7812 */ /* 0x040fe4000786c0ff */
[C---:B------:R-:W-:Y:S02]  /*42430*/  LOP3.LUT P4, RZ, R21.reuse, 0x1000, RZ, 0xc0, !PT ;  /* 0x0000100015ff7812 */ /* 0x040fe4000788c0ff */
[----:B------:R-:W-:-:S02]  /*42440*/  LOP3.LUT P5, RZ, R21, 0x2000, RZ, 0xc0, !PT ;  /* 0x0000200015ff7812 */ /* 0x000fc400078ac0ff */
[----:B------:R-:W-:-:S04]  /*42450*/  LOP3.LUT R21, R21, 0xefffffff, RZ, 0xc0, !PT ;  /* 0xefffffff15157812 */ /* 0x000fc800078ec0ff */
[----:B------:R-:W-:-:S04]  /*42460*/  @P6 LOP3.LUT R21, R21, 0x10000000, RZ, 0xfc, !PT ;  /* 0x1000000015156812 */ /* 0x000fc800078efcff */
[C---:B------:R-:W-:Y:S02]  /*42470*/  LOP3.LUT P6, RZ, R21.reuse, 0x10000, RZ, 0xc0, !PT ;  /* 0x0001000015ff7812 */ /* 0x040fe400078cc0ff */
[----:B------:R-:W-:-:S11]  /*42480*/  LOP3.LUT R21, R21, 0xdfffffff, RZ, 0xc0, !PT ;  /* 0xdfffffff15157812 */ /* 0x000fd600078ec0ff */
[----:B------:R-:W-:-:S04]  /*42490*/  @P6 LOP3.LUT R21, R21, 0x20000000, RZ, 0xfc, !PT ;  /* 0x2000000015156812 */ /* 0x000fc800078efcff */
[C---:B------:R-:W-:Y:S02]  /*424a0*/  LOP3.LUT P6, RZ, R21.reuse, 0x8000, RZ, 0xc0, !PT ;  /* 0x0000800015ff7812 */ /* 0x040fe400078cc0ff */
[----:B------:R-:W-:-:S11]  /*424b0*/  LOP3.LUT R21, R21, 0xbfffffff, RZ, 0xc0, !PT ;  /* 0xbfffffff15157812 */ /* 0x000fd600078ec0ff */
[----:B------:R-:W-:-:S04]  /*424c0*/  @P6 LOP3.LUT R21, R21, 0x40000000, RZ, 0xfc, !PT ;  /* 0x4000000015156812 */ /* 0x000fc800078efcff */
[C---:B------:R-:W-:Y:S02]  /*424d0*/  LOP3.LUT P0, RZ, R21.reuse, 0x100000, RZ, 0xc0, !PT ;  /* 0x0010000015ff7812 */ /* 0x040fe4000780c0ff */
[C---:B------:R-:W-:Y:S02]  /*424e0*/  LOP3.LUT P6, RZ, R21.reuse, 0x4000, RZ, 0xc0, !PT ;  /* 0x0000400015ff7812 */ /* 0x040fe400078cc0ff */
[----:B------:R-:W-:-:S09]  /*424f0*/  LOP3.LUT R21, R21, 0xfbffffff, RZ, 0xc0, !PT ;  /* 0xfbffffff15157812 */ /* 0x000fd200078ec0ff */
[----:B------:R-:W-:-:S04]  /*42500*/  @P0 LOP3.LUT R21, R21, 0x4000000, RZ, 0xfc, !PT ;  /* 0x0400000015150812 */ /* 0x000fc800078efcff */
[C---:B------:R-:W-:Y:S02]  /*42510*/  LOP3.LUT P0, RZ, R21.reuse, 0x80000, RZ, 0xc0, !PT ;  /* 0x0008000015ff7812 */ /* 0x040fe4000780c0ff */
[----:B------:R-:W-:Y:S01]  /*42520*/  LOP3.LUT R21, R21, 0xf7ffffff, RZ, 0xc0, !PT ;  /* 0xf7ffffff15157812 */ /* 0x000fe200078ec0ff */
[----:B------:R-:W-:Y:S02]  /*42530*/  IMAD.WIDE R14, R150, 0x4, R8 ;  /* 0x00000004960e7825 */ /* 0x000fe400078e0208 */
[----:B------:R-:W3:Y:S08]  /*42540*/  LDL.LU R150, [R1+0x11ec] ;  /* 0x0011ec0001967983 */ /* 0x000ef00000300800 */
[----:B------:R-:W-:Y:S01]  /*42550*/  @P0 LOP3.LUT R21, R21, 0x8000000, RZ, 0xfc, !PT ;  /* 0x0800000015150812 */ /* 0x000fe200078efcff */
[----:B--2---:R1:W-:Y:S03]  /*42560*/  @P1 STG.E desc[UR34][R14.64], R148 ;  /* 0x000000940e001986 */ /* 0x0043e6000c101922 */
[----:B------:R-:W-:Y:S01]  /*42570*/  LOP3.LUT P1, RZ, R21, 0x80000000, RZ, 0xc0, !PT ;  /* 0x8000000015ff7812 */ /* 0x000fe2000782c0ff */
[C---:B----4-:R-:W-:Y:S01]  /*42580*/  IMAD.WIDE R10, R145.reuse, 0x4, R2 ;  /* 0x00000004910a7825 */ /* 0x050fe200078e0202 */
[----:B-1----:R-:W2:Y:S11]  /*42590*/  LDL.LU R148, [R1+0xfc] ;  /* 0x0000fc0001947983 */ /* 0x002eb60000300800 */
[----:B---3--:R1:W-:Y:S04]  /*425a0*/  @P1 STG.E desc[UR34][R10.64], R147 ;  /* 0x000000930a001986 */ /* 0x0083e8000c101922 */
[----:B-1----:R-:W3:Y:S01]  /*425b0*/  LDL.LU R147, [R1+0xaf0] ;  /* 0x000af00001937983 */ /* 0x002ee20000300800 */
[----:B------:R-:W-:-:S05]  /*425c0*/  IMAD.WIDE R10, R145, 0x4, R4 ;  /* 0x00000004910a7825 */ /* 0x000fca00078e0204 */
[----:B------:R1:W-:Y:S04]  /*425d0*/  @P2 STG.E desc[UR34][R10.64], R146 ;  /* 0x000000920a002986 */ /* 0x0003e8000c101922 */
[----:B-1----:R-:W4:Y:S01]  /*425e0*/  LDL.LU R146, [R1+0xf60] ;  /* 0x000f600001927983 */ /* 0x002f220000300800 */
[----:B------:R-:W-:-:S05]  /*425f0*/  IMAD.WIDE R10, R145, 0x4, R6 ;  /* 0x00000004910a7825 */ /* 0x000fca00078e0206 */
[----:B------:R1:W-:Y:S04]  /*42600*/  @P3 STG.E desc[UR34][R10.64], R144 ;  /* 0x000000900a003986 */ /* 0x0003e8000c101922 */
[----:B-1----:R-:W4:Y:S01]  /*42610*/  LDL.LU R144, [R1+0xcf0] ;  /* 0x000cf00001907983 */ /* 0x002f220000300800 */
[----:B------:R-:W-:-:S03]  /*42620*/  IMAD.WIDE R10, R145, 0x4, R8 ;  /* 0x00000004910a7825 */ /* 0x000fc600078e0208 */
[----:B------:R-:W4:Y:S04]  /*42630*/  LDL.LU R145, [R1+0x900] ;  /* 0x0009000001917983 */ /* 0x000f280000300800 */
[----:B------:R1:W-:Y:S02]  /*42640*/  @P4 STG.E desc[UR34][R10.64], R139 ;  /* 0x0000008b0a004986 */ /* 0x0003e4000c101922 */
[----:B-1----:R-:W-:-:S05]  /*42650*/  IMAD.WIDE R10, R151, 0x4, R2 ;  /* 0x00000004970a7825 */ /* 0x002fca00078e0202 */
[----:B------:R1:W-:Y:S04]  /*42660*/  @P5 STG.E desc[UR34][R10.64], R149 ;  /* 0x000000950a005986 */ /* 0x0003e8000c101922 */
[----:B-1----:R-:W4:Y:S01]  /*42670*/  LDL.LU R149, [R1+0x11f0] ;  /* 0x0011f00001957983 */ /* 0x002f220000300800 */
[----:B------:R-:W-:-:S03]  /*42680*/  IMAD.WIDE R10, R151, 0x4, R4 ;  /* 0x00000004970a7825 */ /* 0x000fc600078e0204 */
[----:B------:R-:W4:Y:S04]  /*42690*/  LDL.LU R139, [R1+0x700] ;  /* 0x00070000018b7983 */ /* 0x000f280000300800 */
[----:B------:R1:W-:Y:S04]  /*426a0*/  @P6 STG.E desc[UR34][R10.64], R153 ;  /* 0x000000990a006986 */ /* 0x0003e8000c101922 */
[----:B------:R-:W4:Y:S04]  /*426b0*/  LDL.LU R14, [R1+0x13f0] ;  /* 0x0013f000010e7983 */ /* 0x000f280000300800 */
[----:B-1----:R-:W4:Y:S01]  /*426c0*/  LDL.LU R153, [R1+0x100] ;  /* 0x0001000001997983 */ /* 0x002f220000300800 */
[----:B------:R-:W-:Y:S01]  /*426d0*/  LOP3.LUT P6, RZ, R21, 0x40000000, RZ, 0xc0, !PT ;  /* 0x4000000015ff7812 */ /* 0x000fe200078cc0ff */
[----:B------:R-:W-:-:S12]  /*426e0*/  IMAD.WIDE R10, R151, 0x4, R6 ;  /* 0x00000004970a7825 */ /* 0x000fd800078e0206 */
[----:B------:R1:W-:Y:S01]  /*426f0*/  @P6 STG.E desc[UR34][R10.64], R159 ;  /* 0x0000009f0a006986 */ /* 0x0003e2000c101922 */
[----:B------:R-:W-:Y:S01]  /*42700*/  LOP3.LUT P6, RZ, R21, 0x20000000, RZ, 0xc0, !PT ;  /* 0x2000000015ff7812 */ /* 0x000fe200078cc0ff */
[----:B-1----:R-:W-:Y:S01]  /*42710*/  IMAD.WIDE R10, R151, 0x4, R8 ;  /* 0x00000004970a7825 */ /* 0x002fe200078e0208 */
[C---:B------:R-:W-:Y:S01]  /*42720*/  LOP3.LUT P0, RZ, R21.reuse, 0x40000, RZ, 0xc0, !PT ;  /* 0x0004000015ff7812 */ /* 0x040fe2000780c0ff */
[----:B------:R-:W4:Y:S01]  /*42730*/  LDL.LU R151, [R1+0x11f4] ;  /* 0x0011f40001977983 */ /* 0x000f220000300800 */
[C---:B------:R-:W-:Y:S02]  /*42740*/  LOP3.LUT P1, RZ, R21.reuse, 0x200000, RZ, 0xc0, !PT ;  /* 0x0020000015ff7812 */ /* 0x040fe4000782c0ff */
[----:B------:R-:W-:-:S07]  /*42750*/  LOP3.LUT P2, RZ, R21, 0x400000, RZ, 0xc0, !PT ;  /* 0x0040000015ff7812 */ /* 0x000fce000784c0ff */
[----:B--2---:R1:W-:Y:S01]  /*42760*/  @P6 STG.E desc[UR34][R10.64], R148 ;  /* 0x000000940a006986 */ /* 0x0043e2000c101922 */
[----:B------:R-:W-:Y:S01]  /*42770*/  LOP3.LUT P6, RZ, R21, 0x10000000, RZ, 0xc0, !PT ;  /* 0x1000000015ff7812 */ /* 0x000fe200078cc0ff */
[C---:B-1----:R-:W-:Y:S02]  /*42780*/  IMAD.WIDE R10, R150.reuse, 0x4, R2 ;  /* 0x00000004960a7825 */ /* 0x042fe400078e0202 */
[----:B------:R-:W2:Y:S10]  /*42790*/  LDL.LU R148, [R1+0x500] ;  /* 0x0005000001947983 */ /* 0x000eb40000300800 */
[----:B---3--:R1:W-:Y:S02]  /*427a0*/  @P6 STG.E desc[UR34][R10.64], R147 ;  /* 0x000000930a006986 */ /* 0x0083e4000c101922 */
[----:B-1----:R-:W-:-:S02]  /*427b0*/  IMAD.WIDE R10, R150, 0x4, R4 ;  /* 0x00000004960a7825 */ /* 0x002fc400078e0204 */
[----:B------:R-:W3:Y:S04]  /*427c0*/  LDL.LU R147, [R1+0x300] ;  /* 0x0003000001937983 */ /* 0x000ee80000300800 */
[----:B----4-:R1:W-:Y:S01]  /*427d0*/  @P0 STG.E desc[UR34][R10.64], R146 ;  /* 0x000000920a000986 */ /* 0x0103e2000c101922 */
[C---:B------:R-:W-:Y:S01]  /*427e0*/  LOP3.LUT P0, RZ, R21.reuse, 0x8000000, RZ, 0xc0, !PT ;  /* 0x0800000015ff7812 */ /* 0x040fe2000780c0ff */
[C---:B-1----:R-:W-:Y:S02]  /*427f0*/  IMAD.WIDE R10, R150.reuse, 0x4, R6 ;  /* 0x00000004960a7825 */ /* 0x042fe400078e0206 */
[----:B------:R-:W4:Y:S10]  /*42800*/  LDL.LU R146, [R1+0xaf4] ;  /* 0x000af40001927983 */ /* 0x000f340000300800 */
[----:B------:R1:W-:Y:S01]  /*42810*/  @P0 STG.E desc[UR34][R10.64], R144 ;  /* 0x000000900a000986 */ /* 0x0003e2000c101922 */
[----:B------:R-:W-:Y:S01]  /*42820*/  LOP3.LUT P0, RZ, R21, 0x4000000, RZ, 0xc0, !PT ;  /* 0x0400000015ff7812 */ /* 0x000fe2000780c0ff */
[----:B-1----:R-:W-:-:S02]  /*42830*/  IMAD.WIDE R10, R150, 0x4, R8 ;  /* 0x00000004960a7825 */ /* 0x002fc400078e0208 */
[----:B------:R-:W4:Y:S04]  /*42840*/  LDL.LU R150, [R1+0x11f8] ;  /* 0x0011f80001967983 */ /* 0x000f280000300800 */
[----:B------:R-:W4:Y:S06]  /*42850*/  LDL.LU R159, [R1+0xf64] ;  /* 0x000f6400019f7983 */ /* 0x000f2c0000300800 */
[----:B------:R1:W-:Y:S04]  /*42860*/  @P0 STG.E desc[UR34][R10.64], R145 ;  /* 0x000000910a000986 */ /* 0x0003e8000c101922 */
[----:B------:R-:W4:Y:S04]  /*42870*/  LDL.LU R144, [R1+0xcf4] ;  /* 0x000cf40001907983 */ /* 0x000f280000300800 */
[----:B-1----:R-:W4:Y:S01]  /*42880*/  LDL.LU R145, [R1+0x904] ;  /* 0x0009040001917983 */ /* 0x002f220000300800 */
[----:B------:R-:W-:-:S04]  /*42890*/  IMAD.WIDE R10, R149, 0x4, R2 ;  /* 0x00000004950a7825 */ /* 0x000fc800078e0202 */
[----:B------:R-:W-:Y:S01]  /*428a0*/  IMAD.WIDE R12, R149, 0x4, R4 ;  /* 0x00000004950c7825 */ /* 0x000fe200078e0204 */
[----:B------:R1:W-:Y:S04]  /*428b0*/  @P1 STG.E desc[UR34][R10.64], R139 ;  /* 0x0000008b0a001986 */ /* 0x0003e8000c101922 */
[----:B-1----:R-:W4:Y:S04]  /*428c0*/  LDL.LU R139, [R1+0x704] ;  /* 0x00070400018b7983 */ /* 0x002f280000300800 */
[----:B------:R1:W-:Y:S04]  /*428d0*/  @P2 STG.E desc[UR34][R12.64], R153 ;  /* 0x000000990c002986 */ /* 0x0003e8000c101922 */
[----:B-1----:R-:W4:Y:S01]  /*428e0*/  LDL.LU R153, [R1+0x104] ;  /* 0x0001040001997983 */ /* 0x002f220000300800 */
[----:B------:R-:W-:-:S02]  /*428f0*/  LOP3.LUT P3, RZ, R21, 0x800000, RZ, 0xc0, !PT ;  /* 0x0080000015ff7812 */ /* 0x000fc4000786c0ff */
[----:B------:R-:W-:Y:S02]  /*42900*/  LOP3.LUT P4, RZ, R21, 0x1000000, RZ, 0xc0, !PT ;  /* 0x0100000015ff7812 */ /* 0x000fe4000788c0ff */
[C---:B------:R-:W-:Y:S01]  /*42910*/  LOP3.LUT P5, RZ, R0.reuse, 0x40, RZ, 0xc0, !PT ;  /* 0x0000004000ff7812 */ /* 0x040fe200078ac0ff */
[----:B------:R-:W-:Y:S01]  /*42920*/  IMAD.WIDE R10, R149, 0x4, R6 ;  /* 0x00000004950a7825 */ /* 0x000fe200078e0206 */
[----:B------:R-:W-:Y:S02]  /*42930*/  LOP3.LUT P6, RZ, R0, 0x80, RZ, 0xc0, !PT ;  /* 0x0000008000ff7812 */ /* 0x000fe400078cc0ff */
[----:B------:R-:W-:Y:S01]  /*42940*/  LOP3.LUT P0, RZ, R21, 0x2000000, RZ, 0xc0, !PT ;  /* 0x0200000015ff7812 */ /* 0x000fe2000780c0ff */
[----:B------:R-:W-:Y:S02]  /*42950*/  VIADD R0, R23, 0x83 ;  /* 0x0000008317007836 */ /* 0x000fe40000000000 */
[----:B------:R-:W-:Y:S01]  /*42960*/  IMAD.WIDE R12, R149, 0x4, R8 ;  /* 0x00000004950c7825 */ /* 0x000fe200078e0208 */
[----:B------:R-:W-:Y:S01]  /*42970*/  ISETP.LT.AND P1, PT, R156, R14, !P0 ;  /* 0x0000000e9c00720c */ /* 0x000fe20004721270 */
[----:B------:R-:W4:Y:S01]  /*42980*/  LDL.LU R149, [R1+0x11fc] ;  /* 0x0011fc0001957983 */ /* 0x000f220000300800 */
[----:B------:R-:W-:Y:S01]  /*42990*/  ISETP.LT.AND P0, PT, R155, UR4, !P0 ;  /* 0x000000049b007c0c */ /* 0x000fe2000c701270 */
[C---:B------:R-:W-:Y:S01]  /*429a0*/  IMAD.WIDE R14, R151.reuse, 0x4, R2 ;  /* 0x00000004970e7825 */ /* 0x040fe200078e0202 */
[----:B------:R-:W-:Y:S01]  /*429b0*/  ISETP.GE.AND P2, PT, R0, UR5, PT ;  /* 0x0000000500007c0c */ /* 0x000fe2000bf46270 */
[----:B------:R-:W-:Y:S01]  /*429c0*/  ULDC UR5, c[0x0][0x22c] ;  /* 0x00008b0000057ab9 */ /* 0x000fe20000000800 */
[----:B--2---:R1:W-:Y:S04]  /*429d0*/  @P3 STG.E desc[UR34][R10.64], R148 ;  /* 0x000000940a003986 */ /* 0x0043e8000c101922 */
[----:B-1----:R-:W2:Y:S01]  /*429e0*/  LDL.LU R148, [R1+0x504] ;  /* 0x0005040001947983 */ /* 0x002ea20000300800 */
[----:B------:R-:W-:-:S03]  /*429f0*/  IMAD.WIDE R10, R151, 0x4, R4 ;  /* 0x00000004970a7825 */ /* 0x000fc600078e0204 */
[----:B---3--:R1:W-:Y:S01]  /*42a00*/  @P4 STG.E desc[UR34][R12.64], R147 ;  /* 0x000000930c004986 */ /* 0x0083e2000c101922 */
[----:B------:R-:W-:-:S03]  /*42a10*/  ISETP.LT.AND P4, PT, R152, UR4, !P2 ;  /* 0x0000000498007c0c */ /* 0x000fc6000d781270 */
[----:B-1----:R-:W3:Y:S01]  /*42a20*/  LDL.LU R147, [R1+0x304] ;  /* 0x0003040001937983 */ /* 0x002ee20000300800 */
[----:B------:R-:W-:-:S03]  /*42a30*/  IMAD.WIDE R12, R151, 0x4, R6 ;  /* 0x00000004970c7825 */ /* 0x000fc600078e0206 */
[----:B----4-:R1:W-:Y:S01]  /*42a40*/  @P5 STG.E desc[UR34][R14.64], R146 ;  /* 0x000000920e005986 */ /* 0x0103e2000c101922 */
[----:B------:R-:W-:-:S03]  /*42a50*/  ISETP.LT.AND P5, PT, R154, UR4, !P2 ;  /* 0x000000049a007c0c */ /* 0x000fc6000d7a1270 */
[----:B-1----:R-:W4:Y:S04]  /*42a60*/  LDL.LU R146, [R1+0xaf8] ;  /* 0x000af80001927983 */ /* 0x002f280000300800 */
[----:B------:R1:W-:Y:S01]  /*42a70*/  @P6 STG.E desc[UR34][R10.64], R159 ;  /* 0x0000009f0a006986 */ /* 0x0003e2000c101922 */
[----:B------:R-:W-:-:S03]  /*42a80*/  IMAD.WIDE R14, R150, 0x4, R4 ;  /* 0x00000004960e7825 */ /* 0x000fc600078e0204 */
[----:B------:R1:W-:Y:S02]  /*42a90*/  @P1 STG.E desc[UR34][R12.64], R144 ;  /* 0x000000900c001986 */ /* 0x0003e4000c101922 */
[----:B-1----:R-:W-:Y:S02]  /*42aa0*/  IMAD.WIDE R10, R151, 0x4, R8 ;  /* 0x00000004970a7825 */ /* 0x002fe400078e0208 */
[----:B------:R-:W4:Y:S04]  /*42ab0*/  LDL.LU R151, [R1+0x1200] ;  /* 0x0012000001977983 */ /* 0x000f280000300800 */
[----:B------:R1:W-:Y:S01]  /*42ac0*/  @P0 STG.E desc[UR34][R10.64], R145 ;  /* 0x000000910a000986 */ /* 0x0003e2000c101922 */
[----:B------:R-:W-:-:S03]  /*42ad0*/  IMAD.WIDE R12, R150, 0x4, R2 ;  /* 0x00000004960c7825 */ /* 0x000fc600078e0202 */
[----:B------:R-:W4:Y:S04]  /*42ae0*/  LDL.LU R159, [R1+0xf68] ;  /* 0x000f6800019f7983 */ /* 0x000f280000300800 */
[----:B-1----:R-:W4:Y:S01]  /*42af0*/  LDL.LU R145, [R1+0xcf8] ;  /* 0x000cf80001917983 */ /* 0x002f220000300800 */
[----:B------:R-:W-:-:S03]  /*42b00*/  IMAD.WIDE R10, R150, 0x4, R6 ;  /* 0x00000004960a7825 */ /* 0x000fc600078e0206 */
[----:B------:R1:W-:Y:S04]  /*42b10*/  @P4 STG.E desc[UR34][R12.64], R139 ;  /* 0x0000008b0c004986 */ /* 0x0003e8000c101922 */
[----:B-1----:R-:W4:Y:S01]  /*42b20*/  LDL.LU R139, [R1+0x908] ;  /* 0x00090800018b7983 */ /* 0x002f220000300800 */
[----:B------:R-:W-:-:S03]  /*42b30*/  IMAD.WIDE R12, R150, 0x4, R8 ;  /* 0x00000004960c7825 */ /* 0x000fc600078e0208 */
[----:B------:R1:W-:Y:S04]  /*42b40*/  @P5 STG.E desc[UR34][R14.64], R153 ;  /* 0x000000990e005986 */ /* 0x0003e8000c101922 */
[----:B-1----:R-:W4:Y:S04]  /*42b50*/  LDL.LU R153, [R1+0x708] ;  /* 0x0007080001997983 */ /* 0x002f280000300800 */
[----:B------:R-:W4:Y:S01]  /*42b60*/  LDL.LU R150, [R1+0x108] ;  /* 0x0001080001967983 */ /* 0x000f220000300800 */
[----:B------:R-:W-:Y:S01]  /*42b70*/  VIADD R0, R23, 0x84 ;  /* 0x0000008417007836 */ /* 0x000fe20000000000 */
[----:B------:R-:W-:Y:S01]  /*42b80*/  ISETP.LT.AND P1, PT, R156, UR4, !P2 ;  /* 0x000000049c007c0c */ /* 0x000fe2000d721270 */
[----:B------:R-:W-:Y:S01]  /*42b90*/  IMAD.WIDE R14, R149, 0x4, R2 ;  /* 0x00000004950e7825 */ /* 0x000fe200078e0202 */
[----:B------:R-:W4:Y:S02]  /*42ba0*/  LDL.LU R144, [R1+0x1204] ;  /* 0x0012040001907983 */ /* 0x000f240000300800 */
[----:B------:R-:W-:-:S02]  /*42bb0*/  ISETP.GE.AND P3, PT, R0, UR5, PT ;  /* 0x0000000500007c0c */ /* 0x000fc4000bf66270 */
[----:B------:R-:W-:Y:S01]  /*42bc0*/  ISETP.LT.AND P2, PT, R155, UR4, !P2 ;  /* 0x000000049b007c0c */ /* 0x000fe2000d741270 */
[C---:B------:R-:W-:Y:S01]  /*42bd0*/  VIADD R0, R23.reuse, 0x85 ;  /* 0x0000008517007836 */ /* 0x040fe20000000000 */
[----:B------:R-:W-:Y:S01]  /*42be0*/  ISETP.LT.AND P0, PT, R152, UR4, !P3 ;  /* 0x0000000498007c0c */ /* 0x000fe2000df01270 */
[----:B------:R-:W-:Y:S01]  /*42bf0*/  ULDC UR5, c[0x0][0x22c] ;  /* 0x00008b0000057ab9 */ /* 0x000fe20000000800 */
[----:B------:R-:W-:Y:S02]  /*42c00*/  ISETP.LT.AND P5, PT, R154, UR4, !P3 ;  /* 0x000000049a007c0c */ /* 0x000fe4000dfa1270 */
[----:B------:R-:W-:Y:S01]  /*42c10*/  ISETP.GE.AND P6, PT, R0, UR5, PT ;  /* 0x0000000500007c0c */ /* 0x000fe2000bfc6270 */
[----:B--2---:R1:W-:Y:S01]  /*42c20*/  @P1 STG.E desc[UR34][R10.64], R148 ;  /* 0x000000940a001986 */ /* 0x0043e2000c101922 */
[----:B------:R-:W-:Y:S01]  /*42c30*/  ISETP.LT.AND P1, PT, R156, UR4, !P3 ;  /* 0x000000049c007c0c */ /* 0x000fe2000df21270 */
[----:B------:R-:W-:Y:S01]  /*42c40*/  VIADD R0, R23, 0x86 ;  /* 0x0000008617007836 */ /* 0x000fe20000000000 */
[----:B------:R-:W-:Y:S01]  /*42c50*/  ISETP.LT.AND P3, PT, R155, UR4, !P3 ;  /* 0x000000049b007c0c */ /* 0x000fe2000df61270 */
[----:B------:R-:W-:Y:S01]  /*42c60*/  ULDC UR5, c[0x0][0x22c] ;  /* 0x00008b0000057ab9 */ /* 0x000fe20000000800 */
[----:B-1----:R-:W2:Y:S01]  /*42c70*/  LDL.LU R148, [R1+0x508] ;  /* 0x0005080001947983 */ /* 0x002ea20000300800 */
[----:B------:R-:W-:-:S03]  /*42c80*/  IMAD.WIDE R10, R149, 0x4, R4 ;  /* 0x00000004950a7825 */ /* 0x000fc600078e0204 */
[----:B---3--:R1:W-:Y:S01]  /*42c90*/  @P2 STG.E desc[UR34][R12.64], R147 ;  /* 0x000000930c002986 */ /* 0x0083e2000c101922 */
[----:B------:R-:W-:Y:S01]  /*42ca0*/  ISETP.LT.AND P2, PT, R152, UR4, !P6 ;  /* 0x0000000498007c0c */ /* 0x000fe2000f741270 */
[----:B-1----:R-:W-:Y:S02]  /*42cb0*/  IMAD.WIDE R12, R149, 0x4, R6 ;  /* 0x00000004950c7825 */ /* 0x002fe400078e0206 */
[----:B------:R-:W3:Y:S04]  /*42cc0*/  LDL.LU R147, [R1+0x308] ;  /* 0x0003080001937983 */ /* 0x000ee80000300800 */
[----:B----4-:R1:W-:Y:S01]  /*42cd0*/  @P0 STG.E desc[UR34][R14.64], R146 ;  /* 0x000000920e000986 */ /* 0x0103e2000c101922 */
[----:B------:R-:W-:-:S03]  /*42ce0*/  ISETP.LT.AND P0, PT, R154, UR4, !P6 ;  /* 0x000000049a007c0c */ /* 0x000fc6000f701270 */
[----:B-1----:R-:W4:Y:S01]  /*42cf0*/  LDL.LU R146, [R1+0xafc] ;  /* 0x000afc0001927983 */ /* 0x002f220000300800 */
[----:B------:R-:W-:-:S03]  /*42d00*/  IMAD.WIDE R14, R151, 0x4, R4 ;  /* 0x00000004970e7825 */ /* 0x000fc600078e0204 */
[----:B------:R1:W-:Y:S04]  /*42d10*/  @P5 STG.E desc[UR34][R10.64], R159 ;  /* 0x0000009f0a005986 */ /* 0x0003e8000c101922 */
[----:B------:R1:W-:Y:S02]  /*42d20*/  @P1 STG.E desc[UR34][R12.64], R145 ;  /* 0x000000910c001986 */ /* 0x0003e4000c101922 */
[----:B-1----:R-:W-:Y:S02]  /*42d30*/  IMAD.WIDE R10, R149, 0x4, R8 ;  /* 0x00000004950a7825 */ /* 0x002fe400078e0208 */
[----:B------:R-:W4:Y:S04]  /*42d40*/  LDL.LU R149, [R1+0x1208] ;  /* 0x0012080001957983 */ /* 0x000f280000300800 */
[----:B------:R-:W4:Y:S01]  /*42d50*/  LDL.LU R159, [R1+0xf6c] ;  /* 0x000f6c00019f7983 */ /* 0x000f220000300800 */
[----:B------:R-:W-:-:S03]  /*42d60*/  IMAD.WIDE R12, R151, 0x4, R2 ;  /* 0x00000004970c7825 */ /* 0x000fc600078e0202 */
[----:B------:R-:W4:Y:S04]  /*42d70*/  LDL.LU R145, [R1+0xcfc] ;  /* 0x000cfc0001917983 */ /* 0x000f280000300800 */
[----:B------:R-:W-:Y:S04]  /*42d80*/  @P3 STG.E desc[UR34][R10.64], R139 ;  /* 0x0000008b0a003986 */ /* 0x000fe8000c101922 */
[----:B------:R-:W-:Y:S04]  /*42d90*/  @P2 STG.E desc[UR34][R12.64], R153 ;  /* 0x000000990c002986 */ /* 0x000fe8000c101922 */
[----:B------:R1:W-:Y:S04]  /*42da0*/  @P0 STG.E desc[UR34][R14.64], R150 ;  /* 0x000000960e000986 */ /* 0x0003e8000c101922 */
[----:B-1----:R-:W4:Y:S04]  /*42db0*/  LDL.LU R150, [R1+0x90c] ;  /* 0x00090c0001967983 */ /* 0x002f280000300800 */
[----:B------:R-:W4:Y:S04]  /*42dc0*/  LDL.LU R139, [R1+0x70c] ;  /* 0x00070c00018b7983 */ /* 0x000f280000300800 */
[----:B------:R-:W4:Y:S01]  /*42dd0*/  LDL.LU R153, [R1+0x10c] ;  /* 0x00010c0001997983 */ /* 0x000f220000300800 */
[----:B------:R-:W-:-:S02]  /*42de0*/  ISETP.LT.AND P1, PT, R156, UR4, !P6 ;  /* 0x000000049c007c0c */ /* 0x000fc4000f721270 */
[----:B------:R-:W-:Y:S01]  /*42df0*/  ISETP.GE.AND P4, PT, R0, UR5, PT ;  /* 0x0000000500007c0c */ /* 0x000fe2000bf86270 */
[----:B------:R-:W-:Y:S01]  /*42e00*/  IMAD.WIDE R10, R151, 0x4, R6 ;  /* 0x00000004970a7825 */ /* 0x000fe200078e0206 */
[----:B------:R-:W-:Y:S01]  /*42e10*/  ISETP.LT.AND P6, PT, R155, UR4, !P6 ;  /* 0x000000049b007c0c */ /* 0x000fe2000f7c1270 */
[----:B------:R-:W-:Y:S01]  /*42e20*/  ULDC UR5, c[0x0][0x22c] ;  /* 0x00008b0000057ab9 */ /* 0x000fe20000000800 */
[----:B------:R-:W-:Y:S02]  /*42e30*/  ISETP.LT.AND P3, PT, R152, UR4, !P4 ;  /* 0x0000000498007c0c */ /* 0x000fe4000e761270 */
[----:B------:R-:W-:Y:S01]  /*42e40*/  ISETP.LT.AND P2, PT, R154, UR4, !P4 ;  /* 0x000000049a007c0c */ /* 0x000fe2000e741270 */
[----:B------:R-:W-:Y:S02]  /*42e50*/  VIADD R0, R23, 0x87 ;  /* 0x0000008717007836 */ /* 0x000fe40000000000 */
[----:B------:R-:W-:Y:S02]  /*42e60*/  IMAD.WIDE R12, R151, 0x4, R8 ;  /* 0x00000004970c7825 */ /* 0x000fe400078e0208 */
[----:B------:R-:W4:Y:S02]  /*42e70*/  LDL.LU R151, [R1+0x120c] ;  /* 0x00120c0001977983 */ /* 0x000f240000300800 */
[----:B------:R-:W-:Y:S01]  /*42e80*/  IMAD.WIDE R14, R144, 0x4, R2 ;  /* 0x00000004900e7825 */ /* 0x000fe200078e0202 */
[----:B------:R-:W-:Y:S01]  /*42e90*/  ISETP.GE.AND P5, PT, R0, UR5, PT ;  /* 0x0000000500007c0c */ /* 0x000fe2000bfa6270 */
[----:B------:R-:W-:Y:S01]  /*42ea0*/  ULDC UR5, c[0x0][0x22c] ;  /* 0x00008b0000057ab9 */ /* 0x000fe20000000800 */
[----:B--2---:R1:W-:Y:S01]  /*42eb0*/  @P1 STG.E desc[UR34][R10.64], R148 ;  /* 0x000000940a001986 */ /* 0x0043e2000c101922 */
[----:B------:R-:W-:-:S02]  /*42ec0*/  ISETP.LT.AND P1, PT, R156, UR4, !P4 ;  /* 0x000000049c007c0c */ /* 0x000fc4000e721270 */
[----:B------:R-:W-:Y:S01]  /*42ed0*/  ISETP.LT.AND P4, PT, R155, UR4, !P4 ;  /* 0x000000049b007c0c */ /* 0x000fe2000e781270 */
        /* <DEDUP_REMOVED lines=9> */
[----:B------:R1:W-:Y:S04]  /*42f70*/  @P2 STG.E desc[UR34][R10.64], R159 ;  /* 0x0000009f0a002986 */ /* 0x0003e8000c101922 */
[----:B------:R1:W-:Y:S02]  /*42f80*/  @P1 STG.E desc[UR34][R12.64], R145 ;  /* 0x000000910c001986 */ /* 0x0003e4000c101922 */
[----:B-1----:R-:W-:-:S02]  /*42f90*/  IMAD.WIDE R10, R144, 0x4, R8 ;  /* 0x00000004900a7825 */ /* 0x002fc400078e0208 */
[----:B------:R-:W4:Y:S02]  /*42fa0*/  LDL.LU R159, [R1+0xf70] ;  /* 0x000f7000019f7983 */ /* 0x000f240000300800 */
[----:B------:R-:W-:-:S04]  /*42fb0*/  IMAD.WIDE R12, R149, 0x4, R2 ;  /* 0x00000004950c7825 */ /* 0x000fc800078e0202 */
[----:B------:R-:W-:Y:S01]  /*42fc0*/  IMAD.WIDE R14, R149, 0x4, R4 ;  /* 0x00000004950e7825 */ /* 0x000fe200078e0204 */
[----:B------:R1:W-:Y:S04]  /*42fd0*/  @P4 STG.E desc[UR34][R10.64], R150 ;  /* 0x000000960a004986 */ /* 0x0003e8000c101922 */
[----:B------:R1:W-:Y:S04]  /*42fe0*/  @P3 STG.E desc[UR34][R12.64], R139 ;  /* 0x0000008b0c003986 */ /* 0x0003e8000c101922 */
[----:B-1----:R-:W4:Y:S04]  /*42ff0*/  LDL.LU R150, [R1+0x1210] ;  /* 0x0012100001967983 */ /* 0x002f280000300800 */
[----:B------:R-:W4:Y:S04]  /*43000*/  LDL.LU R144, [R1+0xd00] ;  /* 0x000d000001907983 */ /* 0x000f280000300800 */
[----:B------:R-:W4:Y:S04]  /*43010*/  LDL.LU R145, [R1+0x910] ;  /* 0x0009100001917983 */ /* 0x000f280000300800 */
[----:B------:R1:W-:Y:S04]  /*43020*/  @P6 STG.E desc[UR34][R14.64], R153 ;  /* 0x000000990e006986 */ /* 0x0003e8000c101922 */
[----:B------:R-:W4:Y:S04]  /*43030*/  LDL.LU R139, [R1+0x710] ;  /* 0x00071000018b7983 */ /* 0x000f280000300800 */
[----:B-1----:R-:W4:Y:S01]  /*43040*/  LDL.LU R153, [R1+0x110] ;  /* 0x0001100001997983 */ /* 0x002f220000300800 */
[----:B------:R-:W-:Y:S01]  /*43050*/  VIADD R0, R23, 0x88 ;  /* 0x0000008817007836 */ /* 0x000fe20000000000 */
[----:B------:R-:W-:-:S04]  /*43060*/  ISETP.LT.AND P1, PT, R156, UR4, !P5 ;  /* 0x000000049c007c0c */ /* 0x000fc8000ef21270 */
[----:B------:R-:W-:Y:S02]  /*43070*/  ISETP.GE.AND P0, PT, R0, UR5, PT ;  /* 0x0000000500007c0c */ /* 0x000fe4000bf06270 */
[----:B------:R-:W-:Y:S01]  /*43080*/  ISETP.LT.AND P5, PT, R155, UR4, !P5 ;  /* 0x000000049b007c0c */ /* 0x000fe2000efa1270 */
[----:B------:R-:W-:Y:S01]  /*43090*/  IMAD.WIDE R10, R149, 0x4, R6 ;  /* 0x00000004950a7825 */ /* 0x000fe200078e0206 */
[----:B------:R-:W-:Y:S01]  /*430a0*/  ISETP.LT.AND P4, PT, R152, UR4, !P0 ;  /* 0x0000000498007c0c */ /* 0x000fe2000c781270 */
[----:B------:R-:W-:Y:S01]  /*430b0*/  ULDC UR5, c[0x0][0x22c] ;  /* 0x00008b0000057ab9 */ /* 0x000fe20000000800 */
        /* <DEDUP_REMOVED lines=19> */
[----:B------:R1:W-:Y:S02]  /*431f0*/  @P6 STG.E desc[UR34][R10.64], R159 ;  /* 0x0000009f0a006986 */ /* 0x0003e4000c101922 */
[----:B-1----:R-:W-:Y:S02]  /*43200*/  IMAD.WIDE R10, R151, 0x4, R8 ;  /* 0x00000004970a7825 */ /* 0x002fe400078e0208 */
[----:B------:R-:W4:Y:S04]  /*43210*/  LDL.LU R151, [R1+0x1218] ;  /* 0x0012180001977983 */ /* 0x000f280000300800 */
[----:B------:R-:W4:Y:S01]  /*43220*/  LDL.LU R159, [R1+0xf74] ;  /* 0x000f7400019f7983 */ /* 0x000f220000300800 */
[----:B------:R-:W-:-:S03]  /*43230*/  IMAD.WIDE R14, R150, 0x4, R4 ;  /* 0x00000004960e7825 */ /* 0x000fc600078e0204 */
[----:B------:R1:W-:Y:S04]  /*43240*/  @P1 STG.E desc[UR34][R12.64], R144 ;  /* 0x000000900c001986 */ /* 0x0003e8000c101922 */
[----:B------:R1:W-:Y:S02]  /*43250*/  @P0 STG.E desc[UR34][R10.64], R145 ;  /* 0x000000910a000986 */ /* 0x0003e4000c101922 */
[----:B-1----:R-:W-:Y:S02]  /*43260*/  IMAD.WIDE R12, R150, 0x4, R2 ;  /* 0x00000004960c7825 */ /* 0x002fe400078e0202 */
[----:B------:R-:W4:Y:S04]  /*43270*/  LDL.LU R144, [R1+0xd04] ;  /* 0x000d040001907983 */ /* 0x000f280000300800 */
[----:B------:R-:W4:Y:S04]  /*43280*/  LDL.LU R145, [R1+0x914] ;  /* 0x0009140001917983 */ /* 0x000f280000300800 */
[----:B------:R1:W-:Y:S04]  /*43290*/  @P4 STG.E desc[UR34][R12.64], R139 ;  /* 0x0000008b0c004986 */ /* 0x0003e8000c101922 */
[----:B------:R1:W-:Y:S04]  /*432a0*/  @P5 STG.E desc[UR34][R14.64], R153 ;  /* 0x000000990e005986 */ /* 0x0003e8000c101922 */
[----:B-1----:R-:W4:Y:S04]  /*432b0*/  LDL.LU R139, [R1+0x714] ;  /* 0x00071400018b7983 */ /* 0x002f280000300800 */
[----:B------:R-:W4:Y:S01]  /*432c0*/  LDL.LU R153, [R1+0x114] ;  /* 0x0001140001997983 */ /* 0x000f220000300800 */
        /* <DEDUP_REMOVED lines=10> */
[----:B------:R-:W4:Y:S01]  /*43370*/  LDL.LU R150, [R1+0x121c] ;  /* 0x00121c0001967983 */ /* 0x000f220000300800 */
[----:B------:R-:W-:Y:S01]  /*43380*/  ISETP.GE.AND P6, PT, R0, UR5, PT ;  /* 0x0000000500007c0c */ /* 0x000fe2000bfc6270 */
[----:B------:R-:W-:Y:S01]  /*43390*/  IMAD.WIDE R14, R149, 0x4, R2 ;  /* 0x00000004950e7825 */ /* 0x000fe200078e0202 */
        /* <DEDUP_REMOVED lines=14> */
[----:B------:R-:W-:-:S04]  /*43480*/  IMAD.WIDE R14, R151, 0x4, R4 ;  /* 0x00000004970e7825 */ /* 0x000fc800078e0204 */
[----:B-1----:R-:W-:Y:S02]  /*43490*/  IMAD.WIDE R10, R149, 0x4, R8 ;  /* 0x00000004950a7825 */ /* 0x002fe400078e0208 */
[----:B------:R-:W4:Y:S04]  /*434a0*/  LDL.LU R149, [R1+0x1220] ;  /* 0x0012200001957983 */ /* 0x000f280000300800 */
[----:B------:R-:W4:Y:S04]  /*434b0*/  LDL.LU R159, [R1+0xf78] ;  /* 0x000f7800019f7983 */ /* 0x000f280000300800 */
[----:B------:R1:W-:Y:S04]  /*434c0*/  @P1 STG.E desc[UR34][R12.64], R144 ;  /* 0x000000900c001986 */ /* 0x0003e8000c101922 */
[----:B------:R1:W-:Y:S02]  /*434d0*/  @P3 STG.E desc[UR34][R10.64], R145 ;  /* 0x000000910a003986 */ /* 0x0003e4000c101922 */
[----:B-1----:R-:W-:-:S02]  /*434e0*/  IMAD.WIDE R12, R151, 0x4, R2 ;  /* 0x00000004970c7825 */ /* 0x002fc400078e0202 */
[----:B------:R-:W4:Y:S02]  /*434f0*/  LDL.LU R145, [R1+0xd08] ;  /* 0x000d080001917983 */ /* 0x000f240000300800 */
[C---:B------:R-:W-:Y:S02]  /*43500*/  IMAD.WIDE R10, R151.reuse, 0x4, R6 ;  /* 0x00000004970a7825 */ /* 0x040fe400078e0206 */
[----:B------:R1:W-:Y:S04]  /*43510*/  @P2 STG.E desc[UR34][R12.64], R139 ;  /* 0x0000008b0c002986 */ /* 0x0003e8000c101922 */
[----:B------:R1:W-:Y:S04]  /*43520*/  @P0 STG.E desc[UR34][R14.64], R153 ;  /* 0x000000990e000986 */ /* 0x0003e8000c101922 */
[----:B-1----:R-:W4:Y:S01]  /*43530*/  LDL.LU R139, [R1+0x918] ;  /* 0x00091800018b7983 */ /* 0x002f220000300800 */
[----:B------:R-:W-:-:S03]  /*43540*/  IMAD.WIDE R12, R151, 0x4, R8 ;  /* 0x00000004970c7825 */ /* 0x000fc600078e0208 */
[----:B------:R-:W4:Y:S04]  /*43550*/  LDL.LU R153, [R1+0x718] ;  /* 0x0007180001997983 */ /* 0x000f280000300800 */
        /* <DEDUP_REMOVED lines=27> */
[----:B------:R1:W-:Y:S02]  /*43710*/  @P2 STG.E desc[UR34][R10.64], R159 ;  /* 0x0000009f0a002986 */ /* 0x0003e4000c101922 */
[----:B-1----:R-:W-:Y:S02]  /*43720*/  IMAD.WIDE R10, R150, 0x4, R8 ;  /* 0x00000004960a7825 */ /* 0x002fe400078e0208 */
[----:B------:R-:W4:Y:S04]  /*43730*/  LDL.LU R150, [R1+0x1228] ;  /* 0x0012280001967983 */ /* 0x000f280000300800 */
[----:B------:R-:W4:Y:S04]  /*43740*/  LDL.LU R159, [R1+0xf7c] ;  /* 0x000f7c00019f7983 */ /* 0x000f280000300800 */
[----:B------:R1:W-:Y:S02]  /*43750*/  @P1 STG.E desc[UR34][R12.64], R145 ;  /* 0x000000910c001986 */ /* 0x0003e4000c101922 */
[----:B-1----:R-:W-:-:S02]  /*43760*/  IMAD.WIDE R12, R149, 0x4, R2 ;  /* 0x00000004950c7825 */ /* 0x002fc400078e0202 */
        /* <DEDUP_REMOVED lines=34> */
[----:B-1----:R-:W-:Y:S01]  /*43990*/  IMAD.WIDE R10, R144, 0x4, R8 ;  /* 0x00000004900a7825 */ /* 0x002fe200078e0208 */
[----:B------:R-:W4:Y:S04]  /*439a0*/  LDL.LU R159, [R1+0xf80] ;  /* 0x000f8000019f7983 */ /* 0x000f280000300800 */
[----:B------:R1:W-:Y:S02]  /*439b0*/  @P1 STG.E desc[UR34][R12.64], R145 ;  /* 0x000000910c001986 */ /* 0x0003e4000c101922 */
[----:B-1----:R-:W-:Y:S02]  /*439c0*/  IMAD.WIDE R12, R150, 0x4, R2 ;  /* 0x00000004960c7825 */ /* 0x002fe400078e0202 */
        /* <DEDUP_REMOVED lines=497> */
[----:B------:R-:W-:-:S04]  /*458e0*/  IMAD.WIDE R12, R150, 0x4, R8 ;  /* 0x00000004960c7825 */ /* 0x000fc800078e0208 */
[----:B------:R-:W-:Y:S01]  /*458f0*/  IMAD.WIDE R14, R149, 0x4, R2 ;  /* 0x00000004950e7825 */ /* 0x000fe200078e0202 */
[----:B--2---:R1:W-:Y:S01]  /*45900*/  @P1 STG.E desc[UR34][R10.64], R148 ;  /* 0x000000940a001986 */ /* 0x0043e2000c101922 */
[----:B------:R-:W-:Y:S02]  /*45910*/  ISETP.LT.AND P1, PT, R156, UR4, !P3 ;  /* 0x000000049c007c0c */ /* 0x000fe4000df21270 */
[----:B------:R-:W-:Y:S02]  /*45920*/  ISETP.LT.AND P3, PT, R155, UR4, !P3 ;  /* 0x000000049b007c0c */ /* 0x000fe4000df61270 */
[----:B------:R-:W-:Y:S01]  /*45930*/  ISETP.GE.AND P6, PT, R0, UR5, PT ;  /* 0x0000000500007c0c */ /* 0x000fe2000bfc6270 */
[----:B-1----:R-:W2:Y:S01]  /*45940*/  LDL.LU R148, [R1+0x1298] ;  /* 0x0012980001947983 */ /* 0x002ea20000300800 */
[----:B------:R-:W-:Y:S01]  /*45950*/  IMAD.WIDE R10, R149, 0x4, R4 ;  /* 0x00000004950a7825 */ /* 0x000fe200078e0204 */
[----:B------:R-:W-:Y:S02]  /*45960*/  ULDC UR5, c[0x0][0x22c] ;  /* 0x00008b0000057ab9 */ /* 0x000fe40000000800 */
[----:B------:R-:W2:Y:S04]  /*45970*/  LDL.LU R150, [R1+0x350] ;  /* 0x0003500001967983 */ /* 0x000ea80000300800 */
        /* <DEDUP_REMOVED lines=32> */
[----:B--2---:R-:W-:-:S02]  /*45b80*/  IMAD.WIDE R14, R148, 0x4, R2 ;  /* 0x00000004940e7825 */ /* 0x004fc400078e0202 */
[----:B------:R1:W-:Y:S01]  /*45b90*/  @P1 STG.E desc[UR34][R10.64], R150 ;  /* 0x000000960a001986 */ /* 0x0003e2000c101922 */
[----:B------:R-:W-:Y:S02]  /*45ba0*/  ISETP.LT.AND P1, PT, R156, UR4, !P4 ;  /* 0x000000049c007c0c */ /* 0x000fe4000e721270 */
[----:B------:R-:W-:Y:S02]  /*45bb0*/  ISETP.LT.AND P4, PT, R155, UR4, !P4 ;  /* 0x000000049b007c0c */ /* 0x000fe4000e781270 */
[----:B------:R-:W-:Y:S01]  /*45bc0*/  ISETP.GE.AND P5, PT, R0, UR5, PT ;  /* 0x0000000500007c0c */ /* 0x000fe2000bfa6270 */
[----:B-1----:R-:W2:Y:S01]  /*45bd0*/  LDL.LU R150, [R1+0x354] ;  /* 0x0003540001967983 */ /* 0x002ea20000300800 */
[----:B------:R-:W-:Y:S01]  /*45be0*/  IMAD.WIDE R10, R148, 0x4, R4 ;  /* 0x00000004940a7825 */ /* 0x000fe200078e0204 */
[----:B------:R-:W-:Y:S02]  /*45bf0*/  ULDC UR5, c[0x0][0x22c] ;  /* 0x00008b0000057ab9 */ /* 0x000fe40000000800 */
        /* <DEDUP_REMOVED lines=63> */
[----:B------:R-:W-:Y:S02]  /*45ff0*/  ISETP.LT.AND P2, PT, R155, UR4, !P2 ;  /* 0x000000049b007c0c */ /* 0x000fe4000d741270 */
[----:B------:R-:W-:Y:S01]  /*46000*/  ISETP.GE.AND P3, PT, R0, UR5, PT ;  /* 0x0000000500007c0c */ /* 0x000fe2000bf66270 */
[----:B------:R-:W-:Y:S01]  /*46010*/  IMAD.WIDE R10, R148, 0x4, R6 ;  /* 0x00000004940a7825 */ /* 0x000fe200078e0206 */
[----:B------:R-:W-:Y:S02]  /*46020*/  ULDC UR5, c[0x0][0x22c] ;  /* 0x00008b0000057ab9 */ /* 0x000fe40000000800 */
[----:B------:R-:W-:Y:S01]  /*46030*/  ISETP.LT.AND P0, PT, R152, UR4, !P3 ;  /* 0x0000000498007c0c */ /* 0x000fe2000df01270 */
[----:B------:R-:W-:Y:S01]  /*46040*/  IMAD.WIDE R12, R148, 0x4, R8 ;  /* 0x00000004940c7825 */ /* 0x000fe200078e0208 */
[----:B------:R-:W-:Y:S01]  /*46050*/  ISETP.LT.AND P5, PT, R154, UR4, !P3 ;  /* 0x000000049a007c0c */ /* 0x000fe2000dfa1270 */
[----:B------:R-:W4:Y:S02]  /*46060*/  LDL.LU R148, [R1+0x12b0] ;  /* 0x0012b00001947983 */ /* 0x000f240000300800 */
[----:B------:R-:W-:-:S02]  /*46070*/  VIADD R0, R23, 0xaf ;  /* 0x000000af17007836 */ /* 0x000fc40000000000 */
[----:B--2---:R1:W-:Y:S01]  /*46080*/  @P1 STG.E desc[UR34][R10.64], R150 ;  /* 0x000000960a001986 */ /* 0x0043e2000c101922 */
[----:B------:R-:W-:Y:S01]  /*46090*/  ISETP.LT.AND P1, PT, R156, UR4, !P3 ;  /* 0x000000049c007c0c */ /* 0x000fe2000df21270 */
[----:B------:R-:W-:Y:S01]  /*460a0*/  IMAD.WIDE R14, R144, 0x4, R2 ;  /* 0x00000004900e7825 */ /* 0x000fe200078e0202 */
[----:B------:R-:W-:Y:S02]  /*460b0*/  ISETP.LT.AND P3, PT, R155, UR4, !P3 ;  /* 0x000000049b007c0c */ /* 0x000fe4000df61270 */
[----:B------:R-:W-:Y:S01]  /*460c0*/  ISETP.GE.AND P6, PT, R0, UR5, PT ;  /* 0x0000000500007c0c */ /* 0x000fe2000bfc6270 */
[----:B---3--:R2:W-:Y:S01]  /*460d0*/  @P2 STG.E desc[UR34][R12.64], R147 ;  /* 0x000000930c002986 */ /* 0x0085e2000c101922 */
[----:B-1----:R-:W-:Y:S02]  /*460e0*/  IMAD.WIDE R10, R144, 0x4, R4 ;  /* 0x00000004900a7825 */ /* 0x002fe400078e0204 */
[----:B------:R-:W-:Y:S01]  /*460f0*/  ISETP.LT.AND P2, PT, R152, UR4, !P6 ;  /* 0x0000000498007c0c */ /* 0x000fe2000f741270 */
[----:B------:R-:W-:Y:S01]  /*46100*/  ULDC UR5, c[0x0][0x22c] ;  /* 0x00008b0000057ab9 */ /* 0x000fe20000000800 */
[----:B--2---:R-:W2:Y:S01]  /*46110*/  LDL.LU R147, [R1+0x35c] ;  /* 0x00035c0001937983 */ /* 0x004ea20000300800 */
[----:B------:R-:W-:-:S03]  /*46120*/  IMAD.WIDE R12, R144, 0x4, R6 ;  /* 0x00000004900c7825 */ /* 0x000fc600078e0206 */
[----:B----4-:R1:W-:Y:S01]  /*46130*/  @P0 STG.E desc[UR34][R14.64], R146 ;  /* 0x000000920e000986 */ /* 0x0103e2000c101922 */
[----:B------:R-:W-:-:S03]  /*46140*/  ISETP.LT.AND P0, PT, R154, UR4, !P6 ;  /* 0x000000049a007c0c */ /* 0x000fc6000f701270 */
[----:B------:R-:W3:Y:S04]  /*46150*/  LDL.LU R150, [R1+0x15c] ;  /* 0x00015c0001967983 */ /* 0x000ee80000300800 */
        /* <DEDUP_REMOVED lines=24> */
[----:B--2---:R1:W-:Y:S01]  /*462e0*/  @P1 STG.E desc[UR34][R10.64], R147 ;  /* 0x000000930a001986 */ /* 0x0043e2000c101922 */
[----:B------:R-:W-:Y:S01]  /*462f0*/  IMAD.WIDE R12, R151, 0x4, R8 ;  /* 0x00000004970c7825 */ /* 0x000fe200078e0208 */
[----:B------:R-:W-:-:S02]  /*46300*/  ISETP.LT.AND P1, PT, R156, UR4, !P4 ;  /* 0x000000049c007c0c */ /* 0x000fc4000e721270 */
[----:B------:R-:W-:Y:S01]  /*46310*/  ISETP.LT.AND P4, PT, R155, UR4, !P4 ;  /* 0x000000049b007c0c */ /* 0x000fe2000e781270 */
[----:B------:R-:W-:Y:S01]  /*46320*/  IMAD.WIDE R14, R148, 0x4, R2 ;  /* 0x00000004940e7825 */ /* 0x000fe200078e0202 */
[----:B------:R-:W-:Y:S01]  /*46330*/  ISETP.GE.AND P5, PT, R0, UR5, PT ;  /* 0x0000000500007c0c */ /* 0x000fe2000bfa6270 */
[----:B---3--:R2:W-:Y:S01]  /*46340*/  @P6 STG.E desc[UR34][R12.64], R150 ;  /* 0x000000960c006986 */ /* 0x0085e2000c101922 */
[----:B------:R-:W-:-:S03]  /*46350*/  ULDC UR5, c[0x0][0x22c] ;  /* 0x00008b0000057ab9 */ /* 0x000fc60000000800 */
[----:B-1----:R-:W3:Y:S01]  /*46360*/  LDL.LU R147, [R1+0x12b8] ;  /* 0x0012b80001937983 */ /* 0x002ee20000300800 */
[----:B------:R-:W-:-:S03]  /*46370*/  IMAD.WIDE R10, R148, 0x4, R4 ;  /* 0x00000004940a7825 */ /* 0x000fc600078e0204 */
[----:B------:R-:W3:Y:S01]  /*46380*/  LDL.LU R151, [R1+0x360] ;  /* 0x0003600001977983 */ /* 0x000ee20000300800 */
[----:B------:R-:W-:-:S03]  /*46390*/  ISETP.LT.AND P6, PT, R154, UR4, !P5 ;  /* 0x000000049a007c0c */ /* 0x000fc6000efc1270 */
[----:B----4-:R1:W-:Y:S01]  /*463a0*/  @P3 STG.E desc[UR34][R14.64], R146 ;  /* 0x000000920e003986 */ /* 0x0103e2000c101922 */
[----:B------:R-:W-:Y:S01]  /*463b0*/  ISETP.LT.AND P3, PT, R152, UR4, !P5 ;  /* 0x0000000498007c0c */ /* 0x000fe2000ef61270 */
[C---:B--2---:R-:W-:Y:S02]  /*463c0*/  IMAD.WIDE R12, R148.reuse, 0x4, R6 ;  /* 0x00000004940c7825 */ /* 0x044fe400078e0206 */
[----:B------:R-:W2:Y:S04]  /*463d0*/  LDL.LU R150, [R1+0x160] ;  /* 0x0001600001967983 */ /* 0x000ea80000300800 */
[----:B-1----:R-:W4:Y:S04]  /*463e0*/  LDL.LU R146, [R1+0xb54] ;  /* 0x000b540001927983 */ /* 0x002f280000300800 */
[----:B------:R1:W-:Y:S02]  /*463f0*/  @P2 STG.E desc[UR34][R10.64], R159 ;  /* 0x0000009f0a002986 */ /* 0x0003e4000c101922 */
[----:B-1----:R-:W-:-:S02]  /*46400*/  IMAD.WIDE R10, R148, 0x4, R8 ;  /* 0x00000004940a7825 */ /* 0x002fc400078e0208 */
        /* <DEDUP_REMOVED lines=21> */
[----:B------:R-:W-:Y:S01]  /*46560*/  IMAD.WIDE R12, R149, 0x4, R8 ;  /* 0x00000004950c7825 */ /* 0x000fe200078e0208 */
[----:B---3--:R1:W-:Y:S01]  /*46570*/  @P1 STG.E desc[UR34][R10.64], R151 ;  /* 0x000000970a001986 */ /* 0x0083e2000c101922 */
[----:B------:R-:W-:-:S02]  /*46580*/  ISETP.LT.AND P1, PT, R156, UR4, !P0 ;  /* 0x000000049c007c0c */ /* 0x000fc4000c721270 */
[----:B------:R-:W-:Y:S01]  /*46590*/  IMAD.WIDE R14, R147, 0x4, R2 ;  /* 0x00000004930e7825 */ /* 0x000fe200078e0202 */
[----:B------:R-:W3:Y:S01]  /*465a0*/  LDL.LU R149, [R1+0x12c0] ;  /* 0x0012c00001957983 */ /* 0x000ee20000300800 */
[----:B------:R-:W-:Y:S02]  /*465b0*/  ISETP.LT.AND P0, PT, R155, UR4, !P0 ;  /* 0x000000049b007c0c */ /* 0x000fe4000c701270 */
[----:B------:R-:W-:Y:S01]  /*465c0*/  ISETP.GE.AND P2, PT, R0, UR5, PT ;  /* 0x0000000500007c0c */ /* 0x000fe2000bf46270 */
[----:B--2---:R2:W-:Y:S04]  /*465d0*/  @P5 STG.E desc[UR34][R12.64], R150 ;  /* 0x000000960c005986 */ /* 0x0045e8000c101922 */
[----:B-1----:R-:W3:Y:S01]  /*465e0*/  LDL.LU R151, [R1+0x364] ;  /* 0x0003640001977983 */ /* 0x002ee20000300800 */
[----:B------:R-:W-:Y:S01]  /*465f0*/  IMAD.WIDE R10, R147, 0x4, R4 ;  /* 0x00000004930a7825 */ /* 0x000fe200078e0204 */
[----:B------:R-:W-:Y:S01]  /*46600*/  ISETP.LT.AND P5, PT, R154, UR4, !P2 ;  /* 0x000000049a007c0c */ /* 0x000fe2000d7a1270 */
[----:B------:R-:W-:Y:S01]  /*46610*/  ULDC UR5, c[0x0][0x22c] ;  /* 0x00008b0000057ab9 */ /* 0x000fe20000000800 */
[----:B----4-:R1:W-:Y:S01]  /*46620*/  @P4 STG.E desc[UR34][R14.64], R146 ;  /* 0x000000920e004986 */ /* 0x0103e2000c101922 */
[----:B------:R-:W-:-:S03]  /*46630*/  ISETP.LT.AND P4, PT, R152, UR4, !P2 ;  /* 0x0000000498007c0c */ /* 0x000fc6000d781270 */
[----:B--2---:R-:W2:Y:S01]  /*46640*/  LDL.LU R150, [R1+0x164] ;  /* 0x0001640001967983 */ /* 0x004ea20000300800 */
[----:B------:R-:W-:-:S03]  /*46650*/  IMAD.WIDE R12, R147, 0x4, R6 ;  /* 0x00000004930c7825 */ /* 0x000fc600078e0206 */
        /* <DEDUP_REMOVED lines=19> */
[----:B---3--:R-:W-:Y:S01]  /*46790*/  IMAD.WIDE R14, R149, 0x4, R2 ;  /* 0x00000004950e7825 */ /* 0x008fe200078e0202 */
[----:B------:R-:W3:Y:S02]  /*467a0*/  LDL.LU R144, [R1+0x12c8] ;  /* 0x0012c80001907983 */ /* 0x000ee40000300800 */
[----:B------:R-:W-:Y:S01]  /*467b0*/  ISETP.GE.AND P3, PT, R0, UR5, PT ;  /* 0x0000000500007c0c */ /* 0x000fe2000bf66270 */
[----:B------:R-:W-:Y:S01]  /*467c0*/  ULDC UR5, c[0x0][0x22c] ;  /* 0x00008b0000057ab9 */ /* 0x000fe20000000800 */
[----:B------:R-:W-:-:S02]  /*467d0*/  ISETP.LT.AND P2, PT, R155, UR4, !P2 ;  /* 0x000000049b007c0c */ /* 0x000fc4000d741270 */
[----:B------:R-:W-:Y:S01]  /*467e0*/  ISETP.LT.AND P0, PT, R152, UR4, !P3 ;  /* 0x0000000498007c0c */ /* 0x000fe2000df01270 */
[----:B------:R-:W-:Y:S01]  /*467f0*/  VIADD R0, R23, 0xb5 ;  /* 0x000000b517007836 */ /* 0x000fe20000000000 */
[----:B------:R-:W-:-:S03]  /*46800*/  ISETP.LT.AND P5, PT, R154, UR4, !P3 ;  /* 0x000000049a007c0c */ /* 0x000fc6000dfa1270 */
[----:B------:R1:W-:Y:S01]  /*46810*/  @P1 STG.E desc[UR34][R10.64], R151 ;  /* 0x000000970a001986 */ /* 0x0003e2000c101922 */
[----:B------:R-:W-:Y:S02]  /*46820*/  ISETP.LT.AND P1, PT, R156, UR4, !P3 ;  /* 0x000000049c007c0c */ /* 0x000fe4000df21270 */
[----:B------:R-:W-:Y:S02]  /*46830*/  ISETP.GE.AND P6, PT, R0, UR5, PT ;  /* 0x0000000500007c0c */ /* 0x000fe4000bfc6270 */
[----:B------:R-:W-:Y:S01]  /*46840*/  ISETP.LT.AND P3, PT, R155, UR4, !P3 ;  /* 0x000000049b007c0c */ /* 0x000fe2000df61270 */
[----:B--2---:R2:W-:Y:S01]  /*46850*/  @P2 STG.E desc[UR34][R12.64], R150 ;  /* 0x000000960c002986 */ /* 0x0045e2000c101922 */
[----:B------:R-:W-:-:S03]  /*46860*/  ISETP.LT.AND P2, PT, R152, UR4, !P6 ;  /* 0x0000000498007c0c */ /* 0x000fc6000f741270 */
[----:B-1----:R-:W3:Y:S01]  /*46870*/  LDL.LU R151, [R1+0x368] ;  /* 0x0003680001977983 */ /* 0x002ee20000300800 */
[C---:B------:R-:W-:Y:S01]  /*46880*/  IMAD.WIDE R10, R149.reuse, 0x4, R4 ;  /* 0x00000004950a7825 */ /* 0x040fe200078e0204 */
[----:B------:R-:W-:Y:S02]  /*46890*/  ULDC UR5, c[0x0][0x22c] ;  /* 0x00008b0000057ab9 */ /* 0x000fe40000000800 */
[----:B----4-:R1:W-:Y:S01]  /*468a0*/  @P0 STG.E desc[UR34][R14.64], R146 ;  /* 0x000000920e000986 */ /* 0x0103e2000c101922 */
[----:B------:R-:W-:Y:S01]  /*468b0*/  ISETP.LT.AND P0, PT, R154, UR4, !P6 ;  /* 0x000000049a007c0c */ /* 0x000fe2000f701270 */
[----:B--2---:R-:W-:Y:S02]  /*468c0*/  IMAD.WIDE R12, R149, 0x4, R6 ;  /* 0x00000004950c7825 */ /* 0x004fe400078e0206 */
[----:B------:R-:W2:Y:S04]  /*468d0*/  LDL.LU R150, [R1+0x168] ;  /* 0x0001680001967983 */ /* 0x000ea80000300800 */
        /* <DEDUP_REMOVED lines=20> */
[----:B------:R-:W-:Y:S01]  /*46a20*/  IMAD.WIDE R12, R147, 0x4, R8 ;  /* 0x00000004930c7825 */ /* 0x000fe200078e0208 */
[----:B------:R-:W-:Y:S01]  /*46a30*/  ISETP.LT.AND P3, PT, R152, UR4, !P4 ;  /* 0x0000000498007c0c */ /* 0x000fe2000e761270 */
[----:B------:R-:W4:Y:S01]  /*46a40*/  LDL.LU R147, [R1+0x12d0] ;  /* 0x0012d00001937983 */ /* 0x000f220000300800 */
[----:B------:R-:W-:Y:S01]  /*46a50*/  ISETP.LT.AND P2, PT, R154, UR4, !P4 ;  /* 0x000000049a007c0c */ /* 0x000fe2000e741270 */
[----:B---3--:R-:W-:Y:S01]  /*46a60*/  IMAD.WIDE R14, R144, 0x4, R2 ;  /* 0x00000004900e7825 */ /* 0x008fe200078e0202 */
[----:B------:R-:W-:Y:S01]  /*46a70*/  ULDC UR5, c[0x0][0x22c] ;  /* 0x00008b0000057ab9 */ /* 0x000fe20000000800 */
[----:B------:R1:W-:Y:S01]  /*46a80*/  @P1 STG.E desc[UR34][R10.64], R151 ;  /* 0x000000970a001986 */ /* 0x0003e2000c101922 */
[----:B------:R-:W-:Y:S01]  /*46a90*/  ISETP.LT.AND P1, PT, R156, UR4, !P4 ;  /* 0x000000049c007c0c */ /* 0x000fe2000e721270 */
[----:B------:R-:W-:Y:S01]  /*46aa0*/  VIADD R0, R23, 0xb7 ;  /* 0x000000b717007836 */ /* 0x000fe20000000000 */
[----:B------:R-:W-:-:S03]  /*46ab0*/  ISETP.LT.AND P4, PT, R155, UR4, !P4 ;  /* 0x000000049b007c0c */ /* 0x000fc6000e781270 */
[----:B--2---:R-:W-:Y:S01]  /*46ac0*/  @P6 STG.E desc[UR34][R12.64], R150 ;  /* 0x000000960c006986 */ /* 0x004fe2000c101922 */
[----:B------:R-:W-:-:S03]  /*46ad0*/  ISETP.GE.AND P5, PT, R0, UR5, PT ;  /* 0x0000000500007c0c */ /* 0x000fc6000bfa6270 */
[----:B----4-:R2:W-:Y:S01]  /*46ae0*/  @P3 STG.E desc[UR34][R14.64], R146 ;  /* 0x000000920e003986 */ /* 0x0105e2000c101922 */
[----:B-1----:R-:W-:Y:S01]  /*46af0*/  IMAD.WIDE R10, R144, 0x4, R4 ;  /* 0x00000004900a7825 */ /* 0x002fe200078e0204 */
[----:B------:R-:W-:Y:S01]  /*46b00*/  ISETP.LT.AND P3, PT, R152, UR4, !P5 ;  /* 0x0000000498007c0c */ /* 0x000fe2000ef61270 */
[----:B------:R-:W-:Y:S01]  /*46b10*/  ULDC UR5, c[0x0][0x22c] ;  /* 0x00008b0000057ab9 */ /* 0x000fe20000000800 */
[----:B--2---:R-:W2:Y:S01]  /*46b20*/  LDL.LU R146, [R1+0x36c] ;  /* 0x00036c0001927983 */ /* 0x004ea20000300800 */
[----:B------:R-:W-:-:S03]  /*46b30*/  IMAD.WIDE R12, R144, 0x4, R6 ;  /* 0x00000004900c7825 */ /* 0x000fc600078e0206 */
[----:B------:R-:W3:Y:S04]  /*46b40*/  LDL.LU R151, [R1+0x16c] ;  /* 0x00016c0001977983 */ /* 0x000ee80000300800 */
[----:B------:R-:W4:Y:S04]  /*46b50*/  LDL.LU R150, [R1+0xb60] ;  /* 0x000b600001967983 */ /* 0x000f280000300800 */
[----:B------:R1:W-:Y:S02]  /*46b60*/  @P2 STG.E desc[UR34][R10.64], R159 ;  /* 0x0000009f0a002986 */ /* 0x0003e4000c101922 */
[----:B-1----:R-:W-:-:S02]  /*46b70*/  IMAD.WIDE R10, R144, 0x4, R8 ;  /* 0x00000004900a7825 */ /* 0x002fc400078e0208 */
[----:B------:R-:W4:Y:S02]  /*46b80*/  LDL.LU R159, [R1+0xfe0] ;  /* 0x000fe000019f7983 */ /* 0x000f240000300800 */
[C---:B------:R-:W-:Y:S02]  /*46b90*/  IMAD.WIDE R14, R149.reuse, 0x4, R4 ;  /* 0x00000004950e7825 */ /* 0x040fe400078e0204 */
[----:B------:R1:W-:Y:S02]  /*46ba0*/  @P1 STG.E desc[UR34][R12.64], R145 ;  /* 0x000000910c001986 */ /* 0x0003e4000c101922 */
[C---:B-1----:R-:W-:Y:S02]  /*46bb0*/  IMAD.WIDE R12, R149.reuse, 0x4, R2 ;  /* 0x00000004950c7825 */ /* 0x042fe400078e0202 */
[----:B------:R1:W-:Y:S04]  /*46bc0*/  @P4 STG.E desc[UR34][R10.64], R148 ;  /* 0x000000940a004986 */ /* 0x0003e8000c101922 */
[----:B------:R1:W-:Y:S04]  /*46bd0*/  @P3 STG.E desc[UR34][R12.64], R139 ;  /* 0x0000008b0c003986 */ /* 0x0003e8000c101922 */
[----:B-1----:R-:W4:Y:S04]  /*46be0*/  LDL.LU R148, [R1+0x12d4] ;  /* 0x0012d40001947983 */ /* 0x002f280000300800 */
[----:B------:R-:W4:Y:S04]  /*46bf0*/  LDL.LU R144, [R1+0xd60] ;  /* 0x000d600001907983 */ /* 0x000f280000300800 */
[----:B------:R-:W4:Y:S01]  /*46c00*/  LDL.LU R145, [R1+0x960] ;  /* 0x0009600001917983 */ /* 0x000f220000300800 */
[----:B------:R-:W-:-:S03]  /*46c10*/  IMAD.WIDE R10, R149, 0x4, R6 ;  /* 0x00000004950a7825 */ /* 0x000fc600078e0206 */
[----:B------:R-:W4:Y:S01]  /*46c20*/  LDL.LU R139, [R1+0x770] ;  /* 0x00077000018b7983 */ /* 0x000f220000300800 */
[----:B------:R-:W-:-:S03]  /*46c30*/  IMAD.WIDE R12, R149, 0x4, R8 ;  /* 0x00000004950c7825 */ /* 0x000fc600078e0208 */
[----:B------:R-:W4:Y:S01]  /*46c40*/  LDL.LU R149, [R1+0x570] ;  /* 0x0005700001957983 */ /* 0x000f220000300800 */
[----:B------:R-:W-:Y:S01]  /*46c50*/  ISETP.LT.AND P6, PT, R154, UR4, !P5 ;  /* 0x000000049a007c0c */ /* 0x000fe2000efc1270 */
[----:B------:R-:W-:Y:S01]  /*46c60*/  VIADD R0, R23, 0xb8 ;  /* 0x000000b817007836 */ /* 0x000fe20000000000 */
[----:B------:R-:W-:-:S04]  /*46c70*/  ISETP.LT.AND P1, PT, R156, UR4, !P5 ;  /* 0x000000049c007c0c */ /* 0x000fc8000ef21270 */
[----:B------:R-:W-:Y:S02]  /*46c80*/  ISETP.GE.AND P0, PT, R0, UR5, PT ;  /* 0x0000000500007c0c */ /* 0x000fe4000bf06270 */
[----:B------:R-:W-:-:S05]  /*46c90*/  ISETP.LT.AND P5, PT, R155, UR4, !P5 ;  /* 0x000000049b007c0c */ /* 0x000fca000efa1270 */
[----:B------:R1:W-:Y:S01]  /*46ca0*/  @P6 STG.E desc[UR34][R14.64], R153 ;  /* 0x000000990e006986 */ /* 0x0003e2000c101922 */
[----:B------:R-:W-:Y:S01]  /*46cb0*/  ISETP.LT.AND P4, PT, R152, UR4, !P0 ;  /* 0x0000000498007c0c */ /* 0x000fe2000c781270 */
[----:B------:R-:W-:Y:S01]  /*46cc0*/  VIADD R0, R23, 0xb9 ;  /* 0x000000b917007836 */ /* 0x000fe20000000000 */
[----:B------:R-:W-:Y:S01]  /*46cd0*/  ISETP.LT.AND P6, PT, R154, UR4, !P0 ;  /* 0x000000049a007c0c */ /* 0x000fe2000c7c1270 */
[----:B--2---:R2:W-:Y:S01]  /*46ce0*/  @P1 STG.E desc[UR34][R10.64], R146 ;  /* 0x000000920a001986 */ /* 0x0045e2000c101922 */
[----:B------:R-:W-:Y:S01]  /*46cf0*/  ULDC UR5, c[0x0][0x22c] ;  /* 0x00008b0000057ab9 */ /* 0x000fe20000000800 */
[----:B------:R-:W-:Y:S02]  /*46d00*/  ISETP.LT.AND P1, PT, R156, UR4, !P0 ;  /* 0x000000049c007c0c */ /* 0x000fe4000c721270 */
[----:B------:R-:W-:Y:S02]  /*46d10*/  ISETP.LT.AND P0, PT, R155, UR4, !P0 ;  /* 0x000000049b007c0c */ /* 0x000fe4000c701270 */
[----:B------:R-:W-:Y:S01]  /*46d20*/  ISETP.GE.AND P2, PT, R0, UR5, PT ;  /* 0x0000000500007c0c */ /* 0x000fe2000bf46270 */
[C---:B-1----:R-:W-:Y:S01]  /*46d30*/  IMAD.WIDE R14, R147.reuse, 0x4, R2 ;  /* 0x00000004930e7825 */ /* 0x042fe200078e0202 */
[----:B--2---:R-:W2:Y:S03]  /*46d40*/  LDL.LU R146, [R1+0x12d8] ;  /* 0x0012d80001927983 */ /* 0x004ea60000300800 */
[----:B------:R-:W-:Y:S01]  /*46d50*/  IMAD.WIDE R10, R147, 0x4, R4 ;  /* 0x00000004930a7825 */ /* 0x000fe200078e0204 */
[----:B------:R-:W-:Y:S01]  /*46d60*/  ULDC UR5, c[0x0][0x22c] ;  /* 0x00008b0000057ab9 */ /* 0x000fe20000000800 */
[----:B------:R-:W2:Y:S04]  /*46d70*/  LDL.LU R153, [R1+0x370] ;  /* 0x0003700001997983 */ /* 0x000ea80000300800 */
[----:B---3--:R1:W-:Y:S01]  /*46d80*/  @P5 STG.E desc[UR34][R12.64], R151 ;  /* 0x000000970c005986 */ /* 0x0083e2000c101922 */
[----:B------:R-:W-:-:S03]  /*46d90*/  ISETP.LT.AND P5, PT, R154, UR4, !P2 ;  /* 0x000000049a007c0c */ /* 0x000fc6000d7a1270 */
[----:B----4-:R3:W-:Y:S01]  /*46da0*/  @P4 STG.E desc[UR34][R14.64], R150 ;  /* 0x000000960e004986 */ /* 0x0107e2000c101922 */
[----:B------:R-:W-:-:S03]  /*46db0*/  ISETP.LT.AND P4, PT, R152, UR4, !P2 ;  /* 0x0000000498007c0c */ /* 0x000fc6000d781270 */
[----:B-1----:R-:W4:Y:S01]  /*46dc0*/  LDL.LU R151, [R1+0x170] ;  /* 0x0001700001977983 */ /* 0x002f220000300800 */
[----:B------:R-:W-:-:S03]  /*46dd0*/  IMAD.WIDE R12, R147, 0x4, R6 ;  /* 0x00000004930c7825 */ /* 0x000fc600078e0206 */
[----:B---3--:R-:W3:Y:S04]  /*46de0*/  LDL.LU R150, [R1+0xb64] ;  /* 0x000b640001967983 */ /* 0x008ee80000300800 */
[----:B------:R1:W-:Y:S02]  /*46df0*/  @P6 STG.E desc[UR34][R10.64], R159 ;  /* 0x0000009f0a006986 */ /* 0x0003e4000c101922 */
[----:B-1----:R-:W-:Y:S02]  /*46e00*/  IMAD.WIDE R10, R147, 0x4, R8 ;  /* 0x00000004930a7825 */ /* 0x002fe400078e0208 */
[----:B------:R-:W3:Y:S04]  /*46e10*/  LDL.LU R147, [R1+0x12dc] ;  /* 0x0012dc0001937983 */ /* 0x000ee80000300800 */
[----:B------:R-:W3:Y:S01]  /*46e20*/  LDL.LU R159, [R1+0xfe4] ;  /* 0x000fe400019f7983 */ /* 0x000ee20000300800 */
[----:B------:R-:W-:-:S03]  /*46e30*/  IMAD.WIDE R14, R148, 0x4, R4 ;  /* 0x00000004940e7825 */ /* 0x000fc600078e0204 */
[----:B------:R1:W-:Y:S04]  /*46e40*/  @P1 STG.E desc[UR34][R12.64], R144 ;  /* 0x000000900c001986 */ /* 0x0003e8000c101922 */
[----:B------:R1:W-:Y:S02]  /*46e50*/  @P0 STG.E desc[UR34][R10.64], R145 ;  /* 0x000000910a000986 */ /* 0x0003e4000c101922 */
[----:B-1----:R-:W-:Y:S02]  /*46e60*/  IMAD.WIDE R12, R148, 0x4, R2 ;  /* 0x00000004940c7825 */ /* 0x002fe400078e0202 */
[----:B------:R-:W3:Y:S04]  /*46e70*/  LDL.LU R144, [R1+0xd64] ;  /* 0x000d640001907983 */ /* 0x000ee80000300800 */
[----:B------:R-:W3:Y:S04]  /*46e80*/  LDL.LU R145, [R1+0x964] ;  /* 0x0009640001917983 */ /* 0x000ee80000300800 */
[----:B------:R1:W-:Y:S04]  /*46e90*/  @P4 STG.E desc[UR34][R12.64], R139 ;  /* 0x0000008b0c004986 */ /* 0x0003e8000c101922 */
[----:B------:R1:W-:Y:S04]  /*46ea0*/  @P5 STG.E desc[UR34][R14.64], R149 ;  /* 0x000000950e005986 */ /* 0x0003e8000c101922 */
[----:B-1----:R-:W3:Y:S04]  /*46eb0*/  LDL.LU R139, [R1+0x774] ;  /* 0x00077400018b7983 */ /* 0x002ee80000300800 */
[----:B------:R-:W3:Y:S01]  /*46ec0*/  LDL.LU R149, [R1+0x574] ;  /* 0x0005740001957983 */ /* 0x000ee20000300800 */
        /* <DEDUP_REMOVED lines=10> */
[----:B--2---:R1:W-:Y:S01]  /*46f70*/  @P1 STG.E desc[UR34][R10.64], R153 ;  /* 0x000000990a001986 */ /* 0x0043e2000c101922 */
[----:B------:R-:W-:-:S02]  /*46f80*/  ISETP.LT.AND P1, PT, R156, UR4, !P3 ;  /* 0x000000049c007c0c */ /* 0x000fc4000df21270 */
[----:B------:R-:W-:Y:S01]  /*46f90*/  IMAD.WIDE R14, R146, 0x4, R2 ;  /* 0x00000004920e7825 */ /* 0x000fe200078e0202 */
[----:B------:R-:W2:Y:S01]  /*46fa0*/  LDL.LU R148, [R1+0x12e0] ;  /* 0x0012e00001947983 */ /* 0x000ea20000300800 */
[----:B------:R-:W-:Y:S02]  /*46fb0*/  ISETP.LT.AND P3, PT, R155, UR4, !P3 ;  /* 0x000000049b007c0c */ /* 0x000fe4000df61270 */
[----:B------:R-:W-:Y:S01]  /*46fc0*/  ISETP.GE.AND P6, PT, R0, UR5, PT ;  /* 0x0000000500007c0c */ /* 0x000fe2000bfc6270 */
[----:B-1----:R-:W2:Y:S01]  /*46fd0*/  LDL.LU R153, [R1+0x374] ;  /* 0x0003740001997983 */ /* 0x002ea20000300800 */
[----:B------:R-:W-:Y:S01]  /*46fe0*/  IMAD.WIDE R10, R146, 0x4, R4 ;  /* 0x00000004920a7825 */ /* 0x000fe200078e0204 */
[----:B------:R-:W-:Y:S02]  /*46ff0*/  ULDC UR5, c[0x0][0x22c] ;  /* 0x00008b0000057ab9 */ /* 0x000fe40000000800 */
[----:B----4-:R1:W-:Y:S01]  /*47000*/  @P2 STG.E desc[UR34][R12.64], R151 ;  /* 0x000000970c002986 */ /* 0x0103e2000c101922 */
[----:B------:R-:W-:-:S03]  /*47010*/  ISETP.LT.AND P2, PT, R152, UR4, !P6 ;  /* 0x0000000498007c0c */ /* 0x000fc6000f741270 */
[----:B---3--:R3:W-:Y:S01]  /*47020*/  @P0 STG.E desc[UR34][R14.64], R150 ;  /* 0x000000960e000986 */ /* 0x0087e2000c101922 */
[----:B------:R-:W-:-:S03]  /*47030*/  ISETP.LT.AND P0, PT, R154, UR4, !P6 ;  /* 0x000000049a007c0c */ /* 0x000fc6000f701270 */
[----:B-1----:R-:W4:Y:S01]  /*47040*/  LDL.LU R151, [R1+0x174] ;  /* 0x0001740001977983 */ /* 0x002f220000300800 */
[----:B------:R-:W-:-:S03]  /*47050*/  IMAD.WIDE R12, R146, 0x4, R6 ;  /* 0x00000004920c7825 */ /* 0x000fc600078e0206 */
[----:B---3--:R-:W3:Y:S04]  /*47060*/  LDL.LU R150, [R1+0xb68] ;  /* 0x000b680001967983 */ /* 0x008ee80000300800 */
[----:B------:R1:W-:Y:S01]  /*47070*/  @P5 STG.E desc[UR34][R10.64], R159 ;  /* 0x0000009f0a005986 */ /* 0x0003e2000c101922 */
[----:B------:R-:W-:-:S04]  /*47080*/  IMAD.WIDE R14, R147, 0x4, R4 ;  /* 0x00000004930e7825 */ /* 0x000fc800078e0204 */
[----:B-1----:R-:W-:Y:S02]  /*47090*/  IMAD.WIDE R10, R146, 0x4, R8 ;  /* 0x00000004920a7825 */ /* 0x002fe400078e0208 */
[----:B------:R-:W3:Y:S04]  /*470a0*/  LDL.LU R146, [R1+0x12e4] ;  /* 0x0012e40001927983 */ /* 0x000ee80000300800 */
[----:B------:R-:W3:Y:S04]  /*470b0*/  LDL.LU R159, [R1+0xfe8] ;  /* 0x000fe800019f7983 */ /* 0x000ee80000300800 */
[----:B------:R1:W-:Y:S04]  /*470c0*/  @P1 STG.E desc[UR34][R12.64], R144 ;  /* 0x000000900c001986 */ /* 0x0003e8000c101922 */
[----:B------:R1:W-:Y:S02]  /*470d0*/  @P3 STG.E desc[UR34][R10.64], R145 ;  /* 0x000000910a003986 */ /* 0x0003e4000c101922 */
[----:B-1----:R-:W-:-:S02]  /*470e0*/  IMAD.WIDE R12, R147, 0x4, R2 ;  /* 0x00000004930c7825 */ /* 0x002fc400078e0202 */
[----:B------:R-:W3:Y:S02]  /*470f0*/  LDL.LU R145, [R1+0xd68] ;  /* 0x000d680001917983 */ /* 0x000ee40000300800 */
[C---:B------:R-:W-:Y:S02]  /*47100*/  IMAD.WIDE R10, R147.reuse, 0x4, R6 ;  /* 0x00000004930a7825 */ /* 0x040fe400078e0206 */
[----:B------:R1:W-:Y:S04]  /*47110*/  @P2 STG.E desc[UR34][R12.64], R139 ;  /* 0x0000008b0c002986 */ /* 0x0003e8000c101922 */
[----:B------:R1:W-:Y:S04]  /*47120*/  @P0 STG.E desc[UR34][R14.64], R149 ;  /* 0x000000950e000986 */ /* 0x0003e8000c101922 */
[----:B-1----:R-:W3:Y:S01]  /*47130*/  LDL.LU R139, [R1+0x968] ;  /* 0x00096800018b7983 */ /* 0x002ee20000300800 */
[----:B------:R-:W-:-:S03]  /*47140*/  IMAD.WIDE R12, R147, 0x4, R8 ;  /* 0x00000004930c7825 */ /* 0x000fc600078e0208 */
[----:B------:R-:W3:Y:S04]  /*47150*/  LDL.LU R149, [R1+0x778] ;  /* 0x0007780001957983 */ /* 0x000ee80000300800 */
[----:B------:R-:W3:Y:S01]  /*47160*/  LDL.LU R147, [R1+0x578] ;  /* 0x0005780001937983 */ /* 0x000ee20000300800 */
[----:B------:R-:W-:Y:S01]  /*47170*/  VIADD R0, R23, 0xbc ;  /* 0x000000bc17007836 */ /* 0x000fe20000000000 */
[----:B------:R-:W-:Y:S01]  /*47180*/  ISETP.LT.AND P1, PT, R156, UR4, !P6 ;  /* 0x000000049c007c0c */ /* 0x000fe2000f721270 */
[----:B--2---:R-:W-:Y:S01]  /*47190*/  IMAD.WIDE R14, R148, 0x4, R2 ;  /* 0x00000004940e7825 */ /* 0x004fe200078e0202 */
[----:B------:R-:W2:Y:S02]  /*471a0*/  LDL.LU R144, [R1+0x12e8] ;  /* 0x0012e80001907983 */ /* 0x000ea40000300800 */
        /* <DEDUP_REMOVED lines=19> */
[----:B---3--:R-:W3:Y:S01]  /*472e0*/  LDL.LU R150, [R1+0xb6c] ;  /* 0x000b6c0001967983 */ /* 0x008ee20000300800 */
[----:B------:R-:W-:-:S03]  /*472f0*/  IMAD.WIDE R14, R146, 0x4, R4 ;  /* 0x00000004920e7825 */ /* 0x000fc600078e0204 */
[----:B------:R1:W-:Y:S02]  /*47300*/  @P2 STG.E desc[UR34][R10.64], R159 ;  /* 0x0000009f0a002986 */ /* 0x0003e4000c101922 */
[----:B-1----:R-:W-:Y:S02]  /*47310*/  IMAD.WIDE R10, R148, 0x4, R8 ;  /* 0x00000004940a7825 */ /* 0x002fe400078e0208 */
[----:B------:R-:W3:Y:S04]  /*47320*/  LDL.LU R148, [R1+0x12ec] ;  /* 0x0012ec0001947983 */ /* 0x000ee80000300800 */
[----:B------:R-:W3:Y:S04]  /*47330*/  LDL.LU R159, [R1+0xfec] ;  /* 0x000fec00019f7983 */ /* 0x000ee80000300800 */
[----:B------:R1:W-:Y:S02]  /*47340*/  @P1 STG.E desc[UR34][R12.64], R145 ;  /* 0x000000910c001986 */ /* 0x0003e4000c101922 */
[----:B-1----:R-:W-:-:S02]  /*47350*/  IMAD.WIDE R12, R146, 0x4, R2 ;  /* 0x00000004920c7825 */ /* 0x002fc400078e0202 */
[----:B------:R-:W3:Y:S04]  /*47360*/  LDL.LU R145, [R1+0xd6c] ;  /* 0x000d6c0001917983 */ /* 0x000ee80000300800 */
[----:B------:R-:W-:Y:S04]  /*47370*/  @P4 STG.E desc[UR34][R10.64], R139 ;  /* 0x0000008b0a004986 */ /* 0x000fe8000c101922 */
[----:B------:R-:W-:Y:S04]  /*47380*/  @P3 STG.E desc[UR34][R12.64], R149 ;  /* 0x000000950c003986 */ /* 0x000fe8000c101922 */
[----:B------:R1:W-:Y:S04]  /*47390*/  @P6 STG.E desc[UR34][R14.64], R147 ;  /* 0x000000930e006986 */ /* 0x0003e8000c101922 */
[----:B-1----:R-:W3:Y:S04]  /*473a0*/  LDL.LU R147, [R1+0x96c] ;  /* 0x00096c0001937983 */ /* 0x002ee80000300800 */
[----:B------:R-:W3:Y:S04]  /*473b0*/  LDL.LU R139, [R1+0x77c] ;  /* 0x00077c00018b7983 */ /* 0x000ee80000300800 */
        /* <DEDUP_REMOVED lines=9> */
[----:B------:R-:W-:-:S04]  /*47450*/  IMAD.WIDE R12, R146, 0x4, R8 ;  /* 0x00000004920c7825 */ /* 0x000fc800078e0208 */
[----:B--2---:R-:W-:Y:S01]  /*47460*/  IMAD.WIDE R14, R144, 0x4, R2 ;  /* 0x00000004900e7825 */ /* 0x004fe200078e0202 */
[----:B------:R1:W-:Y:S01]  /*47470*/  @P1 STG.E desc[UR34][R10.64], R153 ;  /* 0x000000990a001986 */ /* 0x0003e2000c101922 */
[----:B------:R-:W-:Y:S02]  /*47480*/  ISETP.LT.AND P1, PT, R156, UR4, !P0 ;  /* 0x000000049c007c0c */ /* 0x000fe4000c721270 */
[----:B------:R-:W-:Y:S01]  /*47490*/  VIADD R0, R23, 0xbf ;  /* 0x000000bf17007836 */ /* 0x000fe20000000000 */
[----:B----4-:R2:W-:Y:S01]  /*474a0*/  @P5 STG.E desc[UR34][R12.64], R151 ;  /* 0x000000970c005986 */ /* 0x0105e2000c101922 */
[----:B------:R-:W-:-:S03]  /*474b0*/  ISETP.LT.AND P0, PT, R155, UR4, !P0 ;  /* 0x000000049b007c0c */ /* 0x000fc6000c701270 */
[----:B------:R-:W4:Y:S01]  /*474c0*/  LDL.LU R146, [R1+0x12f0] ;  /* 0x0012f00001927983 */ /* 0x000f220000300800 */
[----:B------:R-:W-:-:S03]  /*474d0*/  ISETP.GE.AND P2, PT, R0, UR5, PT ;  /* 0x0000000500007c0c */ /* 0x000fc6000bf46270 */
[----:B---3--:R3:W-:Y:S01]  /*474e0*/  @P4 STG.E desc[UR34][R14.64], R150 ;  /* 0x000000960e004986 */ /* 0x0087e2000c101922 */
[----:B-1----:R-:W-:Y:S01]  /*474f0*/  IMAD.WIDE R10, R144, 0x4, R4 ;  /* 0x00000004900a7825 */ /* 0x002fe200078e0204 */
[----:B------:R-:W-:Y:S01]  /*47500*/  ISETP.LT.AND P4, PT, R152, UR4, !P2 ;  /* 0x0000000498007c0c */ /* 0x000fe2000d781270 */
[----:B------:R-:W-:Y:S01]  /*47510*/  ULDC UR5, c[0x0][0x22c] ;  /* 0x00008b0000057ab9 */ /* 0x000fe20000000800 */
[----:B------:R-:W-:Y:S01]  /*47520*/  ISETP.LT.AND P5, PT, R154, UR4, !P2 ;  /* 0x000000049a007c0c */ /* 0x000fe2000d7a1270 */
[----:B--2---:R-:W-:Y:S01]  /*47530*/  IMAD.WIDE R12, R144, 0x4, R6 ;  /* 0x00000004900c7825 */ /* 0x004fe200078e0206 */
[----:B---3--:R-:W2:Y:S04]  /*47540*/  LDL.LU R150, [R1+0x37c] ;  /* 0x00037c0001967983 */ /* 0x008ea80000300800 */
[----:B------:R-:W3:Y:S04]  /*47550*/  LDL.LU R153, [R1+0x17c] ;  /* 0x00017c0001997983 */ /* 0x000ee80000300800 */
[----:B------:R-:W3:Y:S04]  /*47560*/  LDL.LU R151, [R1+0xb70] ;  /* 0x000b700001977983 */ /* 0x000ee80000300800 */
[----:B------:R1:W-:Y:S01]  /*47570*/  @P6 STG.E desc[UR34][R10.64], R159 ;  /* 0x0000009f0a006986 */ /* 0x0003e2000c101922 */
[----:B------:R-:W-:-:S04]  /*47580*/  IMAD.WIDE R14, R148, 0x4, R4 ;  /* 0x00000004940e7825 */ /* 0x000fc800078e0204 */
[----:B-1----:R-:W-:Y:S01]  /*47590*/  IMAD.WIDE R10, R144, 0x4, R8 ;  /* 0x00000004900a7825 */ /* 0x002fe200078e0208 */
[----:B------:R-:W3:Y:S04]  /*475a0*/  LDL.LU R159, [R1+0xff0] ;  /* 0x000ff000019f7983 */ /* 0x000ee80000300800 */
[----:B------:R1:W-:Y:S02]  /*475b0*/  @P1 STG.E desc[UR34][R12.64], R145 ;  /* 0x000000910c001986 */ /* 0x0003e4000c101922 */
[----:B-1----:R-:W-:Y:S02]  /*475c0*/  IMAD.WIDE R12, R148, 0x4, R2 ;  /* 0x00000004940c7825 */ /* 0x002fe400078e0202 */
[----:B------:R1:W-:Y:S04]  /*475d0*/  @P0 STG.E desc[UR34][R10.64], R147 ;  /* 0x000000930a000986 */ /* 0x0003e8000c101922 */
[----:B------:R-:W-:Y:S04]  /*475e0*/  @P4 STG.E desc[UR34][R12.64], R139 ;  /* 0x0000008b0c004986 */ /* 0x000fe8000c101922 */
[----:B-1----:R-:W3:Y:S04]  /*475f0*/  LDL.LU R147, [R1+0x12f4] ;  /* 0x0012f40001937983 */ /* 0x002ee80000300800 */
[----:B------:R-:W3:Y:S04]  /*47600*/  LDL.LU R144, [R1+0xd70] ;  /* 0x000d700001907983 */ /* 0x000ee80000300800 */
[----:B------:R1:W-:Y:S04]  /*47610*/  @P5 STG.E desc[UR34][R14.64], R149 ;  /* 0x000000950e005986 */ /* 0x0003e8000c101922 */
[----:B------:R-:W3:Y:S04]  /*47620*/  LDL.LU R145, [R1+0x970] ;  /* 0x0009700001917983 */ /* 0x000ee80000300800 */
[----:B-1----:R-:W3:Y:S01]  /*47630*/  LDL.LU R149, [R1+0x780] ;  /* 0x0007800001957983 */ /* 0x002ee20000300800 */
        /* <DEDUP_REMOVED lines=10> */
[----:B------:R-:W3:Y:S02]  /*476e0*/  LDL.LU R148, [R1+0x380] ;  /* 0x0003800001947983 */ /* 0x000ee40000300800 */
[----:B----4-:R-:W-:-:S02]  /*476f0*/  IMAD.WIDE R14, R146, 0x4, R2 ;  /* 0x00000004920e7825 */ /* 0x010fc400078e0202 */
[----:B--2---:R1:W-:Y:S01]  /*47700*/  @P1 STG.E desc[UR34][R10.64], R150 ;  /* 0x000000960a001986 */ /* 0x0043e2000c101922 */
[----:B------:R-:W-:Y:S02]  /*47710*/  ISETP.LT.AND P1, PT, R156, UR4, !P3 ;  /* 0x000000049c007c0c */ /* 0x000fe4000df21270 */
[----:B------:R-:W-:Y:S01]  /*47720*/  ISETP.GE.AND P6, PT, R0, UR5, PT ;  /* 0x0000000500007c0c */ /* 0x000fe2000bfc6270 */
[----:B---3--:R2:W-:Y:S01]  /*47730*/  @P2 STG.E desc[UR34][R12.64], R153 ;  /* 0x000000990c002986 */ /* 0x0085e2000c101922 */
[----:B------:R-:W-:-:S03]  /*47740*/  ISETP.LT.AND P3, PT, R155, UR4, !P3 ;  /* 0x000000049b007c0c */ /* 0x000fc6000df61270 */
[----:B-1----:R-:W3:Y:S01]  /*47750*/  LDL.LU R150, [R1+0x12f8] ;  /* 0x0012f80001967983 */ /* 0x002ee20000300800 */
[----:B------:R-:W-:Y:S01]  /*47760*/  IMAD.WIDE R10, R146, 0x4, R4 ;  /* 0x00000004920a7825 */ /* 0x000fe200078e0204 */
[----:B------:R-:W-:Y:S02]  /*47770*/  ULDC UR5, c[0x0][0x22c] ;  /* 0x00008b0000057ab9 */ /* 0x000fe40000000800 */
[----:B------:R-:W4:Y:S01]  /*47780*/  LDL.LU R139, [R1+0x180] ;  /* 0x00018000018b7983 */ /* 0x000f220000300800 */
[----:B------:R-:W-:-:S03]  /*47790*/  ISETP.LT.AND P2, PT, R152, UR4, !P6 ;  /* 0x0000000498007c0c */ /* 0x000fc6000f741270 */
[----:B------:R1:W-:Y:S01]  /*477a0*/  @P0 STG.E desc[UR34][R14.64], R151 ;  /* 0x000000970e000986 */ /* 0x0003e2000c101922 */
[----:B--2---:R-:W-:-:S03]  /*477b0*/  IMAD.WIDE R12, R146, 0x4, R6 ;  /* 0x00000004920c7825 */ /* 0x004fc600078e0206 */
[----:B------:R-:W2:Y:S04]  /*477c0*/  LDL.LU R153, [R1+0x60] ;  /* 0x0000600001997983 */ /* 0x000ea80000300800 */
[----:B-1----:R-:W2:Y:S04]  /*477d0*/  LDL.LU R151, [R1+0xb74] ;  /* 0x000b740001977983 */ /* 0x002ea80000300800 */
[----:B------:R1:W-:Y:S02]  /*477e0*/  @P5 STG.E desc[UR34][R10.64], R159 ;  /* 0x0000009f0a005986 */ /* 0x0003e4000c101922 */
[----:B-1----:R-:W-:-:S02]  /*477f0*/  IMAD.WIDE R10, R146, 0x4, R8 ;  /* 0x00000004920a7825 */ /* 0x002fc400078e0208 */
[----:B------:R-:W2:Y:S04]  /*47800*/  LDL.LU R146, [R1+0x12fc] ;  /* 0x0012fc0001927983 */ /* 0x000ea80000300800 */
[----:B------:R-:W2:Y:S04]  /*47810*/  LDL.LU R159, [R1+0xff4] ;  /* 0x000ff400019f7983 */ /* 0x000ea80000300800 */
[----:B------:R1:W-:Y:S01]  /*47820*/  @P1 STG.E desc[UR34][R12.64], R144 ;  /* 0x000000900c001986 */ /* 0x0003e2000c101922 */
[----:B------:R-:W-:-:S03]  /*47830*/  IMAD.WIDE R14, R147, 0x4, R4 ;  /* 0x00000004930e7825 */ /* 0x000fc600078e0204 */
[----:B------:R1:W-:Y:S02]  /*47840*/  @P3 STG.E desc[UR34][R10.64], R145 ;  /* 0x000000910a003986 */ /* 0x0003e4000c101922 */
[C---:B-1----:R-:W-:Y:S02]  /*47850*/  IMAD.WIDE R12, R147.reuse, 0x4, R2 ;  /* 0x00000004930c7825 */ /* 0x042fe400078e0202 */
[----:B------:R-:W2:Y:S04]  /*47860*/  LDL.LU R144, [R1+0xd74] ;  /* 0x000d740001907983 */ /* 0x000ea80000300800 */
[----:B------:R1:W-:Y:S01]  /*47870*/  @P2 STG.E desc[UR34][R12.64], R149 ;  /* 0x000000950c002986 */ /* 0x0003e2000c101922 */
[----:B------:R-:W-:-:S03]  /*47880*/  IMAD.WIDE R10, R147, 0x4, R6 ;  /* 0x00000004930a7825 */ /* 0x000fc600078e0206 */
[----:B------:R-:W2:Y:S01]  /*47890*/  LDL.LU R145, [R1+0x974] ;  /* 0x0009740001917983 */ /* 0x000ea20000300800 */
[----:B-1----:R-:W-:-:S03]  /*478a0*/  IMAD.WIDE R12, R147, 0x4, R8 ;  /* 0x00000004930c7825 */ /* 0x002fc600078e0208 */
[----:B------:R-:W2:Y:S04]  /*478b0*/  LDL.LU R149, [R1+0x784] ;  /* 0x0007840001957983 */ /* 0x000ea80000300800 */
[----:B------:R-:W2:Y:S01]  /*478c0*/  LDL.LU R147, [R1+0x384] ;  /* 0x0003840001937983 */ /* 0x000ea20000300800 */
[----:B------:R-:W-:Y:S01]  /*478d0*/  VIADD R0, R23, 0xc2 ;  /* 0x000000c217007836 */ /* 0x000fe20000000000 */
[----:B------:R-:W-:Y:S02]  /*478e0*/  ISETP.LT.AND P0, PT, R154, UR4, !P6 ;  /* 0x000000049a007c0c */ /* 0x000fe4000f701270 */
[----:B------:R-:W-:Y:S02]  /*478f0*/  ISETP.LT.AND P1, PT, R156, UR4, !P6 ;  /* 0x000000049c007c0c */ /* 0x000fe4000f721270 */
[----:B------:R-:W-:-:S02]  /*47900*/  ISETP.GE.AND P4, PT, R0, UR5, PT ;  /* 0x0000000500007c0c */ /* 0x000fc4000bf86270 */
[----:B------:R-:W-:Y:S01]  /*47910*/  ISETP.LT.AND P6, PT, R155, UR4, !P6 ;  /* 0x000000049b007c0c */ /* 0x000fe2000f7c1270 */
[----:B------:R-:W-:Y:S01]  /*47920*/  VIADD R0, R23, 0xc3 ;  /* 0x000000c317007836 */ /* 0x000fe20000000000 */
[----:B------:R-:W-:Y:S01]  /*47930*/  ISETP.LT.AND P3, PT, R152, UR4, !P4 ;  /* 0x0000000498007c0c */ /* 0x000fe2000e761270 */
[----:B------:R-:W-:Y:S01]  /*47940*/  ULDC UR5, c[0x0][0x22c] ;  /* 0x00008b0000057ab9 */ /* 0x000fe20000000800 */
[----:B------:R-:W-:-:S03]  /*47950*/  ISETP.LT.AND P2, PT, R154, UR4, !P4 ;  /* 0x000000049a007c0c */ /* 0x000fc6000e741270 */
[----:B------:R3:W-:Y:S01]  /*47960*/  @P0 STG.E desc[UR34][R14.64], R148 ;  /* 0x000000940e000986 */ /* 0x0007e2000c101922 */
[----:B------:R-:W-:-:S03]  /*47970*/  ISETP.GE.AND P5, PT, R0, UR5, PT ;  /* 0x0000000500007c0c */ /* 0x000fc6000bfa6270 */
[----:B----4-:R1:W-:Y:S01]  /*47980*/  @P1 STG.E desc[UR34][R10.64], R139 ;  /* 0x0000008b0a001986 */ /* 0x0103e2000c101922 */
[----:B------:R-:W-:Y:S01]  /*47990*/  ISETP.LT.AND P1, PT, R156, UR4, !P4 ;  /* 0x000000049c007c0c */ /* 0x000fe2000e721270 */
[C---:B---3--:R-:W-:Y:S02]  /*479a0*/  IMAD.WIDE R14, R150.reuse, 0x4, R2 ;  /* 0x00000004960e7825 */ /* 0x048fe400078e0202 */
[----:B--2---:R2:W-:Y:S01]  /*479b0*/  @P6 STG.E desc[UR34][R12.64], R153 ;  /* 0x000000990c006986 */ /* 0x0045e2000c101922 */
[----:B------:R-:W-:Y:S01]  /*479c0*/  ISETP.LT.AND P4, PT, R155, UR4, !P4 ;  /* 0x000000049b007c0c */ /* 0x000fe2000e781270 */
[----:B------:R-:W-:Y:S02]  /*479d0*/  ULDC UR5, c[0x0][0x22c] ;  /* 0x00008b0000057ab9 */ /* 0x000fe40000000800 */
[----:B------:R-:W3:Y:S01]  /*479e0*/  LDL.LU R148, [R1+0x1300] ;  /* 0x0013000001947983 */ /* 0x000ee20000300800 */
[----:B-1----:R-:W-:Y:S01]  /*479f0*/  IMAD.WIDE R10, R150, 0x4, R4 ;  /* 0x00000004960a7825 */ /* 0x002fe200078e0204 */
[----:B------:R-:W-:-:S02]  /*47a00*/  ISETP.LT.AND P6, PT, R154, UR4, !P5 ;  /* 0x000000049a007c0c */ /* 0x000fc4000efc1270 */
[----:B------:R1:W-:Y:S01]  /*47a10*/  @P3 STG.E desc[UR34][R14.64], R151 ;  /* 0x000000970e003986 */ /* 0x0003e2000c101922 */
[----:B------:R-:W-:-:S03]  /*47a20*/  ISETP.LT.AND P3, PT, R152, UR4, !P5 ;  /* 0x0000000498007c0c */ /* 0x000fc6000ef61270 */
[----:B------:R-:W4:Y:S01]  /*47a30*/  LDL.LU R139, [R1+0x184] ;  /* 0x00018400018b7983 */ /* 0x000f220000300800 */
[----:B--2---:R-:W-:-:S03]  /*47a40*/  IMAD.WIDE R12, R150, 0x4, R6 ;  /* 0x00000004960c7825 */ /* 0x004fc600078e0206 */
[----:B------:R-:W2:Y:S04]  /*47a50*/  LDL.LU R153, [R1+0x64] ;  /* 0x0000640001997983 */ /* 0x000ea80000300800 */
[----:B-1----:R-:W2:Y:S01]  /*47a60*/  LDL.LU R151, [R1+0xb78] ;  /* 0x000b780001977983 */ /* 0x002ea20000300800 */
[----:B------:R-:W-:-:S03]  /*47a70*/  IMAD.WIDE R14, R146, 0x4, R4 ;  /* 0x00000004920e7825 */ /* 0x000fc600078e0204 */
[----:B------:R1:W-:Y:S02]  /*47a80*/  @P2 STG.E desc[UR34][R10.64], R159 ;  /* 0x0000009f0a002986 */ /* 0x0003e4000c101922 */
[----:B-1----:R-:W-:Y:S02]  /*47a90*/  IMAD.WIDE R10, R150, 0x4, R8 ;  /* 0x00000004960a7825 */ /* 0x002fe400078e0208 */
[----:B------:R-:W2:Y:S04]  /*47aa0*/  LDL.LU R150, [R1+0x1304] ;  /* 0x0013040001967983 */ /* 0x000ea80000300800 */
[----:B------:R-:W2:Y:S04]  /*47ab0*/  LDL.LU R159, [R1+0xff8] ;  /* 0x000ff800019f7983 */ /* 0x000ea80000300800 */
[----:B------:R1:W-:Y:S04]  /*47ac0*/  @P1 STG.E desc[UR34][R12.64], R144 ;  /* 0x000000900c001986 */ /* 0x0003e8000c101922 */
[----:B------:R-:W-:Y:S01]  /*47ad0*/  @P4 STG.E desc[UR34][R10.64], R145 ;  /* 0x000000910a004986 */ /* 0x000fe2000c101922 */
[----:B-1----:R-:W-:-:S03]  /*47ae0*/  IMAD.WIDE R12, R146, 0x4, R2 ;  /* 0x00000004920c7825 */ /* 0x002fc600078e0202 */
[----:B------:R-:W2:Y:S04]  /*47af0*/  LDL.LU R144, [R1+0xd78] ;  /* 0x000d780001907983 */ /* 0x000ea80000300800 */
[----:B------:R-:W-:Y:S04]  /*47b00*/  @P3 STG.E desc[UR34][R12.64], R149 ;  /* 0x000000950c003986 */ /* 0x000fe8000c101922 */
[----:B------:R1:W-:Y:S04]  /*47b10*/  @P6 STG.E desc[UR34][R14.64], R147 ;  /* 0x000000930e006986 */ /* 0x0003e8000c101922 */
[----:B-1----:R-:W2:Y:S01]  /*47b20*/  LDL.LU R147, [R1+0x978] ;  /* 0x0009780001937983 */ /* 0x002ea20000300800 */
[----:B------:R-:W-:Y:S01]  /*47b30*/  VIADD R0, R23, 0xc4 ;  /* 0x000000c417007836 */ /* 0x000fe20000000000 */
[----:B------:R-:W-:Y:S01]  /*47b40*/  ISETP.LT.AND P1, PT, R156, UR4, !P5 ;  /* 0x000000049c007c0c */ /* 0x000fe2000ef21270 */
[----:B------:R-:W-:Y:S01]  /*47b50*/  IMAD.WIDE R10, R146, 0x4, R6 ;  /* 0x00000004920a7825 */ /* 0x000fe200078e0206 */
[----:B------:R-:W2:Y:S02]  /*47b60*/  LDL.LU R145, [R1+0x788] ;  /* 0x0007880001917983 */ /* 0x000ea40000300800 */
[----:B------:R-:W-:Y:S01]  /*47b70*/  ISETP.GE.AND P0, PT, R0, UR5, PT ;  /* 0x0000000500007c0c */ /* 0x000fe2000bf06270 */
[----:B------:R-:W-:Y:S01]  /*47b80*/  IMAD.WIDE R12, R146, 0x4, R8 ;  /* 0x00000004920c7825 */ /* 0x000fe200078e0208 */
[----:B------:R-:W-:Y:S01]  /*47b90*/  ISETP.LT.AND P5, PT, R155, UR4, !P5 ;  /* 0x000000049b007c0c */ /* 0x000fe2000efa1270 */
[----:B------:R-:W2:Y:S01]  /*47ba0*/  LDL.LU R146, [R1+0x388] ;  /* 0x0003880001927983 */ /* 0x000ea20000300800 */
[----:B------:R-:W-:Y:S01]  /*47bb0*/  ISETP.LT.AND P4, PT, R152, UR4, !P0 ;  /* 0x0000000498007c0c */ /* 0x000fe2000c781270 */
[----:B---3--:R-:W-:Y:S01]  /*47bc0*/  IMAD.WIDE R14, R148, 0x4, R2 ;  /* 0x00000004940e7825 */ /* 0x008fe200078e0202 */
[----:B------:R-:W-:Y:S01]  /*47bd0*/  ISETP.LT.AND P6, PT, R154, UR4, !P0 ;  /* 0x000000049a007c0c */ /* 0x000fe2000c7c1270 */
[----:B------:R-:W3:Y:S01]  /*47be0*/  LDL.LU R149, [R1+0x1308] ;  /* 0x0013080001957983 */ /* 0x000ee20000300800 */
[----:B------:R-:W-:-:S03]  /*47bf0*/  ULDC UR5, c[0x0][0x22c] ;  /* 0x00008b0000057ab9 */ /* 0x000fc60000000800 */
[----:B----4-:R1:W-:Y:S01]  /*47c00*/  @P1 STG.E desc[UR34][R10.64], R139 ;  /* 0x0000008b0a001986 */ /* 0x0103e2000c101922 */
[----:B------:R-:W-:Y:S02]  /*47c10*/  ISETP.LT.AND P1, PT, R156, UR4, !P0 ;  /* 0x000000049c007c0c */ /* 0x000fe4000c721270 */
[----:B------:R-:W-:Y:S01]  /*47c20*/  ISETP.LT.AND P0, PT, R155, UR4, !P0 ;  /* 0x000000049b007c0c */ /* 0x000fe2000c701270 */
[----:B--2---:R2:W-:Y:S04]  /*47c30*/  @P5 STG.E desc[UR34][R12.64], R153 ;  /* 0x000000990c005986 */ /* 0x0045e8000c101922 */
[----:B-1----:R-:W4:Y:S01]  /*47c40*/  LDL.LU R139, [R1+0x188] ;  /* 0x00018800018b7983 */ /* 0x002f220000300800 */
[----:B------:R-:W-:-:S03]  /*47c50*/  IMAD.WIDE R10, R148, 0x4, R4 ;  /* 0x00000004940a7825 */ /* 0x000fc600078e0204 */
        /* <DEDUP_REMOVED lines=8> */
[----:B------:R-:W-:Y:S04]  /*47ce0*/  @P1 STG.E desc[UR34][R12.64], R144 ;  /* 0x000000900c001986 */ /* 0x000fe8000c101922 */
[----:B------:R1:W-:Y:S04]  /*47cf0*/  @P0 STG.E desc[UR34][R10.64], R147 ;  /* 0x000000930a000986 */ /* 0x0003e8000c101922 */
[----:B-1----:R-:W2:Y:S01]  /*47d00*/  LDL.LU R147, [R1+0xd7c] ;  /* 0x000d7c0001937983 */ /* 0x002ea20000300800 */
[----:B------:R-:W-:-:S05]  /*47d10*/  VIADD R0, R23, 0xc5 ;  /* 0x000000c517007836 */ /* 0x000fca0000000000 */
[----:B------:R-:W-:Y:S01]  /*47d20*/  ISETP.GE.AND P2, PT, R0, UR5, PT ;  /* 0x0000000500007c0c */ /* 0x000fe2000bf46270 */
[----:B------:R-:W-:Y:S01]  /*47d30*/  IMAD.WIDE R12, R150, 0x4, R2 ;  /* 0x00000004960c7825 */ /* 0x000fe200078e0202 */
[----:B------:R-:W-:Y:S02]  /*47d40*/  ULDC UR5, c[0x0][0x22c] ;  /* 0x00008b0000057ab9 */ /* 0x000fe40000000800 */
[----:B------:R-:W-:Y:S02]  /*47d50*/  ISETP.LT.AND P4, PT, R152, UR4, !P2 ;  /* 0x0000000498007c0c */ /* 0x000fe4000d781270 */
[----:B------:R-:W-:Y:S01]  /*47d60*/  ISETP.LT.AND P5, PT, R154, UR4, !P2 ;  /* 0x000000049a007c0c */ /* 0x000fe2000d7a1270 */
[----:B------:R-:W-:Y:S01]  /*47d70*/  IMAD.WIDE R14, R150, 0x4, R4 ;  /* 0x00000004960e7825 */ /* 0x000fe200078e0204 */
[----:B------:R-:W-:-:S03]  /*47d80*/  ISETP.LT.AND P1, PT, R156, UR4, !P2 ;  /* 0x000000049c007c0c */ /* 0x000fc6000d721270 */
[----:B------:R-:W-:Y:S01]  /*47d90*/  VIADD R0, R23, 0xc6 ;  /* 0x000000c617007836 */ /* 0x000fe20000000000 */
[----:B------:R-:W-:-:S05]  /*47da0*/  ISETP.LT.AND P2, PT, R155, UR4, !P2 ;  /* 0x000000049b007c0c */ /* 0x000fca000d741270 */
[----:B------:R-:W-:Y:S04]  /*47db0*/  @P4 STG.E desc[UR34][R12.64], R145 ;  /* 0x000000910c004986 */ /* 0x000fe8000c101922 */
[----:B------:R1:W-:Y:S01]  /*47dc0*/  @P5 STG.E desc[UR34][R14.64], R146 ;  /* 0x000000920e005986 */ /* 0x0003e2000c101922 */
[----:B------:R-:W-:Y:S01]  /*47dd0*/  ISETP.GE.AND P3, PT, R0, UR5, PT ;  /* 0x0000000500007c0c */ /* 0x000fe2000bf66270 */
[----:B------:R-:W-:Y:S01]  /*47de0*/  IMAD.WIDE R10, R150, 0x4, R6 ;  /* 0x00000004960a7825 */ /* 0x000fe200078e0206 */
[----:B------:R-:W-:Y:S02]  /*47df0*/  ULDC UR5, c[0x0][0x22c] ;  /* 0x00008b0000057ab9 */ /* 0x000fe40000000800 */
[----:B------:R-:W-:Y:S01]  /*47e00*/  ISETP.LT.AND P0, PT, R152, UR4, !P3 ;  /* 0x0000000498007c0c */ /* 0x000fe2000df01270 */
[----:B-1----:R-:W2:Y:S01]  /*47e10*/  LDL.LU R146, [R1+0x97c] ;  /* 0x00097c0001927983 */ /* 0x002ea20000300800 */
[----:B------:R-:W-:Y:S01]  /*47e20*/  ISETP.LT.AND P5, PT, R154, UR4, !P3 ;  /* 0x000000049a007c0c */ /* 0x000fe2000dfa1270 */
[----:B------:R-:W-:-:S02]  /*47e30*/  IMAD.WIDE R12, R150, 0x4, R8 ;  /* 0x00000004960c7825 */ /* 0x000fc400078e0208 */
[----:B------:R-:W2:Y:S04]  /*47e40*/  LDL.LU R144, [R1+0x78c] ;  /* 0x00078c0001907983 */ /* 0x000ea80000300800 */
[----:B------:R-:W2:Y:S04]  /*47e50*/  LDL.LU R145, [R1+0x38c] ;  /* 0x00038c0001917983 */ /* 0x000ea80000300800 */
[----:B------:R-:W2:Y:S04]  /*47e60*/  LDL.LU R150, [R1+0x1318] ;  /* 0x0013180001967983 */ /* 0x000ea80000300800 */
[----:B----4-:R1:W-:Y:S01]  /*47e70*/  @P1 STG.E desc[UR34][R10.64], R139 ;  /* 0x0000008b0a001986 */ /* 0x0103e2000c101922 */
[----:B------:R-:W-:Y:S01]  /*47e80*/  ISETP.LT.AND P1, PT, R156, UR4, !P3 ;  /* 0x000000049c007c0c */ /* 0x000fe2000df21270 */
[----:B---3--:R-:W-:-:S02]  /*47e90*/  IMAD.WIDE R14, R149, 0x4, R2 ;  /* 0x00000004950e7825 */ /* 0x008fc400078e0202 */
[----:B--2---:R2:W-:Y:S04]  /*47ea0*/  @P2 STG.E desc[UR34][R12.64], R153 ;  /* 0x000000990c002986 */ /* 0x0045e8000c101922 */
[----:B-1----:R-:W3:Y:S01]  /*47eb0*/  LDL.LU R139, [R1+0x18c] ;  /* 0x00018c00018b7983 */ /* 0x002ee20000300800 */
[----:B------:R-:W-:-:S03]  /*47ec0*/  IMAD.WIDE R10, R149, 0x4, R4 ;  /* 0x00000004950a7825 */ /* 0x000fc600078e0204 */
[----:B--2---:R-:W2:Y:S01]  /*47ed0*/  LDL.LU R153, [R1+0x6c] ;  /* 0x00006c0001997983 */ /* 0x004ea20000300800 */
[----:B------:R-:W-:-:S03]  /*47ee0*/  IMAD.WIDE R12, R149, 0x4, R6 ;  /* 0x00000004950c7825 */ /* 0x000fc600078e0206 */
[----:B------:R1:W-:Y:S04]  /*47ef0*/  @P0 STG.E desc[UR34][R14.64], R151 ;  /* 0x000000970e000986 */ /* 0x0003e8000c101922 */
[----:B-1----:R-:W4:Y:S04]  /*47f00*/  LDL.LU R151, [R1+0x30] ;  /* 0x0000300001977983 */ /* 0x002f280000300800 */
[----:B------:R1:W-:Y:S02]  /*47f10*/  @P5 STG.E desc[UR34][R10.64], R159 ;  /* 0x0000009f0a005986 */ /* 0x0003e4000c101922 */
[----:B-1----:R-:W-:-:S02]  /*47f20*/  IMAD.WIDE R10, R149, 0x4, R8 ;  /* 0x00000004950a7825 */ /* 0x002fc400078e0208 */
[----:B------:R-:W4:Y:S04]  /*47f30*/  LDL.LU R149, [R1+0x10] ;  /* 0x0000100001957983 */ /* 0x000f280000300800 */
[----:B------:R1:W-:Y:S04]  /*47f40*/  @P1 STG.E desc[UR34][R12.64], R147 ;  /* 0x000000930c001986 */ /* 0x0003e8000c101922 */
[----:B-1----:R-:W4:Y:S01]  /*47f50*/  LDL.LU R147, [R1] ;  /* 0x0000000001937983 */ /* 0x002f220000300800 */
[----:B------:R-:W-:Y:S01]  /*47f60*/  VIADD R0, R23, 0xc7 ;  /* 0x000000c717007836 */ /* 0x000fe20000000000 */
[----:B------:R-:W-:-:S04]  /*47f70*/  ISETP.LT.AND P3, PT, R155, UR4, !P3 ;  /* 0x000000049b007c0c */ /* 0x000fc8000df61270 */
[----:B------:R-:W-:Y:S01]  /*47f80*/  ISETP.GE.AND P6, PT, R0, UR5, PT ;  /* 0x0000000500007c0c */ /* 0x000fe2000bfc6270 */
[----:B------:R-:W-:Y:S01]  /*47f90*/  VIADD R0, R23, 0xc8 ;  /* 0x000000c817007836 */ /* 0x000fe20000000000 */
[----:B------:R-:W-:Y:S02]  /*47fa0*/  ULDC UR5, c[0x0][0x22c] ;  /* 0x00008b0000057ab9 */ /* 0x000fe40000000800 */
[----:B------:R-:W-:Y:S02]  /*47fb0*/  ISETP.LT.AND P2, PT, R152, UR4, !P6 ;  /* 0x0000000498007c0c */ /* 0x000fe4000f741270 */
[----:B------:R-:W-:Y:S02]  /*47fc0*/  ISETP.LT.AND P0, PT, R154, UR4, !P6 ;  /* 0x000000049a007c0c */ /* 0x000fe4000f701270 */
[----:B------:R-:W-:Y:S01]  /*47fd0*/  ISETP.LT.AND P1, PT, R156, UR4, !P6 ;  /* 0x000000049c007c0c */ /* 0x000fe2000f721270 */
[----:B------:R-:W-:Y:S01]  /*47fe0*/  IMAD.WIDE R12, R148, 0x4, R2 ;  /* 0x00000004940c7825 */ /* 0x000fe200078e0202 */
[----:B------:R-:W-:-:S02]  /*47ff0*/  ISETP.LT.AND P6, PT, R155, UR4, !P6 ;  /* 0x000000049b007c0c */ /* 0x000fc4000f7c1270 */
[----:B------:R-:W-:Y:S01]  /*48000*/  ISETP.GE.AND P4, PT, R0, UR5, PT ;  /* 0x0000000500007c0c */ /* 0x000fe2000bf86270 */
[----:B------:R-:W-:Y:S01]  /*48010*/  IMAD.WIDE R14, R148, 0x4, R4 ;  /* 0x00000004940e7825 */ /* 0x000fe200078e0204 */
[----:B------:R-:W-:Y:S01]  /*48020*/  ULDC UR5, c[0x0][0x22c] ;  /* 0x00008b0000057ab9 */ /* 0x000fe20000000800 */
[----:B------:R1:W-:Y:S01]  /*48030*/  @P3 STG.E desc[UR34][R10.64], R146 ;  /* 0x000000920a003986 */ /* 0x0003e2000c101922 */
[----:B------:R-:W-:-:S03]  /*48040*/  ISETP.LT.AND P3, PT, R152, UR4, !P4 ;  /* 0x0000000498007c0c */ /* 0x000fc6000e761270 */
[----:B------:R1:W-:Y:S04]  /*48050*/  @P2 STG.E desc[UR34][R12.64], R144 ;  /* 0x000000900c002986 */ /* 0x0003e8000c101922 */
[----:B-1----:R-:W4:Y:S01]  /*48060*/  LDL.LU R146, [R1+0x131c] ;  /* 0x00131c0001927983 */ /* 0x002f220000300800 */
[----:B------:R-:W-:Y:S01]  /*48070*/  IMAD.WIDE R10, R148, 0x4, R6 ;  /* 0x00000004940a7825 */ /* 0x000fe200078e0206 */
[----:B------:R-:W-:Y:S02]  /*48080*/  ISETP.LT.AND P2, PT, R154, UR4, !P4 ;  /* 0x000000049a007c0c */ /* 0x000fe4000e741270 */
[----:B------:R1:W-:Y:S01]  /*48090*/  @P0 STG.E desc[UR34][R14.64], R145 ;  /* 0x000000910e000986 */ /* 0x0003e2000c101922 */
[----:B------:R-:W-:-:S03]  /*480a0*/  IMAD.WIDE R12, R148, 0x4, R8 ;  /* 0x00000004940c7825 */ /* 0x000fc600078e0208 */
[----:B------:R-:W4:Y:S04]  /*480b0*/  LDL.LU R148, [R1+0x132c] ;  /* 0x00132c0001947983 */ /* 0x000f280000300800 */
[----:B---3--:R3:W-:Y:S01]  /*480c0*/  @P1 STG.E desc[UR34][R10.64], R139 ;  /* 0x0000008b0a001986 */ /* 0x0087e2000c101922 */
[----:B------:R-:W-:Y:S01]  /*480d0*/  ISETP.LT.AND P1, PT, R156, UR4, !P4 ;  /* 0x000000049c007c0c */ /* 0x000fe2000e721270 */
[C---:B-1----:R-:W-:Y:S02]  /*480e0*/  IMAD.WIDE R14, R150.reuse, 0x4, R2 ;  /* 0x00000004960e7825 */ /* 0x042fe400078e0202 */
[----:B--2---:R1:W-:Y:S02]  /*480f0*/  @P6 STG.E desc[UR34][R12.64], R153 ;  /* 0x000000990c006986 */ /* 0x0043e4000c101922 */
[----:B---3--:R-:W-:-:S04]  /*48100*/  IMAD.WIDE R10, R150, 0x4, R6 ;  /* 0x00000004960a7825 */ /* 0x008fc800078e0206 */
[C---:B-1----:R-:W-:Y:S01]  /*48110*/  IMAD.WIDE R12, R150.reuse, 0x4, R4 ;  /* 0x00000004960c7825 */ /* 0x042fe200078e0204 */
[----:B----4-:R1:W-:Y:S04]  /*48120*/  @P3 STG.E desc[UR34][R14.64], R151 ;  /* 0x000000970e003986 */ /* 0x0103e8000c101922 */
[----:B-1----:R-:W2:Y:S04]  /*48130*/  LDL.LU R151, [R1+0x34] ;  /* 0x0000340001977983 */ /* 0x002ea80000300800 */
[----:B------:R1:W-:Y:S02]  /*48140*/  @P2 STG.E desc[UR34][R12.64], R149 ;  /* 0x000000950c002986 */ /* 0x0003e4000c101922 */
[----:B-1----:R-:W-:-:S02]  /*48150*/  IMAD.WIDE R12, R150, 0x4, R8 ;  /* 0x00000004960c7825 */ /* 0x002fc400078e0208 */
[----:B------:R-:W3:Y:S04]  /*48160*/  LDL.LU R149, [R1+0x14] ;  /* 0x0000140001957983 */ /* 0x000ee80000300800 */
[----:B------:R-:W4:Y:S04]  /*48170*/  LDL.LU R150, [R1+0x133c] ;  /* 0x00133c0001967983 */ /* 0x000f280000300800 */
[----:B------:R1:W-:Y:S04]  /*48180*/  @P1 STG.E desc[UR34][R10.64], R147 ;  /* 0x000000930a001986 */ /* 0x0003e8000c101922 */
[----:B-1----:R-:W4:Y:S01]  /*48190*/  LDL.LU R147, [R1+0x4] ;  /* 0x0000040001937983 */ /* 0x002f220000300800 */
        /* <DEDUP_REMOVED lines=8> */
[----:B------:R-:W-:Y:S01]  /*48220*/  @P4 STG.E desc[UR34][R12.64], R248 ;  /* 0x000000f80c004986 */ /* 0x000fe2000c101922 */
[----:B------:R-:W-:-:S02]  /*48230*/  ISETP.GE.AND P0, PT, R0, UR5, PT ;  /* 0x0000000500007c0c */ /* 0x000fc4000bf06270 */
[----:B------:R-:W-:Y:S01]  /*48240*/  ISETP.LT.AND P5, PT, R155, UR4, !P5 ;  /* 0x000000049b007c0c */ /* 0x000fe2000efa1270 */
[----:B------:R-:W-:-:S04]  /*48250*/  IMAD.WIDE R10, R146, 0x4, R2 ;  /* 0x00000004920a7825 */ /* 0x000fc800078e0202 */
[----:B------:R-:W-:Y:S01]  /*48260*/  IMAD.WIDE R14, R146, 0x4, R4 ;  /* 0x00000004920e7825 */ /* 0x000fe200078e0204 */
[----:B------:R1:W-:Y:S01]  /*48270*/  @P3 STG.E desc[UR34][R10.64], R244 ;  /* 0x000000f40a003986 */ /* 0x0003e2000c101922 */
[----:B------:R-:W-:Y:S01]  /*48280*/  ISETP.LT.AND P4, PT, R152, UR4, !P0 ;  /* 0x0000000498007c0c */ /* 0x000fe2000c781270 */
[----:B------:R-:W-:Y:S02]  /*48290*/  ULDC UR5, c[0x0][0x22c] ;  /* 0x00008b0000057ab9 */ /* 0x000fe40000000800 */
[----:B------:R1:W-:Y:S01]  /*482a0*/  @P6 STG.E desc[UR34][R14.64], R240 ;  /* 0x000000f00e006986 */ /* 0x0003e2000c101922 */
[----:B------:R-:W-:Y:S01]  /*482b0*/  ISETP.LT.AND P6, PT, R154, UR4, !P0 ;  /* 0x000000049a007c0c */ /* 0x000fe2000c7c1270 */
[----:B-1----:R-:W-:-:S05]  /*482c0*/  IMAD.WIDE R10, R146, 0x4, R6 ;  /* 0x00000004920a7825 */ /* 0x002fca00078e0206 */
[----:B------:R1:W-:Y:S01]  /*482d0*/  @P1 STG.E desc[UR34][R10.64], R236 ;  /* 0x000000ec0a001986 */ /* 0x0003e2000c101922 */
[----:B------:R-:W-:Y:S01]  /*482e0*/  ISETP.LT.AND P1, PT, R156, UR4, !P0 ;  /* 0x000000049c007c0c */ /* 0x000fe2000c721270 */
[----:B------:R-:W-:Y:S02]  /*482f0*/  IMAD.WIDE R12, R146, 0x4, R8 ;  /* 0x00000004920c7825 */ /* 0x000fe400078e0208 */
[----:B------:R-:W4:Y:S02]  /*48300*/  LDL.LU R146, [R1+0x1348] ;  /* 0x0013480001927983 */ /* 0x000f240000300800 */
[C---:B------:R-:W-:Y:S02]  /*48310*/  IMAD.WIDE R14, R148.reuse, 0x4, R2 ;  /* 0x00000004940e7825 */ /* 0x040fe400078e0202 */
[----:B------:R2:W-:Y:S02]  /*48320*/  @P5 STG.E desc[UR34][R12.64], R232 ;  /* 0x000000e80c005986 */ /* 0x0005e4000c101922 */
[----:B-1----:R-:W-:-:S04]  /*48330*/  IMAD.WIDE R10, R148, 0x4, R4 ;  /* 0x00000004940a7825 */ /* 0x002fc800078e0204 */
[C---:B--2---:R-:W-:Y:S01]  /*48340*/  IMAD.WIDE R12, R148.reuse, 0x4, R6 ;  /* 0x00000004940c7825 */ /* 0x044fe200078e0206 */
[----:B------:R1:W-:Y:S04]  /*48350*/  @P4 STG.E desc[UR34][R14.64], R151 ;  /* 0x000000970e004986 */ /* 0x0003e8000c101922 */
[----:B-1----:R-:W2:Y:S04]  /*48360*/  LDL.LU R151, [R1+0x38] ;  /* 0x0000380001977983 */ /* 0x002ea80000300800 */
[----:B---3--:R1:W-:Y:S02]  /*48370*/  @P6 STG.E desc[UR34][R10.64], R149 ;  /* 0x000000950a006986 */ /* 0x0083e4000c101922 */
[----:B-1----:R-:W-:-:S02]  /*48380*/  IMAD.WIDE R10, R148, 0x4, R8 ;  /* 0x00000004940a7825 */ /* 0x002fc400078e0208 */
[----:B------:R-:W3:Y:S04]  /*48390*/  LDL.LU R149, [R1+0x18] ;  /* 0x0000180001957983 */ /* 0x000ee80000300800 */
[----:B------:R-:W3:Y:S04]  /*483a0*/  LDL.LU R148, [R1+0x134c] ;  /* 0x00134c0001947983 */ /* 0x000ee80000300800 */
[----:B----4-:R1:W-:Y:S04]  /*483b0*/  @P1 STG.E desc[UR34][R12.64], R147 ;  /* 0x000000930c001986 */ /* 0x0103e8000c101922 */
        /* <DEDUP_REMOVED lines=10> */
[----:B------:R-:W-:Y:S01]  /*48460*/  ISETP.LT.AND P2, PT, R155, UR4, !P2 ;  /* 0x000000049b007c0c */ /* 0x000fe2000d741270 */
[----:B------:R1:W-:Y:S01]  /*48470*/  @P0 STG.E desc[UR34][R10.64], R249 ;  /* 0x000000f90a000986 */ /* 0x0003e2000c101922 */
[----:B------:R-:W-:Y:S01]  /*48480*/  ISETP.GE.AND P3, PT, R0, UR5, PT ;  /* 0x0000000500007c0c */ /* 0x000fe2000bf66270 */
[----:B------:R-:W-:Y:S01]  /*48490*/  IMAD.WIDE R14, R150, 0x4, R4 ;  /* 0x00000004960e7825 */ /* 0x000fe200078e0204 */
[----:B------:R-:W-:-:S02]  /*484a0*/  ULDC UR5, c[0x0][0x22c] ;  /* 0x00008b0000057ab9 */ /* 0x000fc40000000800 */
[----:B------:R-:W-:Y:S01]  /*484b0*/  ISETP.LT.AND P0, PT, R152, UR4, !P3 ;  /* 0x0000000498007c0c */ /* 0x000fe2000df01270 */
[----:B------:R1:W-:Y:S02]  /*484c0*/  @P4 STG.E desc[UR34][R12.64], R245 ;  /* 0x000000f50c004986 */ /* 0x0003e4000c101922 */
[----:B-1----:R-:W-:Y:S02]  /*484d0*/  IMAD.WIDE R10, R150, 0x4, R6 ;  /* 0x00000004960a7825 */ /* 0x002fe400078e0206 */
[----:B------:R1:W-:Y:S01]  /*484e0*/  @P5 STG.E desc[UR34][R14.64], R241 ;  /* 0x000000f10e005986 */ /* 0x0003e2000c101922 */
[----:B------:R-:W-:-:S03]  /*484f0*/  ISETP.LT.AND P5, PT, R154, UR4, !P3 ;  /* 0x000000049a007c0c */ /* 0x000fc6000dfa1270 */
[----:B------:R1:W-:Y:S01]  /*48500*/  @P1 STG.E desc[UR34][R10.64], R237 ;  /* 0x000000ed0a001986 */ /* 0x0003e2000c101922 */
[----:B------:R-:W-:Y:S01]  /*48510*/  IMAD.WIDE R12, R150, 0x4, R8 ;  /* 0x00000004960c7825 */ /* 0x000fe200078e0208 */
[----:B------:R-:W-:Y:S02]  /*48520*/  ISETP.LT.AND P1, PT, R156, UR4, !P3 ;  /* 0x000000049c007c0c */ /* 0x000fe4000df21270 */
[----:B------:R-:W4:Y:S01]  /*48530*/  LDL.LU R150, [R1+0x135c] ;  /* 0x00135c0001967983 */ /* 0x000f220000300800 */
[----:B-1----:R-:W-:-:S03]  /*48540*/  IMAD.WIDE R14, R146, 0x4, R2 ;  /* 0x00000004920e7825 */ /* 0x002fc600078e0202 */
[----:B------:R1:W-:Y:S01]  /*48550*/  @P2 STG.E desc[UR34][R12.64], R233 ;  /* 0x000000e90c002986 */ /* 0x0003e2000c101922 */
[----:B------:R-:W-:-:S04]  /*48560*/  IMAD.WIDE R10, R146, 0x4, R6 ;  /* 0x00000004920a7825 */ /* 0x000fc800078e0206 */
[C---:B-1----:R-:W-:Y:S01]  /*48570*/  IMAD.WIDE R12, R146.reuse, 0x4, R4 ;  /* 0x00000004920c7825 */ /* 0x042fe200078e0204 */
[----:B--2---:R1:W-:Y:S04]  /*48580*/  @P0 STG.E desc[UR34][R14.64], R151 ;  /* 0x000000970e000986 */ /* 0x0043e8000c101922 */
        /* <DEDUP_REMOVED lines=10> */
[----:B------:R-:W-:Y:S01]  /*48630*/  IMAD.WIDE R10, R148, 0x4, R2 ;  /* 0x00000004940a7825 */ /* 0x000fe200078e0202 */
[----:B------:R-:W-:Y:S02]  /*48640*/  ULDC UR5, c[0x0][0x22c] ;  /* 0x00008b0000057ab9 */ /* 0x000fe40000000800 */
[----:B------:R-:W-:Y:S02]  /*48650*/  ISETP.LT.AND P2, PT, R152, UR4, !P6 ;  /* 0x0000000498007c0c */ /* 0x000fe4000f741270 */
[----:B------:R-:W-:Y:S02]  /*48660*/  ISETP.LT.AND P0, PT, R154, UR4, !P6 ;  /* 0x000000049a007c0c */ /* 0x000fe4000f701270 */
[----:B------:R-:W-:Y:S01]  /*48670*/  ISETP.LT.AND P1, PT, R156, UR4, !P6 ;  /* 0x000000049c007c0c */ /* 0x000fe2000f721270 */
[----:B------:R-:W-:Y:S01]  /*48680*/  VIADD R0, R23, 0xce ;  /* 0x000000ce17007836 */ /* 0x000fe20000000000 */
[----:B------:R1:W-:Y:S01]  /*48690*/  @P3 STG.E desc[UR34][R12.64], R250 ;  /* 0x000000fa0c003986 */ /* 0x0003e2000c101922 */
[----:B------:R-:W-:Y:S01]  /*486a0*/  IMAD.WIDE R14, R148, 0x4, R4 ;  /* 0x00000004940e7825 */ /* 0x000fe200078e0204 */
[----:B------:R-:W-:-:S02]  /*486b0*/  ISETP.LT.AND P6, PT, R155, UR4, !P6 ;  /* 0x000000049b007c0c */ /* 0x000fc4000f7c1270 */
[----:B------:R-:W-:-:S03]  /*486c0*/  ISETP.GE.AND P4, PT, R0, UR5, PT ;  /* 0x0000000500007c0c */ /* 0x000fc6000bf86270 */
[----:B------:R1:W-:Y:S01]  /*486d0*/  @P2 STG.E desc[UR34][R10.64], R246 ;  /* 0x000000f60a002986 */ /* 0x0003e2000c101922 */
[----:B------:R-:W-:Y:S01]  /*486e0*/  ISETP.LT.AND P3, PT, R152, UR4, !P4 ;  /* 0x0000000498007c0c */ /* 0x000fe2000e761270 */
[----:B-1----:R-:W-:Y:S02]  /*486f0*/  IMAD.WIDE R12, R148, 0x4, R8 ;  /* 0x00000004940c7825 */ /* 0x002fe400078e0208 */
[----:B------:R1:W-:Y:S01]  /*48700*/  @P0 STG.E desc[UR34][R14.64], R242 ;  /* 0x000000f20e000986 */ /* 0x0003e2000c101922 */
[----:B------:R-:W-:Y:S01]  /*48710*/  ISETP.LT.AND P2, PT, R154, UR4, !P4 ;  /* 0x000000049a007c0c */ /* 0x000fe2000e741270 */
[----:B------:R-:W-:Y:S01]  /*48720*/  ULDC UR5, c[0x0][0x22c] ;  /* 0x00008b0000057ab9 */ /* 0x000fe20000000800 */
[----:B------:R-:W-:Y:S02]  /*48730*/  IMAD.WIDE R10, R148, 0x4, R6 ;  /* 0x00000004940a7825 */ /* 0x000fe400078e0206 */
[----:B------:R-:W4:Y:S04]  /*48740*/  LDL.LU R148, [R1+0x1378] ;  /* 0x0013780001947983 */ /* 0x000f280000300800 */
[----:B------:R1:W-:Y:S01]  /*48750*/  @P1 STG.E desc[UR34][R10.64], R238 ;  /* 0x000000ee0a001986 */ /* 0x0003e2000c101922 */
[----:B------:R-:W-:Y:S01]  /*48760*/  ISETP.LT.AND P1, PT, R156, UR4, !P4 ;  /* 0x000000049c007c0c */ /* 0x000fe2000e721270 */
[----:B------:R-:W-:-:S02]  /*48770*/  VIADD R0, R23, 0xcf ;  /* 0x000000cf17007836 */ /* 0x000fc40000000000 */
[----:B-1----:R-:W-:Y:S01]  /*48780*/  IMAD.WIDE R14, R150, 0x4, R2 ;  /* 0x00000004960e7825 */ /* 0x002fe200078e0202 */
[----:B------:R1:W-:Y:S02]  /*48790*/  @P6 STG.E desc[UR34][R12.64], R234 ;  /* 0x000000ea0c006986 */ /* 0x0003e4000c101922 */
[----:B------:R-:W-:Y:S01]  /*487a0*/  ISETP.GE.AND P5, PT, R0, UR5, PT ;  /* 0x0000000500007c0c */ /* 0x000fe2000bfa6270 */
[C---:B------:R-:W-:Y:S01]  /*487b0*/  IMAD.WIDE R10, R150.reuse, 0x4, R4 ;  /* 0x00000004960a7825 */ /* 0x040fe200078e0204 */
[----:B------:R-:W-:Y:S01]  /*487c0*/  ISETP.LT.AND P4, PT, R155, UR4, !P4 ;  /* 0x000000049b007c0c */ /* 0x000fe2000e781270 */
[----:B------:R-:W-:Y:S02]  /*487d0*/  ULDC UR5, c[0x0][0x22c] ;  /* 0x00008b0000057ab9 */ /* 0x000fe40000000800 */
[----:B-1----:R-:W-:Y:S01]  /*487e0*/  IMAD.WIDE R12, R150, 0x4, R6 ;  /* 0x00000004960c7825 */ /* 0x002fe200078e0206 */
[----:B--2---:R1:W-:Y:S01]  /*487f0*/  @P3 STG.E desc[UR34][R14.64], R151 ;  /* 0x000000970e003986 */ /* 0x0043e2000c101922 */
[----:B------:R-:W-:-:S03]  /*48800*/  ISETP.LT.AND P3, PT, R152, UR4, !P5 ;  /* 0x0000000498007c0c */ /* 0x000fc6000ef61270 */
[----:B---3--:R2:W-:Y:S01]  /*48810*/  @P2 STG.E desc[UR34][R10.64], R149 ;  /* 0x000000950a002986 */ /* 0x0085e2000c101922 */
[----:B-1----:R-:W-:-:S04]  /*48820*/  IMAD.WIDE R14, R146, 0x4, R4 ;  /* 0x00000004920e7825 */ /* 0x002fc800078e0204 */
[----:B--2---:R-:W-:Y:S01]  /*48830*/  IMAD.WIDE R10, R150, 0x4, R8 ;  /* 0x00000004960a7825 */ /* 0x004fe200078e0208 */
[----:B----4-:R1:W-:Y:S04]  /*48840*/  @P1 STG.E desc[UR34][R12.64], R147 ;  /* 0x000000930c001986 */ /* 0x0103e8000c101922 */
[----:B-1----:R-:W2:Y:S01]  /*48850*/  LDL.LU R147, [R1+0x137c] ;  /* 0x00137c0001937983 */ /* 0x002ea20000300800 */
[----:B------:R-:W-:-:S03]  /*48860*/  IMAD.WIDE R12, R146, 0x4, R2 ;  /* 0x00000004920c7825 */ /* 0x000fc600078e0202 */
[----:B------:R1:W-:Y:S04]  /*48870*/  @P4 STG.E desc[UR34][R10.64], R251 ;  /* 0x000000fb0a004986 */ /* 0x0003e8000c101922 */
[----:B------:R3:W-:Y:S01]  /*48880*/  @P3 STG.E desc[UR34][R12.64], R247 ;  /* 0x000000f70c003986 */ /* 0x0007e2000c101922 */
[----:B-1----:R-:W-:-:S04]  /*48890*/  IMAD.WIDE R10, R146, 0x4, R6 ;  /* 0x00000004920a7825 */ /* 0x002fc800078e0206 */
[----:B---3--:R-:W-:Y:S02]  /*488a0*/  IMAD.WIDE R12, R146, 0x4, R8 ;  /* 0x00000004920c7825 */ /* 0x008fe400078e0208 */
[----:B------:R-:W3:Y:S01]  /*488b0*/  LDL.LU R146, [R1+0x138c] ;  /* 0x00138c0001927983 */ /* 0x000ee20000300800 */
[----:B------:R-:W-:Y:S01]  /*488c0*/  ISETP.LT.AND P6, PT, R154, UR4, !P5 ;  /* 0x000000049a007c0c */ /* 0x000fe2000efc1270 */
[----:B------:R-:W-:Y:S01]  /*488d0*/  VIADD R0, R23, 0xd0 ;  /* 0x000000d017007836 */ /* 0x000fe20000000000 */
[----:B------:R-:W-:Y:S02]  /*488e0*/  ISETP.LT.AND P1, PT, R156, UR4, !P5 ;  /* 0x000000049c007c0c */ /* 0x000fe4000ef21270 */
[----:B------:R-:W-:Y:S02]  /*488f0*/  ISETP.LT.AND P5, PT, R155, UR4, !P5 ;  /* 0x000000049b007c0c */ /* 0x000fe4000efa1270 */
[----:B------:R-:W-:Y:S01]  /*48900*/  ISETP.GE.AND P0, PT, R0, UR5, PT ;  /* 0x0000000500007c0c */ /* 0x000fe2000bf06270 */
[----:B------:R-:W-:Y:S01]  /*48910*/  VIADD R0, R23, 0xd1 ;  /* 0x000000d117007836 */ /* 0x000fe20000000000 */
[----:B------:R-:W-:-:S02]  /*48920*/  ULDC UR5, c[0x0][0x22c] ;  /* 0x00008b0000057ab9 */ /* 0x000fc40000000800 */
[----:B------:R-:W-:-:S03]  /*48930*/  ISETP.LT.AND P4, PT, R152, UR4, !P0 ;  /* 0x0000000498007c0c */ /* 0x000fc6000c781270 */
[----:B------:R1:W-:Y:S01]  /*48940*/  @P6 STG.E desc[UR34][R14.64], R243 ;  /* 0x000000f30e006986 */ /* 0x0003e2000c101922 */
[----:B------:R-:W-:-:S03]  /*48950*/  ISETP.LT.AND P6, PT, R154, UR4, !P0 ;  /* 0x000000049a007c0c */ /* 0x000fc6000c7c1270 */
[----:B------:R-:W-:Y:S01]  /*48960*/  @P1 STG.E desc[UR34][R10.64], R239 ;  /* 0x000000ef0a001986 */ /* 0x000fe2000c101922 */
[----:B------:R-:W-:Y:S02]  /*48970*/  ISETP.LT.AND P1, PT, R156, UR4, !P0 ;  /* 0x000000049c007c0c */ /* 0x000fe4000c721270 */
[----:B------:R-:W-:Y:S01]  /*48980*/  ISETP.GE.AND P2, PT, R0, UR5, PT ;  /* 0x0000000500007c0c */ /* 0x000fe2000bf46270 */
[----:B------:R4:W-:Y:S01]  /*48990*/  @P5 STG.E desc[UR34][R12.64], R235 ;  /* 0x000000eb0c005986 */ /* 0x0009e2000c101922 */
[----:B-1----:R-:W-:Y:S01]  /*489a0*/  IMAD.WIDE R14, R148, 0x4, R2 ;  /* 0x00000004940e7825 */ /* 0x002fe200078e0202 */
[----:B------:R-:W-:Y:S01]  /*489b0*/  ISETP.LT.AND P0, PT, R155, UR4, !P0 ;  /* 0x000000049b007c0c */ /* 0x000fe2000c701270 */
[----:B------:R-:W-:Y:S01]  /*489c0*/  ULDC UR5, c[0x0][0x22c] ;  /* 0x00008b0000057ab9 */ /* 0x000fe20000000800 */
[----:B------:R-:W-:Y:S02]  /*489d0*/  ISETP.LT.AND P5, PT, R154, UR4, !P2 ;  /* 0x000000049a007c0c */ /* 0x000fe4000d7a1270 */
[----:B------:R-:W-:Y:S01]  /*489e0*/  @P4 STG.E desc[UR34][R14.64], R228 ;  /* 0x000000e40e004986 */ /* 0x000fe2000c101922 */
[----:B----4-:R-:W-:Y:S01]  /*489f0*/  IMAD.WIDE R12, R148, 0x4, R4 ;  /* 0x00000004940c7825 */ /* 0x010fe200078e0204 */
[----:B------:R-:W-:-:S03]  /*48a00*/  ISETP.LT.AND P4, PT, R152, UR4, !P2 ;  /* 0x0000000498007c0c */ /* 0x000fc6000d781270 */
[----:B------:R-:W-:Y:S01]  /*48a10*/  IMAD.WIDE R10, R148, 0x4, R6 ;  /* 0x00000004940a7825 */ /* 0x000fe200078e0206 */
[----:B------:R1:W-:Y:S03]  /*48a20*/  @P6 STG.E desc[UR34][R12.64], R224 ;  /* 0x000000e00c006986 */ /* 0x0003e6000c101922 */
[----:B------:R-:W-:Y:S01]  /*48a30*/  VIADD R0, R23, 0xd2 ;  /* 0x000000d217007836 */ /* 0x000fe20000000000 */
[----:B------:R2:W-:Y:S01]  /*48a40*/  @P1 STG.E desc[UR34][R10.64], R220 ;  /* 0x000000dc0a001986 */ /* 0x0005e2000c101922 */
[----:B------:R-:W-:Y:S01]  /*48a50*/  ISETP.LT.AND P1, PT, R156, UR4, !P2 ;  /* 0x000000049c007c0c */ /* 0x000fe2000d721270 */
[----:B-1----:R-:W-:Y:S02]  /*48a60*/  IMAD.WIDE R12, R148, 0x4, R8 ;  /* 0x00000004940c7825 */ /* 0x002fe400078e0208 */
[----:B------:R-:W4:Y:S01]  /*48a70*/  LDL.LU R148, [R1+0x139c] ;  /* 0x00139c0001947983 */ /* 0x000f220000300800 */
[----:B------:R-:W-:-:S02]  /*48a80*/  ISETP.GE.AND P3, PT, R0, UR5, PT ;  /* 0x0000000500007c0c */ /* 0x000fc4000bf66270 */
[----:B------:R-:W-:Y:S01]  /*48a90*/  ISETP.LT.AND P2, PT, R155, UR4, !P2 ;  /* 0x000000049b007c0c */ /* 0x000fe2000d741270 */
[----:B------:R1:W-:Y:S01]  /*48aa0*/  @P0 STG.E desc[UR34][R12.64], R216 ;  /* 0x000000d80c000986 */ /* 0x0003e2000c101922 */
[----:B------:R-:W-:Y:S01]  /*48ab0*/  ISETP.LT.AND P0, PT, R152, UR4, !P3 ;  /* 0x0000000498007c0c */ /* 0x000fe2000df01270 */
[----:B--2---:R-:W-:Y:S01]  /*48ac0*/  IMAD.WIDE R10, R147, 0x4, R2 ;  /* 0x00000004930a7825 */ /* 0x004fe200078e0202 */
[----:B------:R-:W-:-:S03]  /*48ad0*/  ULDC UR5, c[0x0][0x22c] ;  /* 0x00008b0000057ab9 */ /* 0x000fc60000000800 */
[C---:B------:R-:W-:Y:S01]  /*48ae0*/  IMAD.WIDE R14, R147.reuse, 0x4, R4 ;  /* 0x00000004930e7825 */ /* 0x040fe200078e0204 */
[----:B------:R2:W-:Y:S03]  /*48af0*/  @P4 STG.E desc[UR34][R10.64], R212 ;  /* 0x000000d40a004986 */ /* 0x0005e6000c101922 */
[C---:B-1----:R-:W-:Y:S01]  /*48b00*/  IMAD.WIDE R12, R147.reuse, 0x4, R8 ;  /* 0x00000004930c7825 */ /* 0x042fe200078e0208 */
[----:B------:R3:W-:Y:S01]  /*48b10*/  @P5 STG.E desc[UR34][R14.64], R208 ;  /* 0x000000d00e005986 */ /* 0x0007e2000c101922 */
[----:B------:R-:W-:Y:S02]  /*48b20*/  ISETP.LT.AND P5, PT, R154, UR4, !P3 ;  /* 0x000000049a007c0c */ /* 0x000fe4000dfa1270 */
[----:B--2---:R-:W-:Y:S02]  /*48b30*/  IMAD.WIDE R10, R147, 0x4, R6 ;  /* 0x00000004930a7825 */ /* 0x004fe400078e0206 */
[----:B------:R-:W2:Y:S02]  /*48b40*/  LDL.LU R147, [R1+0x13a8] ;  /* 0x0013a80001937983 */ /* 0x000ea40000300800 */
[----:B---3--:R-:W-:-:S02]  /*48b50*/  IMAD.WIDE R14, R146, 0x4, R2 ;  /* 0x00000004920e7825 */ /* 0x008fc400078e0202 */
[----:B------:R1:W-:Y:S04]  /*48b60*/  @P1 STG.E desc[UR34][R10.64], R204 ;  /* 0x000000cc0a001986 */ /* 0x0003e8000c101922 */
[----:B------:R3:W-:Y:S04]  /*48b70*/  @P2 STG.E desc[UR34][R12.64], R200 ;  /* 0x000000c80c002986 */ /* 0x0007e8000c101922 */
[----:B------:R-:W-:Y:S01]  /*48b80*/  @P0 STG.E desc[UR34][R14.64], R229 ;  /* 0x000000e50e000986 */ /* 0x000fe2000c101922 */
[----:B-1----:R-:W-:-:S04]  /*48b90*/  IMAD.WIDE R10, R146, 0x4, R4 ;  /* 0x00000004920a7825 */ /* 0x002fc800078e0204 */
[C---:B---3--:R-:W-:Y:S01]  /*48ba0*/  IMAD.WIDE R12, R146.reuse, 0x4, R6 ;  /* 0x00000004920c7825 */ /* 0x048fe200078e0206 */
[----:B------:R1:W-:Y:S03]  /*48bb0*/  @P5 STG.E desc[UR34][R10.64], R225 ;  /* 0x000000e10a005986 */ /* 0x0003e6000c101922 */
[----:B-1----:R-:W-:Y:S02]  /*48bc0*/  IMAD.WIDE R10, R146, 0x4, R8 ;  /* 0x00000004920a7825 */ /* 0x002fe400078e0208 */
[----:B------:R-:W3:Y:S02]  /*48bd0*/  LDL.LU R146, [R1+0x13ac] ;  /* 0x0013ac0001927983 */ /* 0x000ee40000300800 */
[----:B------:R-:W-:Y:S01]  /*48be0*/  VIADD R0, R23, 0xd3 ;  /* 0x000000d317007836 */ /* 0x000fe20000000000 */
[----:B------:R-:W-:-:S04]  /*48bf0*/  ISETP.LT.AND P1, PT, R156, UR4, !P3 ;  /* 0x000000049c007c0c */ /* 0x000fc8000df21270 */
[----:B------:R-:W-:Y:S02]  /*48c00*/  ISETP.GE.AND P6, PT, R0, UR5, PT ;  /* 0x0000000500007c0c */ /* 0x000fe4000bfc6270 */
[----:B------:R-:W-:Y:S01]  /*48c10*/  ISETP.LT.AND P3, PT, R155, UR4, !P3 ;  /* 0x000000049b007c0c */ /* 0x000fe2000df61270 */
[----:B------:R-:W-:Y:S01]  /*48c20*/  VIADD R0, R23, 0xd4 ;  /* 0x000000d417007836 */ /* 0x000fe20000000000 */
[----:B------:R-:W-:Y:S01]  /*48c30*/  ISETP.LT.AND P2, PT, R152, UR4, !P6 ;  /* 0x0000000498007c0c */ /* 0x000fe2000f741270 */
[----:B------:R-:W-:Y:S01]  /*48c40*/  ULDC UR5, c[0x0][0x22c] ;  /* 0x00008b0000057ab9 */ /* 0x000fe20000000800 */
[----:B------:R-:W-:-:S03]  /*48c50*/  ISETP.LT.AND P0, PT, R154, UR4, !P6 ;  /* 0x000000049a007c0c */ /* 0x000fc6000f701270 */
[----:B------:R4:W-:Y:S01]  /*48c60*/  @P1 STG.E desc[UR34][R12.64], R221 ;  /* 0x000000dd0c001986 */ /* 0x0009e2000c101922 */
[----:B------:R-:W-:Y:S02]  /*48c70*/  ISETP.LT.AND P1, PT, R156, UR4, !P6 ;  /* 0x000000049c007c0c */ /* 0x000fe4000f721270 */
[----:B------:R-:W-:Y:S02]  /*48c80*/  ISETP.LT.AND P6, PT, R155, UR4, !P6 ;  /* 0x000000049b007c0c */ /* 0x000fe4000f7c1270 */
[----:B------:R-:W-:Y:S01]  /*48c90*/  ISETP.GE.AND P4, PT, R0, UR5, PT ;  /* 0x0000000500007c0c */ /* 0x000fe2000bf86270 */
[----:B------:R1:W-:Y:S01]  /*48ca0*/  @P3 STG.E desc[UR34][R10.64], R217 ;  /* 0x000000d90a003986 */ /* 0x0003e2000c101922 */
[----:B----4-:R-:W-:Y:S02]  /*48cb0*/  IMAD.WIDE R12, R148, 0x4, R2 ;  /* 0x00000004940c7825 */ /* 0x010fe400078e0202 */
[----:B------:R-:W-:Y:S01]  /*48cc0*/  ISETP.LT.AND P3, PT, R152, UR4, !P4 ;  /* 0x0000000498007c0c */ /* 0x000fe2000e761270 */
[----:B------:R-:W-:Y:S01]  /*48cd0*/  ULDC UR5, c[0x0][0x22c] ;  /* 0x00008b0000057ab9 */ /* 0x000fe20000000800 */
[----:B------:R-:W-:Y:S01]  /*48ce0*/  IMAD.WIDE R14, R148, 0x4, R4 ;  /* 0x00000004940e7825 */ /* 0x000fe200078e0204 */
[----:B------:R4:W-:Y:S01]  /*48cf0*/  @P2 STG.E desc[UR34][R12.64], R213 ;  /* 0x000000d50c002986 */ /* 0x0009e2000c101922 */
[----:B------:R-:W-:-:S02]  /*48d00*/  ISETP.LT.AND P2, PT, R154, UR4, !P4 ;  /* 0x000000049a007c0c */ /* 0x000fc4000e741270 */
[C---:B-1----:R-:W-:Y:S01]  /*48d10*/  IMAD.WIDE R10, R148.reuse, 0x4, R6 ;  /* 0x00000004940a7825 */ /* 0x042fe200078e0206 */
[----:B------:R2:W-:Y:S03]  /*48d20*/  @P0 STG.E desc[UR34][R14.64], R209 ;  /* 0x000000d10e000986 */ /* 0x0005e6000c101922 */
[----:B------:R-:W-:Y:S02]  /*48d30*/  VIADD R0, R23, 0xd5 ;  /* 0x000000d517007836 */ /* 0x000fe40000000000 */
[----:B----4-:R-:W-:Y:S02]  /*48d40*/  IMAD.WIDE R12, R148, 0x4, R8 ;  /* 0x00000004940c7825 */ /* 0x010fe400078e0208 */
[----:B------:R-:W4:Y:S01]  /*48d50*/  LDL.LU R148, [R1+0x13bc] ;  /* 0x0013bc0001947983 */ /* 0x000f220000300800 */
[----:B------:R-:W-:-:S03]  /*48d60*/  ISETP.GE.AND P5, PT, R0, UR5, PT ;  /* 0x0000000500007c0c */ /* 0x000fc6000bfa6270 */
[----:B------:R1:W-:Y:S01]  /*48d70*/  @P1 STG.E desc[UR34][R10.64], R205 ;  /* 0x000000cd0a001986 */ /* 0x0003e2000c101922 */
[----:B------:R-:W-:Y:S01]  /*48d80*/  ISETP.LT.AND P1, PT, R156, UR4, !P4 ;  /* 0x000000049c007c0c */ /* 0x000fe2000e721270 */
[----:B--2---:R-:W-:Y:S02]  /*48d90*/  IMAD.WIDE R14, R147, 0x4, R2 ;  /* 0x00000004930e7825 */ /* 0x004fe400078e0202 */
[----:B------:R2:W-:Y:S01]  /*48da0*/  @P6 STG.E desc[UR34][R12.64], R201 ;  /* 0x000000c90c006986 */ /* 0x0005e2000c101922 */
[----:B------:R-:W-:Y:S01]  /*48db0*/  ISETP.LT.AND P4, PT, R155, UR4, !P4 ;  /* 0x000000049b007c0c */ /* 0x000fe2000e781270 */
[----:B------:R-:W-:Y:S02]  /*48dc0*/  ULDC UR5, c[0x0][0x22c] ;  /* 0x00008b0000057ab9 */ /* 0x000fe40000000800 */
[----:B------:R-:W-:Y:S01]  /*48dd0*/  @P3 STG.E desc[UR34][R14.64], R230 ;  /* 0x000000e60e003986 */ /* 0x000fe2000c101922 */
[----:B------:R-:W-:Y:S01]  /*48de0*/  ISETP.LT.AND P3, PT, R152, UR4, !P5 ;  /* 0x0000000498007c0c */ /* 0x000fe2000ef61270 */
[----:B-1----:R-:W-:-:S04]  /*48df0*/  IMAD.WIDE R10, R147, 0x4, R6 ;  /* 0x00000004930a7825 */ /* 0x002fc800078e0206 */
[----:B--2---:R-:W-:-:S05]  /*48e00*/  IMAD.WIDE R12, R147, 0x4, R4 ;  /* 0x00000004930c7825 */ /* 0x004fca00078e0204 */
[----:B------:R1:W-:Y:S04]  /*48e10*/  @P2 STG.E desc[UR34][R12.64], R226 ;  /* 0x000000e20c002986 */ /* 0x0003e8000c101922 */
[----:B------:R3:W-:Y:S01]  /*48e20*/  @P1 STG.E desc[UR34][R10.64], R222 ;  /* 0x000000de0a001986 */ /* 0x0007e2000c101922 */
[----:B-1----:R-:W-:-:S03]  /*48e30*/  IMAD.WIDE R12, R147, 0x4, R8 ;  /* 0x00000004930c7825 */ /* 0x002fc600078e0208 */
[----:B------:R-:W2:Y:S01]  /*48e40*/  LDL.LU R147, [R1+0x13cc] ;  /* 0x0013cc0001937983 */ /* 0x000ea20000300800 */
[----:B---3--:R-:W-:-:S03]  /*48e50*/  IMAD.WIDE R10, R146, 0x4, R2 ;  /* 0x00000004920a7825 */ /* 0x008fc600078e0202 */
[----:B------:R1:W-:Y:S01]  /*48e60*/  @P4 STG.E desc[UR34][R12.64], R218 ;  /* 0x000000da0c004986 */ /* 0x0003e2000c101922 */
[----:B------:R-:W-:-:S03]  /*48e70*/  IMAD.WIDE R14, R146, 0x4, R4 ;  /* 0x00000004920e7825 */ /* 0x000fc600078e0204 */
[----:B------:R3:W-:Y:S01]  /*48e80*/  @P3 STG.E desc[UR34][R10.64], R214 ;  /* 0x000000d60a003986 */ /* 0x0007e2000c101922 */
[----:B-1----:R-:W-:-:S04]  /*48e90*/  IMAD.WIDE R12, R146, 0x4, R8 ;  /* 0x00000004920c7825 */ /* 0x002fc800078e0208 */
[----:B---3--:R-:W-:Y:S02]  /*48ea0*/  IMAD.WIDE R10, R146, 0x4, R6 ;  /* 0x00000004920a7825 */ /* 0x008fe400078e0206 */
[----:B------:R-:W3:Y:S01]  /*48eb0*/  LDL.LU R146, [R1+0x13d4] ;  /* 0x0013d40001927983 */ /* 0x000ee20000300800 */
[----:B------:R-:W-:Y:S01]  /*48ec0*/  ISETP.LT.AND P6, PT, R154, UR4, !P5 ;  /* 0x000000049a007c0c */ /* 0x000fe2000efc1270 */
[----:B------:R-:W-:Y:S01]  /*48ed0*/  VIADD R0, R23, 0xd6 ;  /* 0x000000d617007836 */ /* 0x000fe20000000000 */
[----:B------:R-:W-:Y:S01]  /*48ee0*/  ISETP.LT.AND P1, PT, R156, UR4, !P5 ;  /* 0x000000049c007c0c */ /* 0x000fe2000ef21270 */
[----:B------:R-:W3:Y:S03]  /*48ef0*/  LDL.LU R150, [R1+0x13d8] ;  /* 0x0013d80001967983 */ /* 0x000ee60000300800 */
[----:B------:R-:W-:Y:S02]  /*48f00*/  ISETP.GE.AND P0, PT, R0, UR5, PT ;  /* 0x0000000500007c0c */ /* 0x000fe4000bf06270 */
[----:B------:R-:W-:Y:S01]  /*48f10*/  ISETP.LT.AND P5, PT, R155, UR4, !P5 ;  /* 0x000000049b007c0c */ /* 0x000fe2000efa1270 */
[----:B------:R-:W-:Y:S01]  /*48f20*/  VIADD R0, R23, 0xd7 ;  /* 0x000000d717007836 */ /* 0x000fe20000000000 */
[----:B------:R-:W-:Y:S01]  /*48f30*/  ISETP.LT.AND P4, PT, R152, UR4, !P0 ;  /* 0x0000000498007c0c */ /* 0x000fe2000c781270 */
[----:B------:R-:W-:-:S02]  /*48f40*/  ULDC UR5, c[0x0][0x22c] ;  /* 0x00008b0000057ab9 */ /* 0x000fc40000000800 */
[----:B------:R4:W-:Y:S01]  /*48f50*/  @P6 STG.E desc[UR34][R14.64], R210 ;  /* 0x000000d20e006986 */ /* 0x0009e2000c101922 */
[----:B------:R-:W-:-:S03]  /*48f60*/  ISETP.LT.AND P6, PT, R154, UR4, !P0 ;  /* 0x000000049a007c0c */ /* 0x000fc6000c7c1270 */
[----:B------:R1:W-:Y:S01]  /*48f70*/  @P1 STG.E desc[UR34][R10.64], R206 ;  /* 0x000000ce0a001986 */ /* 0x0003e2000c101922 */
[----:B------:R-:W-:Y:S02]  /*48f80*/  ISETP.LT.AND P1, PT, R156, UR4, !P0 ;  /* 0x000000049c007c0c */ /* 0x000fe4000c721270 */
[----:B------:R-:W-:Y:S01]  /*48f90*/  ISETP.GE.AND P2, PT, R0, UR5, PT ;  /* 0x0000000500007c0c */ /* 0x000fe2000bf46270 */
[----:B------:R1:W-:Y:S01]  /*48fa0*/  @P5 STG.E desc[UR34][R12.64], R202 ;  /* 0x000000ca0c005986 */ /* 0x0003e2000c101922 */
[----:B------:R-:W-:Y:S01]  /*48fb0*/  ISETP.LT.AND P0, PT, R155, UR4, !P0 ;  /* 0x000000049b007c0c */ /* 0x000fe2000c701270 */
[----:B----4-:R-:W-:Y:S01]  /*48fc0*/  IMAD.WIDE R14, R148, 0x4, R2 ;  /* 0x00000004940e7825 */ /* 0x010fe200078e0202 */
[----:B------:R-:W-:-:S03]  /*48fd0*/  ULDC UR5, c[0x0][0x22c] ;  /* 0x00008b0000057ab9 */ /* 0x000fc60000000800 */
[----:B-1----:R-:W-:Y:S01]  /*48fe0*/  IMAD.WIDE R10, R148, 0x4, R4 ;  /* 0x00000004940a7825 */ /* 0x002fe200078e0204 */
[----:B------:R-:W-:Y:S01]  /*48ff0*/  @P4 STG.E desc[UR34][R14.64], R231 ;  /* 0x000000e70e004986 */ /* 0x000fe2000c101922 */
[----:B------:R-:W-:Y:S02]  /*49000*/  ISETP.LT.AND P4, PT, R152, UR4, !P2 ;  /* 0x0000000498007c0c */ /* 0x000fe4000d781270 */
[----:B------:R-:W-:Y:S01]  /*49010*/  IMAD.WIDE R12, R148, 0x4, R6 ;  /* 0x00000004940c7825 */ /* 0x000fe200078e0206 */
[----:B------:R1:W-:Y:S03]  /*49020*/  @P6 STG.E desc[UR34][R10.64], R227 ;  /* 0x000000e30a006986 */ /* 0x0003e6000c101922 */
[----:B------:R-:W-:Y:S01]  /*49030*/  VIADD R0, R23, 0xd8 ;  /* 0x000000d817007836 */ /* 0x000fe20000000000 */
[----:B------:R-:W-:Y:S01]  /*49040*/  ISETP.LT.AND P5, PT, R154, UR4, !P2 ;  /* 0x000000049a007c0c */ /* 0x000fe2000d7a1270 */
[----:B------:R2:W-:Y:S01]  /*49050*/  @P1 STG.E desc[UR34][R12.64], R223 ;  /* 0x000000df0c001986 */ /* 0x0005e2000c101922 */
[----:B------:R-:W-:Y:S01]  /*49060*/  ISETP.LT.AND P1, PT, R156, UR4, !P2 ;  /* 0x000000049c007c0c */ /* 0x000fe2000d721270 */
[----:B-1----:R-:W-:-:S02]  /*49070*/  IMAD.WIDE R10, R148, 0x4, R8 ;  /* 0x00000004940a7825 */ /* 0x002fc400078e0208 */
[----:B------:R-:W4:Y:S01]  /*49080*/  LDL.LU R148, [R1+0x13dc] ;  /* 0x0013dc0001947983 */ /* 0x000f220000300800 */
[----:B------:R-:W-:Y:S02]  /*49090*/  ISETP.GE.AND P3, PT, R0, UR5, PT ;  /* 0x0000000500007c0c */ /* 0x000fe4000bf66270 */
[----:B------:R-:W-:Y:S01]  /*490a0*/  ISETP.LT.AND P2, PT, R155, UR4, !P2 ;  /* 0x000000049b007c0c */ /* 0x000fe2000d741270 */
[----:B------:R1:W-:Y:S01]  /*490b0*/  @P0 STG.E desc[UR34][R10.64], R219 ;  /* 0x000000db0a000986 */ /* 0x0003e2000c101922 */
[----:B------:R-:W-:Y:S01]  /*490c0*/  ISETP.LT.AND P0, PT, R152, UR4, !P3 ;  /* 0x0000000498007c0c */ /* 0x000fe2000df01270 */
[----:B--2---:R-:W-:Y:S01]  /*490d0*/  IMAD.WIDE R12, R147, 0x4, R2 ;  /* 0x00000004930c7825 */ /* 0x004fe200078e0202 */
[----:B------:R-:W-:-:S04]  /*490e0*/  ULDC UR5, c[0x0][0x22c] ;  /* 0x00008b0000057ab9 */ /* 0x000fc80000000800 */
[----:B------:R2:W-:Y:S01]  /*490f0*/  @P4 STG.E desc[UR34][R12.64], R215 ;  /* 0x000000d70c004986 */ /* 0x0005e2000c101922 */
[----:B------:R-:W-:Y:S01]  /*49100*/  ISETP.LT.AND P4, PT, R154, UR4, !P3 ;  /* 0x000000049a007c0c */ /* 0x000fe2000df81270 */
[----:B------:R-:W-:-:S04]  /*49110*/  IMAD.WIDE R14, R147, 0x4, R4 ;  /* 0x00000004930e7825 */ /* 0x000fc800078e0204 */
[C---:B-1----:R-:W-:Y:S01]  /*49120*/  IMAD.WIDE R10, R147.reuse, 0x4, R6 ;  /* 0x00000004930a7825 */ /* 0x042fe200078e0206 */
[----:B------:R3:W-:Y:S03]  /*49130*/  @P5 STG.E desc[UR34][R14.64], R211 ;  /* 0x000000d30e005986 */ /* 0x0007e6000c101922 */
[----:B--2---:R-:W-:Y:S02]  /*49140*/  IMAD.WIDE R12, R147, 0x4, R8 ;  /* 0x00000004930c7825 */ /* 0x004fe400078e0208 */
[----:B------:R-:W2:Y:S04]  /*49150*/  LDL.LU R147, [R1+0x13e8] ;  /* 0x0013e80001937983 */ /* 0x000ea80000300800 */
[----:B------:R1:W-:Y:S01]  /*49160*/  @P1 STG.E desc[UR34][R10.64], R207 ;  /* 0x000000cf0a001986 */ /* 0x0003e2000c101922 */
[----:B---3--:R-:W-:-:S03]  /*49170*/  IMAD.WIDE R14, R146, 0x4, R2 ;  /* 0x00000004920e7825 */ /* 0x008fc600078e0202 */
        /* <DEDUP_REMOVED lines=13> */
[----:B------:R-:W-:Y:S01]  /*49250*/  IMAD.WIDE R14, R150, 0x4, R4 ;  /* 0x00000004960e7825 */ /* 0x000fe200078e0204 */
[----:B------:R-:W-:Y:S01]  /*49260*/  ISETP.LT.AND P0, PT, R154, UR4, !P6 ;  /* 0x000000049a007c0c */ /* 0x000fe2000f701270 */
[----:B------:R-:W-:Y:S01]  /*49270*/  ULDC UR5, c[0x0][0x22c] ;  /* 0x00008b0000057ab9 */ /* 0x000fe20000000800 */
[----:B------:R-:W-:Y:S01]  /*49280*/  ISETP.LT.AND P4, PT, R156, UR4, !P6 ;  /* 0x000000049c007c0c */ /* 0x000fe2000f781270 */
[----:B------:R1:W-:Y:S01]  /*49290*/  @P5 STG.E desc[UR34][R12.64], R188 ;  /* 0x000000bc0c005986 */ /* 0x0003e2000c101922 */
[----:B------:R-:W-:Y:S01]  /*492a0*/  IMAD.WIDE R16, R150, 0x4, R6 ;  /* 0x0000000496107825 */ /* 0x000fe200078e0206 */
[----:B------:R-:W-:-:S02]  /*492b0*/  ISETP.LT.AND P6, PT, R155, UR4, !P6 ;  /* 0x000000049b007c0c */ /* 0x000fc4000f7c1270 */
[----:B------:R-:W-:Y:S02]  /*492c0*/  ISETP.GE.AND P1, PT, R0, UR5, PT ;  /* 0x0000000500007c0c */ /* 0x000fe4000bf26270 */
[----:B------:R4:W-:Y:S01]  /*492d0*/  @P3 STG.E desc[UR34][R10.64], R184 ;  /* 0x000000b80a003986 */ /* 0x0009e2000c101922 */
[----:B-1----:R-:W-:Y:S01]  /*492e0*/  IMAD.WIDE R12, R150, 0x4, R2 ;  /* 0x00000004960c7825 */ /* 0x002fe200078e0202 */
[----:B------:R-:W-:Y:S01]  /*492f0*/  ISETP.LT.AND P3, PT, R154, UR4, !P1 ;  /* 0x000000049a007c0c */ /* 0x000fe2000cf61270 */
[----:B------:R-:W-:-:S03]  /*49300*/  ULDC UR5, c[0x0][0x22c] ;  /* 0x00008b0000057ab9 */ /* 0x000fc60000000800 */
[----:B------:R1:W-:Y:S04]  /*49310*/  @P2 STG.E desc[UR34][R12.64], R180 ;  /* 0x000000b40c002986 */ /* 0x0003e8000c101922 */
[----:B------:R1:W-:Y:S01]  /*49320*/  @P0 STG.E desc[UR34][R14.64], R176 ;  /* 0x000000b00e000986 */ /* 0x0003e2000c101922 */
[----:B------:R-:W-:-:S03]  /*49330*/  ISETP.LT.AND P2, PT, R156, UR4, !P1 ;  /* 0x000000049c007c0c */ /* 0x000fc6000cf41270 */
[----:B------:R1:W-:Y:S01]  /*49340*/  @P4 STG.E desc[UR34][R16.64], R172 ;  /* 0x000000ac10004986 */ /* 0x0003e2000c101922 */
[----:B------:R-:W-:Y:S01]  /*49350*/  ISETP.LT.AND P4, PT, R152, UR4, !P1 ;  /* 0x0000000498007c0c */ /* 0x000fe2000cf81270 */
[----:B----4-:R-:W-:Y:S01]  /*49360*/  IMAD.WIDE R10, R150, 0x4, R8 ;  /* 0x00000004960a7825 */ /* 0x010fe200078e0208 */
[----:B------:R-:W-:-:S03]  /*49370*/  ISETP.LT.AND P1, PT, R155, UR4, !P1 ;  /* 0x000000049b007c0c */ /* 0x000fc6000cf21270 */
[----:B------:R-:W-:Y:S01]  /*49380*/  VIADD R0, R23, 0xdb ;  /* 0x000000db17007836 */ /* 0x000fe20000000000 */
[----:B------:R4:W-:Y:S01]  /*49390*/  @P6 STG.E desc[UR34][R10.64], R168 ;  /* 0x000000a80a006986 */ /* 0x0009e2000c101922 */
[----:B-1----:R-:W-:-:S04]  /*493a0*/  IMAD.WIDE R12, R148, 0x4, R2 ;  /* 0x00000004940c7825 */ /* 0x002fc800078e0202 */
[----:B------:R-:W-:Y:S01]  /*493b0*/  IMAD.WIDE R14, R148, 0x4, R4 ;  /* 0x00000004940e7825 */ /* 0x000fe200078e0204 */
[----:B------:R-:W-:-:S03]  /*493c0*/  ISETP.GE.AND P5, PT, R0, UR5, PT ;  /* 0x0000000500007c0c */ /* 0x000fc6000bfa6270 */
[----:B------:R-:W-:-:S04]  /*493d0*/  IMAD.WIDE R16, R148, 0x4, R6 ;  /* 0x0000000494107825 */ /* 0x000fc800078e0206 */
[----:B----4-:R-:W-:Y:S01]  /*493e0*/  IMAD.WIDE R10, R148, 0x4, R8 ;  /* 0x00000004940a7825 */ /* 0x010fe200078e0208 */
[----:B------:R-:W-:Y:S01]  /*493f0*/  @P4 STG.E desc[UR34][R12.64], R197 ;  /* 0x000000c50c004986 */ /* 0x000fe2000c101922 */
[----:B------:R-:W-:-:S03]  /*49400*/  ULDC UR5, c[0x0][0x22c] ;  /* 0x00008b0000057ab9 */ /* 0x000fc60000000800 */
[----:B------:R-:W4:Y:S01]  /*49410*/  LDL.LU R148, [R1+0x13e0] ;  /* 0x0013e00001947983 */ /* 0x000f220000300800 */
[----:B------:R-:W-:-:S03]  /*49420*/  ISETP.LT.AND P4, PT, R154, UR4, !P5 ;  /* 0x000000049a007c0c */ /* 0x000fc6000ef81270 */
[----:B------:R1:W-:Y:S01]  /*49430*/  @P3 STG.E desc[UR34][R14.64], R193 ;  /* 0x000000c10e003986 */ /* 0x0003e2000c101922 */
[----:B------:R-:W-:-:S03]  /*49440*/  ISETP.LT.AND P3, PT, R156, UR4, !P5 ;  /* 0x000000049c007c0c */ /* 0x000fc6000ef61270 */
[----:B------:R-:W-:Y:S01]  /*49450*/  @P2 STG.E desc[UR34][R16.64], R189 ;  /* 0x000000bd10002986 */ /* 0x000fe2000c101922 */
[----:B------:R-:W-:-:S03]  /*49460*/  ISETP.LT.AND P2, PT, R152, UR4, !P5 ;  /* 0x0000000498007c0c */ /* 0x000fc6000ef41270 */
[----:B------:R1:W-:Y:S01]  /*49470*/  @P1 STG.E desc[UR34][R10.64], R185 ;  /* 0x000000b90a001986 */ /* 0x0003e2000c101922 */
[----:B------:R-:W-:Y:S01]  /*49480*/  ISETP.LT.AND P1, PT, R155, UR4, !P5 ;  /* 0x000000049b007c0c */ /* 0x000fe2000ef21270 */
[----:B--2---:R-:W-:-:S04]  /*49490*/  IMAD.WIDE R18, R147, 0x4, R2 ;  /* 0x0000000493127825 */ /* 0x004fc800078e0202 */
[----:B-1----:R-:W-:-:S04]  /*494a0*/  IMAD.WIDE R14, R147, 0x4, R4 ;  /* 0x00000004930e7825 */ /* 0x002fc800078e0204 */
[----:B------:R-:W-:-:S04]  /*494b0*/  IMAD.WIDE R12, R147, 0x4, R6 ;  /* 0x00000004930c7825 */ /* 0x000fc800078e0206 */
[----:B------:R-:W-:Y:S02]  /*494c0*/  IMAD.WIDE R10, R147, 0x4, R8 ;  /* 0x00000004930a7825 */ /* 0x000fe400078e0208 */
[----:B------:R-:W2:Y:S04]  /*494d0*/  LDL.LU R147, [R1+0x13d0] ;  /* 0x0013d00001937983 */ /* 0x000ea80000300800 */
[----:B------:R-:W-:Y:S04]  /*494e0*/  @P2 STG.E desc[UR34][R18.64], R181 ;  /* 0x000000b512002986 */ /* 0x000fe8000c101922 */
[----:B------:R1:W-:Y:S04]  /*494f0*/  @P4 STG.E desc[UR34][R14.64], R177 ;  /* 0x000000b10e004986 */ /* 0x0003e8000c101922 */
[----:B------:R-:W-:Y:S04]  /*49500*/  @P3 STG.E desc[UR34][R12.64], R173 ;  /* 0x000000ad0c003986 */ /* 0x000fe8000c101922 */
[----:B------:R1:W-:Y:S01]  /*49510*/  @P1 STG.E desc[UR34][R10.64], R169 ;  /* 0x000000a90a001986 */ /* 0x0003e2000c101922 */
[----:B---3--:R-:W-:-:S04]  /*49520*/  IMAD.WIDE R16, R146, 0x4, R2 ;  /* 0x0000000492107825 */ /* 0x008fc800078e0202 */
[----:B-1----:R-:W-:-:S04]  /*49530*/  IMAD.WIDE R14, R146, 0x4, R4 ;  /* 0x00000004920e7825 */ /* 0x002fc800078e0204 */
[----:B------:R-:W-:-:S04]  /*49540*/  IMAD.WIDE R10, R146, 0x4, R6 ;  /* 0x00000004920a7825 */ /* 0x000fc800078e0206 */
[----:B------:R-:W-:Y:S02]  /*49550*/  IMAD.WIDE R12, R146, 0x4, R8 ;  /* 0x00000004920c7825 */ /* 0x000fe400078e0208 */
[----:B------:R-:W3:Y:S02]  /*49560*/  LDL.LU R146, [R1+0x13c8] ;  /* 0x0013c80001927983 */ /* 0x000ee40000300800 */
[----:B------:R-:W-:-:S05]  /*49570*/  VIADD R0, R23, 0xdc ;  /* 0x000000dc17007836 */ /* 0x000fca0000000000 */
[----:B------:R-:W-:Y:S01]  /*49580*/  ISETP.GE.AND P0, PT, R0, UR5, PT ;  /* 0x0000000500007c0c */ /* 0x000fe2000bf06270 */
[C---:B------:R-:W-:Y:S01]  /*49590*/  VIADD R0, R23.reuse, 0xdd ;  /* 0x000000dd17007836 */ /* 0x040fe20000000000 */
[----:B------:R-:W-:Y:S02]  /*495a0*/  ULDC UR5, c[0x0][0x22c] ;  /* 0x00008b0000057ab9 */ /* 0x000fe40000000800 */
[----:B------:R-:W-:Y:S02]  /*495b0*/  ISETP.LT.AND P6, PT, R152, UR4, !P0 ;  /* 0x0000000498007c0c */ /* 0x000fe4000c7c1270 */
[----:B------:R-:W-:Y:S02]  /*495c0*/  ISETP.GE.AND P5, PT, R0, UR5, PT ;  /* 0x0000000500007c0c */ /* 0x000fe4000bfa6270 */
[----:B------:R-:W-:Y:S02]  /*495d0*/  ISETP.LT.AND P1, PT, R154, UR4, !P0 ;  /* 0x000000049a007c0c */ /* 0x000fe4000c721270 */
[----:B------:R-:W-:Y:S01]  /*495e0*/  ISETP.LT.AND P3, PT, R156, UR4, !P0 ;  /* 0x000000049c007c0c */ /* 0x000fe2000c761270 */
[----:B------:R-:W-:Y:S01]  /*495f0*/  VIADD R0, R23, 0xde ;  /* 0x000000de17007836 */ /* 0x000fe20000000000 */
[----:B------:R-:W-:Y:S01]  /*49600*/  ISETP.LT.AND P0, PT, R155, UR4, !P0 ;  /* 0x000000049b007c0c */ /* 0x000fe2000c701270 */
[----:B------:R-:W-:Y:S01]  /*49610*/  ULDC UR5, c[0x0][0x22c] ;  /* 0x00008b0000057ab9 */ /* 0x000fe20000000800 */
[----:B------:R-:W-:-:S03]  /*49620*/  ISETP.LT.AND P4, PT, R152, UR4, !P5 ;  /* 0x0000000498007c0c */ /* 0x000fc6000ef81270 */
[----:B------:R4:W-:Y:S01]  /*49630*/  @P6 STG.E desc[UR34][R16.64], R198 ;  /* 0x000000c610006986 */ /* 0x0009e2000c101922 */
[----:B------:R-:W-:-:S03]  /*49640*/  ISETP.LT.AND P6, PT, R154, UR4, !P5 ;  /* 0x000000049a007c0c */ /* 0x000fc6000efc1270 */
[----:B------:R1:W-:Y:S01]  /*49650*/  @P1 STG.E desc[UR34][R14.64], R194 ;  /* 0x000000c20e001986 */ /* 0x0003e2000c101922 */
[----:B------:R-:W-:Y:S01]  /*49660*/  ISETP.GE.AND P2, PT, R0, UR5, PT ;  /* 0x0000000500007c0c */ /* 0x000fe2000bf46270 */
[----:B------:R-:W-:Y:S01]  /*49670*/  VIADD R22, R23, 0xdf ;  /* 0x000000df17167836 */ /* 0x000fe20000000000 */
[----:B------:R-:W-:Y:S01]  /*49680*/  ULDC UR5, c[0x0][0x22c] ;  /* 0x00008b0000057ab9 */ /* 0x000fe20000000800 */
[----:B------:R2:W-:Y:S04]  /*49690*/  @P3 STG.E desc[UR34][R10.64], R190 ;  /* 0x000000be0a003986 */ /* 0x0005e8000c101922 */
[----:B------:R2:W-:Y:S01]  /*496a0*/  @P0 STG.E desc[UR34][R12.64], R186 ;  /* 0x000000ba0c000986 */ /* 0x0005e2000c101922 */
[----:B------:R-:W-:Y:S02]  /*496b0*/  ISETP.LT.AND P0, PT, R152, UR4, !P2 ;  /* 0x0000000498007c0c */ /* 0x000fe4000d701270 */
[----:B------:R-:W-:Y:S01]  /*496c0*/  ISETP.LT.AND P1, PT, R154, UR4, !P2 ;  /* 0x000000049a007c0c */ /* 0x000fe2000d721270 */
[----:B----4-:R-:W-:-:S04]  /*496d0*/  IMAD.WIDE R16, R148, 0x4, R2 ;  /* 0x0000000494107825 */ /* 0x010fc800078e0202 */
[C---:B------:R-:W-:Y:S01]  /*496e0*/  IMAD.WIDE R18, R148.reuse, 0x4, R4 ;  /* 0x0000000494127825 */ /* 0x040fe200078e0204 */
[----:B------:R4:W-:Y:S03]  /*496f0*/  @P4 STG.E desc[UR34][R16.64], R182 ;  /* 0x000000b610004986 */ /* 0x0009e6000c101922 */
[----:B------:R-:W-:-:S04]  /*49700*/  IMAD.WIDE R20, R148, 0x4, R6 ;  /* 0x0000000494147825 */ /* 0x000fc800078e0206 */
[----:B-1----:R-:W-:Y:S02]  /*49710*/  IMAD.WIDE R14, R148, 0x4, R8 ;  /* 0x00000004940e7825 */ /* 0x002fe400078e0208 */
[----:B------:R-:W3:Y:S01]  /*49720*/  LDL.LU R148, [R1+0x13c4] ;  /* 0x0013c40001947983 */ /* 0x000ee20000300800 */
[C---:B------:R-:W-:Y:S02]  /*49730*/  ISETP.LT.AND P4, PT, R156.reuse, UR4, !P5 ;  /* 0x000000049c007c0c */ /* 0x040fe4000ef81270 */
[----:B------:R-:W-:Y:S01]  /*49740*/  ISETP.LT.AND P5, PT, R155, UR4, !P5 ;  /* 0x000000049b007c0c */ /* 0x000fe2000efa1270 */
[----:B------:R1:W-:Y:S01]  /*49750*/  @P6 STG.E desc[UR34][R18.64], R178 ;  /* 0x000000b212006986 */ /* 0x0003e2000c101922 */
[----:B------:R-:W-:-:S09]  /*49760*/  ISETP.LT.AND P6, PT, R156, UR4, !P2 ;  /* 0x000000049c007c0c */ /* 0x000fd2000d7c1270 */
[----:B------:R-:W-:Y:S04]  /*49770*/  @P4 STG.E desc[UR34][R20.64], R174 ;  /* 0x000000ae14004986 */ /* 0x000fe8000c101922 */
[----:B------:R3:W-:Y:S01]  /*49780*/  @P5 STG.E desc[UR34][R14.64], R170 ;  /* 0x000000aa0e005986 */ /* 0x0007e2000c101922 */
[----:B--2---:R-:W-:-:S04]  /*49790*/  IMAD.WIDE R10, R147, 0x4, R2 ;  /* 0x00000004930a7825 */ /* 0x004fc800078e0202 */
[----:B------:R-:W-:-:S04]  /*497a0*/  IMAD.WIDE R12, R147, 0x4, R4 ;  /* 0x00000004930c7825 */ /* 0x000fc800078e0204 */
[----:B----4-:R-:W-:-:S04]  /*497b0*/  IMAD.WIDE R16, R147, 0x4, R6 ;  /* 0x0000000493107825 */ /* 0x010fc800078e0206 */
[----:B-1----:R-:W-:Y:S02]  /*497c0*/  IMAD.WIDE R18, R147, 0x4, R8 ;  /* 0x0000000493127825 */ /* 0x002fe400078e0208 */
[----:B------:R-:W2:Y:S04]  /*497d0*/  LDL.LU R147, [R1+0x13c0] ;  /* 0x0013c00001937983 */ /* 0x000ea80000300800 */
[----:B------:R1:W-:Y:S04]  /*497e0*/  @P0 STG.E desc[UR34][R10.64], R199 ;  /* 0x000000c70a000986 */ /* 0x0003e8000c101922 */
[----:B------:R4:W-:Y:S04]  /*497f0*/  @P1 STG.E desc[UR34][R12.64], R195 ;  /* 0x000000c30c001986 */ /* 0x0009e8000c101922 */
[----:B------:R4:W-:Y:S01]  /*49800*/  @P6 STG.E desc[UR34][R16.64], R191 ;  /* 0x000000bf10006986 */ /* 0x0009e2000c101922 */
[----:B---3--:R-:W-:-:S04]  /*49810*/  IMAD.WIDE R14, R146, 0x4, R2 ;  /* 0x00000004920e7825 */ /* 0x008fc800078e0202 */
[----:B-1----:R-:W-:-:S04]  /*49820*/  IMAD.WIDE R10, R146, 0x4, R4 ;  /* 0x00000004920a7825 */ /* 0x002fc800078e0204 */
[----:B----4-:R-:W-:-:S04]  /*49830*/  IMAD.WIDE R12, R146, 0x4, R6 ;  /* 0x00000004920c7825 */ /* 0x010fc800078e0206 */
[----:B------:R-:W-:Y:S02]  /*49840*/  IMAD.WIDE R16, R146, 0x4, R8 ;  /* 0x0000000492107825 */ /* 0x000fe400078e0208 */
[----:B------:R-:W3:Y:S01]  /*49850*/  LDL.LU R146, [R1+0x13b8] ;  /* 0x0013b80001927983 */ /* 0x000ee20000300800 */
[----:B------:R-:W-:Y:S01]  /*49860*/  ISETP.GE.AND P3, PT, R22, UR5, PT ;  /* 0x0000000516007c0c */ /* 0x000fe2000bf66270 */
[----:B------:R-:W-:Y:S01]  /*49870*/  VIADD R0, R23, 0xe0 ;  /* 0x000000e017007836 */ /* 0x000fe20000000000 */
[----:B------:R-:W-:Y:S01]  /*49880*/  ISETP.LT.AND P2, PT, R155, UR4, !P2 ;  /* 0x000000049b007c0c */ /* 0x000fe2000d741270 */
[----:B------:R-:W-:Y:S01]  /*49890*/  ULDC UR5, c[0x0][0x22c] ;  /* 0x00008b0000057ab9 */ /* 0x000fe20000000800 */
[----:B------:R-:W-:Y:S01]  /*498a0*/  ISETP.LT.AND P5, PT, R152, UR4, !P3 ;  /* 0x0000000498007c0c */ /* 0x000fe2000dfa1270 */
[----:B------:R-:W4:Y:S01]  /*498b0*/  LDL.LU R150, [R1+0x13b4] ;  /* 0x0013b40001967983 */ /* 0x000f220000300800 */
[----:B------:R-:W-:Y:S02]  /*498c0*/  ISETP.LT.AND P1, PT, R154, UR4, !P3 ;  /* 0x000000049a007c0c */ /* 0x000fe4000df21270 */
[----:B------:R-:W-:-:S02]  /*498d0*/  ISETP.LT.AND P6, PT, R156, UR4, !P3 ;  /* 0x000000049c007c0c */ /* 0x000fc4000dfc1270 */
[----:B------:R-:W-:Y:S02]  /*498e0*/  ISETP.GE.AND P4, PT, R0, UR5, PT ;  /* 0x0000000500007c0c */ /* 0x000fe4000bf86270 */
[----:B------:R-:W-:-:S03]  /*498f0*/  ISETP.LT.AND P3, PT, R155, UR4, !P3 ;  /* 0x000000049b007c0c */ /* 0x000fc6000df61270 */
[----:B------:R-:W-:Y:S01]  /*49900*/  @P2 STG.E desc[UR34][R18.64], R187 ;  /* 0x000000bb12002986 */ /* 0x000fe2000c101922 */
[----:B------:R-:W-:Y:S01]  /*49910*/  VIADD R0, R23, 0xe1 ;  /* 0x000000e117007836 */ /* 0x000fe20000000000 */
[----:B------:R-:W-:Y:S02]  /*49920*/  ULDC UR5, c[0x0][0x22c] ;  /* 0x00008b0000057ab9 */ /* 0x000fe40000000800 */
[----:B------:R1:W-:Y:S01]  /*49930*/  @P5 STG.E desc[UR34][R14.64], R183 ;  /* 0x000000b70e005986 */ /* 0x0003e2000c101922 */
[----:B------:R-:W-:-:S03]  /*49940*/  ISETP.LT.AND P5, PT, R152, UR4, !P4 ;  /* 0x0000000498007c0c */ /* 0x000fc6000e7a1270 */
[----:B------:R1:W-:Y:S01]  /*49950*/  @P1 STG.E desc[UR34][R10.64], R179 ;  /* 0x000000b30a001986 */ /* 0x0003e2000c101922 */
[----:B------:R-:W-:-:S03]  /*49960*/  ISETP.LT.AND P1, PT, R154, UR4, !P4 ;  /* 0x000000049a007c0c */ /* 0x000fc6000e721270 */
[----:B------:R1:W-:Y:S01]  /*49970*/  @P6 STG.E desc[UR34][R12.64], R175 ;  /* 0x000000af0c006986 */ /* 0x0003e2000c101922 */
[----:B------:R-:W-:Y:S02]  /*49980*/  ISETP.GE.AND P0, PT, R0, UR5, PT ;  /* 0x0000000500007c0c */ /* 0x000fe4000bf06270 */
[----:B------:R-:W-:Y:S01]  /*49990*/  ISETP.LT.AND P6, PT, R156, UR4, !P4 ;  /* 0x000000049c007c0c */ /* 0x000fe2000e7c1270 */
[----:B------:R2:W-:Y:S01]  /*499a0*/  @P3 STG.E desc[UR34][R16.64], R171 ;  /* 0x000000ab10003986 */ /* 0x0005e2000c101922 */
[----:B------:R-:W-:Y:S01]  /*499b0*/  ISETP.LT.AND P4, PT, R155, UR4, !P4 ;  /* 0x000000049b007c0c */ /* 0x000fe2000e781270 */
[----:B-1----:R-:W-:-:S04]  /*499c0*/  IMAD.WIDE R14, R148, 0x4, R2 ;  /* 0x00000004940e7825 */ /* 0x002fc800078e0202 */
[----:B------:R-:W-:-:S04]  /*499d0*/  IMAD.WIDE R18, R148, 0x4, R4 ;  /* 0x0000000494127825 */ /* 0x000fc800078e0204 */
[----:B------:R-:W-:-:S04]  /*499e0*/  IMAD.WIDE R10, R148, 0x4, R6 ;  /* 0x00000004940a7825 */ /* 0x000fc800078e0206 */
[----:B------:R-:W-:Y:S01]  /*499f0*/  IMAD.WIDE R12, R148, 0x4, R8 ;  /* 0x00000004940c7825 */ /* 0x000fe200078e0208 */
[----:B------:R-:W-:Y:S01]  /*49a00*/  ULDC UR5, c[0x0][0x22c] ;  /* 0x00008b0000057ab9 */ /* 0x000fe20000000800 */
[----:B------:R-:W4:Y:S01]  /*49a10*/  LDL.LU R148, [R1+0x13b0] ;  /* 0x0013b00001947983 */ /* 0x000f220000300800 */
[----:B------:R-:W-:-:S03]  /*49a20*/  ISETP.LT.AND P3, PT, R152, UR4, !P0 ;  /* 0x0000000498007c0c */ /* 0x000fc6000c761270 */
[----:B------:R1:W-:Y:S04]  /*49a30*/  @P5 STG.E desc[UR34][R14.64], R164 ;  /* 0x000000a40e005986 */ /* 0x0003e8000c101922 */
[----:B------:R1:W-:Y:S01]  /*49a40*/  @P1 STG.E desc[UR34][R18.64], R160 ;  /* 0x000000a012001986 */ /* 0x0003e2000c101922 */
[----:B------:R-:W-:-:S03]  /*49a50*/  ISETP.LT.AND P1, PT, R154, UR4, !P0 ;  /* 0x000000049a007c0c */ /* 0x000fc6000c721270 */
[----:B------:R3:W-:Y:S04]  /*49a60*/  @P6 STG.E desc[UR34][R10.64], R128 ;  /* 0x000000800a006986 */ /* 0x0007e8000c101922 */
[----:B------:R3:W-:Y:S01]  /*49a70*/  @P4 STG.E desc[UR34][R12.64], R24 ;  /* 0x000000180c004986 */ /* 0x0007e2000c101922 */
[----:B--2---:R-:W-:-:S04]  /*49a80*/  IMAD.WIDE R16, R147, 0x4, R2 ;  /* 0x0000000493107825 */ /* 0x004fc800078e0202 */
[----:B-1----:R-:W-:-:S04]  /*49a90*/  IMAD.WIDE R14, R147, 0x4, R4 ;  /* 0x00000004930e7825 */ /* 0x002fc800078e0204 */
[----:B------:R-:W-:-:S04]  /*49aa0*/  IMAD.WIDE R18, R147, 0x4, R6 ;  /* 0x0000000493127825 */ /* 0x000fc800078e0206 */
[----:B------:R-:W-:Y:S02]  /*49ab0*/  IMAD.WIDE R20, R147, 0x4, R8 ;  /* 0x0000000493147825 */ /* 0x000fe400078e0208 */
[----:B------:R-:W2:Y:S04]  /*49ac0*/  LDL.LU R147, [R1+0x13a4] ;  /* 0x0013a40001937983 */ /* 0x000ea80000300800 */
[----:B------:R-:W-:Y:S04]  /*49ad0*/  @P3 STG.E desc[UR34][R16.64], R28 ;  /* 0x0000001c10003986 */ /* 0x000fe8000c101922 */
[----:B------:R1:W-:Y:S01]  /*49ae0*/  @P1 STG.E desc[UR34][R14.64], R32 ;  /* 0x000000200e001986 */ /* 0x0003e2000c101922 */
[----:B---3--:R-:W-:-:S04]  /*49af0*/  IMAD.WIDE R10, R146, 0x4, R2 ;  /* 0x00000004920a7825 */ /* 0x008fc800078e0202 */
[----:B------:R-:W-:-:S04]  /*49b00*/  IMAD.WIDE R12, R146, 0x4, R4 ;  /* 0x00000004920c7825 */ /* 0x000fc800078e0204 */
[----:B-1----:R-:W-:-:S04]  /*49b10*/  IMAD.WIDE R14, R146, 0x4, R6 ;  /* 0x00000004920e7825 */ /* 0x002fc800078e0206 */
[----:B------:R-:W-:Y:S02]  /*49b20*/  IMAD.WIDE R16, R146, 0x4, R8 ;  /* 0x0000000492107825 */ /* 0x000fe400078e0208 */
[----:B------:R-:W3:Y:S02]  /*49b30*/  LDL.LU R146, [R1+0x13a0] ;  /* 0x0013a00001927983 */ /* 0x000ee40000300800 */
[----:B------:R-:W-:Y:S01]  /*49b40*/  VIADD R0, R23, 0xe2 ;  /* 0x000000e217007836 */ /* 0x000fe20000000000 */
[----:B------:R-:W-:Y:S02]  /*49b50*/  ISETP.LT.AND P4, PT, R156, UR4, !P0 ;  /* 0x000000049c007c0c */ /* 0x000fe4000c781270 */
[----:B------:R-:W-:Y:S02]  /*49b60*/  ISETP.LT.AND P0, PT, R155, UR4, !P0 ;  /* 0x000000049b007c0c */ /* 0x000fe4000c701270 */
[----:B------:R-:W-:Y:S01]  /*49b70*/  ISETP.GE.AND P2, PT, R0, UR5, PT ;  /* 0x0000000500007c0c */ /* 0x000fe2000bf46270 */
[----:B------:R-:W-:Y:S01]  /*49b80*/  VIADD R0, R23, 0xe3 ;  /* 0x000000e317007836 */ /* 0x000fe20000000000 */
[----:B------:R-:W-:-:S02]  /*49b90*/  ULDC UR5, c[0x0][0x22c] ;  /* 0x00008b0000057ab9 */ /* 0x000fc40000000800 */
[----:B------:R-:W-:Y:S02]  /*49ba0*/  ISETP.LT.AND P3, PT, R152, UR4, !P2 ;  /* 0x0000000498007c0c */ /* 0x000fe4000d761270 */
[----:B------:R-:W-:Y:S02]  /*49bb0*/  ISETP.LT.AND P6, PT, R154, UR4, !P2 ;  /* 0x000000049a007c0c */ /* 0x000fe4000d7c1270 */
[----:B------:R-:W-:Y:S01]  /*49bc0*/  ISETP.GE.AND P5, PT, R0, UR5, PT ;  /* 0x0000000500007c0c */ /* 0x000fe2000bfa6270 */
[----:B------:R4:W-:Y:S01]  /*49bd0*/  @P4 STG.E desc[UR34][R18.64], R52 ;  /* 0x0000003412004986 */ /* 0x0009e2000c101922 */
[----:B------:R-:W-:Y:S01]  /*49be0*/  VIADD R0, R23, 0xe4 ;  /* 0x000000e417007836 */ /* 0x000fe20000000000 */
[----:B------:R-:W-:Y:S02]  /*49bf0*/  ULDC UR5, c[0x0][0x22c] ;  /* 0x00008b0000057ab9 */ /* 0x000fe40000000800 */
[----:B------:R1:W-:Y:S01]  /*49c00*/  @P0 STG.E desc[UR34][R20.64], R48 ;  /* 0x0000003014000986 */ /* 0x0003e2000c101922 */
[----:B------:R-:W-:-:S02]  /*49c10*/  ISETP.LT.AND P0, PT, R156, UR4, !P2 ;  /* 0x000000049c007c0c */ /* 0x000fc4000d701270 */
[C---:B------:R-:W-:Y:S01]  /*49c20*/  ISETP.LT.AND P2, PT, R155.reuse, UR4, !P2 ;  /* 0x000000049b007c0c */ /* 0x040fe2000d741270 */
[----:B------:R1:W-:Y:S01]  /*49c30*/  @P3 STG.E desc[UR34][R10.64], R165 ;  /* 0x000000a50a003986 */ /* 0x0003e2000c101922 */
[----:B------:R-:W-:Y:S02]  /*49c40*/  ISETP.LT.AND P3, PT, R152, UR4, !P5 ;  /* 0x0000000498007c0c */ /* 0x000fe4000ef61270 */
[----:B------:R-:W-:Y:S01]  /*49c50*/  ISETP.LT.AND P4, PT, R154, UR4, !P5 ;  /* 0x000000049a007c0c */ /* 0x000fe2000ef81270 */
[----:B------:R1:W-:Y:S01]  /*49c60*/  @P6 STG.E desc[UR34][R12.64], R161 ;  /* 0x000000a10c006986 */ /* 0x0003e2000c101922 */
[----:B----4-:R-:W-:Y:S01]  /*49c70*/  IMAD.WIDE R18, R150, 0x4, R2 ;  /* 0x0000000496127825 */ /* 0x010fe200078e0202 */
[----:B------:R-:W-:Y:S01]  /*49c80*/  ISETP.GE.AND P1, PT, R0, UR5, PT ;  /* 0x0000000500007c0c */ /* 0x000fe2000bf26270 */
[----:B------:R-:W-:Y:S01]  /*49c90*/  ULDC UR5, c[0x0][0x22c] ;  /* 0x00008b0000057ab9 */ /* 0x000fe20000000800 */
[----:B------:R-:W-:Y:S01]  /*49ca0*/  ISETP.LT.AND P6, PT, R156, UR4, !P5 ;  /* 0x000000049c007c0c */ /* 0x000fe2000efc1270 */
[----:B-1----:R-:W-:Y:S01]  /*49cb0*/  IMAD.WIDE R20, R150, 0x4, R4 ;  /* 0x0000000496147825 */ /* 0x002fe200078e0204 */
[----:B------:R1:W-:Y:S01]  /*49cc0*/  @P0 STG.E desc[UR34][R14.64], R129 ;  /* 0x000000810e000986 */ /* 0x0003e2000c101922 */
[----:B------:R-:W-:-:S03]  /*49cd0*/  ISETP.LT.AND P5, PT, R155, UR4, !P5 ;  /* 0x000000049b007c0c */ /* 0x000fc6000efa1270 */
[----:B------:R4:W-:Y:S01]  /*49ce0*/  @P2 STG.E desc[UR34][R16.64], R25 ;  /* 0x0000001910002986 */ /* 0x0009e2000c101922 */
[----:B------:R-:W-:-:S03]  /*49cf0*/  ISETP.LT.AND P2, PT, R152, UR4, !P1 ;  /* 0x0000000498007c0c */ /* 0x000fc6000cf41270 */
[----:B------:R4:W-:Y:S01]  /*49d00*/  @P3 STG.E desc[UR34][R18.64], R29 ;  /* 0x0000001d12003986 */ /* 0x0009e2000c101922 */
[----:B------:R-:W-:-:S03]  /*49d10*/  ISETP.LT.AND P3, PT, R154, UR4, !P1 ;  /* 0x000000049a007c0c */ /* 0x000fc6000cf61270 */
[----:B------:R-:W-:Y:S01]  /*49d20*/  @P4 STG.E desc[UR34][R20.64], R33 ;  /* 0x0000002114004986 */ /* 0x000fe2000c101922 */
[----:B------:R-:W-:Y:S01]  /*49d30*/  ISETP.LT.AND P4, PT, R156, UR4, !P1 ;  /* 0x000000049c007c0c */ /* 0x000fe2000cf81270 */
[----:B------:R-:W-:-:S04]  /*49d40*/  IMAD.WIDE R10, R150, 0x4, R6 ;  /* 0x00000004960a7825 */ /* 0x000fc800078e0206 */
[----:B------:R-:W-:Y:S02]  /*49d50*/  VIADD R0, R23, 0xe5 ;  /* 0x000000e517007836 */ /* 0x000fe40000000000 */
[----:B------:R-:W-:Y:S01]  /*49d60*/  IMAD.WIDE R12, R150, 0x4, R8 ;  /* 0x00000004960c7825 */ /* 0x000fe200078e0208 */
[----:B------:R4:W-:Y:S03]  /*49d70*/  @P6 STG.E desc[UR34][R10.64], R53 ;  /* 0x000000350a006986 */ /* 0x0009e6000c101922 */
[----:B-1----:R-:W-:Y:S01]  /*49d80*/  IMAD.WIDE R14, R148, 0x4, R2 ;  /* 0x00000004940e7825 */ /* 0x002fe200078e0202 */
[----:B------:R-:W-:-:S03]  /*49d90*/  ISETP.GE.AND P0, PT, R0, UR5, PT ;  /* 0x0000000500007c0c */ /* 0x000fc6000bf06270 */
[C---:B----4-:R-:W-:Y:S01]  /*49da0*/  IMAD.WIDE R16, R148.reuse, 0x4, R4 ;  /* 0x0000000494107825 */ /* 0x050fe200078e0204 */
[----:B------:R1:W-:Y:S03]  /*49db0*/  @P5 STG.E desc[UR34][R12.64], R49 ;  /* 0x000000310c005986 */ /* 0x0003e6000c101922 */
[C---:B------:R-:W-:Y:S01]  /*49dc0*/  IMAD.WIDE R18, R148.reuse, 0x4, R6 ;  /* 0x0000000494127825 */ /* 0x040fe200078e0206 */
[----:B------:R4:W-:Y:S03]  /*49dd0*/  @P2 STG.E desc[UR34][R14.64], R166 ;  /* 0x000000a60e002986 */ /* 0x0009e6000c101922 */
[----:B------:R-:W-:Y:S01]  /*49de0*/  IMAD.WIDE R10, R148, 0x4, R8 ;  /* 0x00000004940a7825 */ /* 0x000fe200078e0208 */
[----:B------:R-:W-:Y:S01]  /*49df0*/  ISETP.LT.AND P1, PT, R155, UR4, !P1 ;  /* 0x000000049b007c0c */ /* 0x000fe2000cf21270 */
[----:B------:R-:W3:Y:S01]  /*49e00*/  LDL.LU R148, [R1+0x1398] ;  /* 0x0013980001947983 */ /* 0x000ee20000300800 */
[----:B------:R-:W-:Y:S01]  /*49e10*/  ISETP.LT.AND P2, PT, R152, UR4, !P0 ;  /* 0x0000000498007c0c */ /* 0x000fe2000c741270 */
[----:B--2---:R-:W-:-:S02]  /*49e20*/  IMAD.WIDE R20, R147, 0x4, R2 ;  /* 0x0000000493147825 */ /* 0x004fc400078e0202 */
[----:B------:R2:W-:Y:S01]  /*49e30*/  @P3 STG.E desc[UR34][R16.64], R162 ;  /* 0x000000a210003986 */ /* 0x0005e2000c101922 */
[----:B------:R-:W-:-:S03]  /*49e40*/  ULDC UR5, c[0x0][0x22c] ;  /* 0x00008b0000057ab9 */ /* 0x000fc60000000800 */
[----:B------:R3:W-:Y:S01]  /*49e50*/  @P4 STG.E desc[UR34][R18.64], R130 ;  /* 0x0000008212004986 */ /* 0x0007e2000c101922 */
[----:B------:R-:W-:Y:S01]  /*49e60*/  ISETP.LT.AND P4, PT, R154, UR4, !P0 ;  /* 0x000000049a007c0c */ /* 0x000fe2000c781270 */
[----:B-1----:R-:W-:-:S04]  /*49e70*/  IMAD.WIDE R12, R147, 0x4, R4 ;  /* 0x00000004930c7825 */ /* 0x002fc800078e0204 */
[----:B----4-:R-:W-:-:S04]  /*49e80*/  IMAD.WIDE R14, R147, 0x4, R6 ;  /* 0x00000004930e7825 */ /* 0x010fc800078e0206 */
[----:B--2---:R-:W-:Y:S02]  /*49e90*/  IMAD.WIDE R16, R147, 0x4, R8 ;  /* 0x0000000493107825 */ /* 0x004fe400078e0208 */
        /* <DEDUP_REMOVED lines=9> */
[----:B------:R-:W-:Y:S02]  /*49f30*/  ISETP.LT.AND P5, PT, R156, UR4, !P0 ;  /* 0x000000049c007c0c */ /* 0x000fe4000c7a1270 */
[----:B------:R-:W-:Y:S01]  /*49f40*/  ISETP.LT.AND P0, PT, R155, UR4, !P0 ;  /* 0x000000049b007c0c */ /* 0x000fe2000c701270 */
[C---:B------:R-:W-:Y:S01]  /*49f50*/  VIADD R0, R23.reuse, 0xe6 ;  /* 0x000000e617007836 */ /* 0x040fe20000000000 */
[----:B------:R-:W4:Y:S04]  /*49f60*/  LDL.LU R150, [R1+0x1388] ;  /* 0x0013880001967983 */ /* 0x000f280000300800 */
[----:B------:R-:W-:Y:S01]  /*49f70*/  ISETP.GE.AND P6, PT, R0, UR5, PT ;  /* 0x0000000500007c0c */ /* 0x000fe2000bfc6270 */
[----:B------:R-:W-:Y:S01]  /*49f80*/  VIADD R0, R23, 0xe7 ;  /* 0x000000e717007836 */ /* 0x000fe20000000000 */
[----:B------:R-:W-:-:S02]  /*49f90*/  ULDC UR5, c[0x0][0x22c] ;  /* 0x00008b0000057ab9 */ /* 0x000fc40000000800 */
[----:B------:R-:W-:Y:S01]  /*49fa0*/  ISETP.LT.AND P3, PT, R152, UR4, !P6 ;  /* 0x0000000498007c0c */ /* 0x000fe2000f761270 */
[----:B------:R1:W-:Y:S01]  /*49fb0*/  @P5 STG.E desc[UR34][R14.64], R54 ;  /* 0x000000360e005986 */ /* 0x0003e2000c101922 */
[----:B------:R-:W-:Y:S02]  /*49fc0*/  ISETP.GE.AND P1, PT, R0, UR5, PT ;  /* 0x0000000500007c0c */ /* 0x000fe4000bf26270 */
[----:B------:R-:W-:Y:S01]  /*49fd0*/  ISETP.LT.AND P2, PT, R154, UR4, !P6 ;  /* 0x000000049a007c0c */ /* 0x000fe2000f741270 */
[----:B------:R1:W-:Y:S01]  /*49fe0*/  @P0 STG.E desc[UR34][R16.64], R50 ;  /* 0x0000003210000986 */ /* 0x0003e2000c101922 */
[----:B------:R-:W-:Y:S01]  /*49ff0*/  ISETP.LT.AND P0, PT, R156, UR4, !P6 ;  /* 0x000000049c007c0c */ /* 0x000fe2000f701270 */
[----:B------:R-:W-:Y:S01]  /*4a000*/  VIADD R0, R23, 0xe8 ;  /* 0x000000e817007836 */ /* 0x000fe20000000000 */
[----:B------:R-:W-:Y:S01]  /*4a010*/  ISETP.LT.AND P6, PT, R155, UR4, !P6 ;  /* 0x000000049b007c0c */ /* 0x000fe2000f7c1270 */
[----:B------:R-:W-:Y:S01]  /*4a020*/  ULDC UR5, c[0x0][0x22c] ;  /* 0x00008b0000057ab9 */ /* 0x000fe20000000800 */
[----:B------:R-:W-:-:S02]  /*4a030*/  ISETP.LT.AND P5, PT, R152, UR4, !P1 ;  /* 0x0000000498007c0c */ /* 0x000fc4000cfa1270 */
[----:B------:R-:W-:Y:S01]  /*4a040*/  ISETP.LT.AND P4, PT, R154, UR4, !P1 ;  /* 0x000000049a007c0c */ /* 0x000fe2000cf81270 */
[----:B------:R-:W-:Y:S01]  /*4a050*/  @P3 STG.E desc[UR34][R18.64], R167 ;  /* 0x000000a712003986 */ /* 0x000fe2000c101922 */
[----:B------:R-:W-:-:S03]  /*4a060*/  ISETP.GE.AND P3, PT, R0, UR5, PT ;  /* 0x0000000500007c0c */ /* 0x000fc6000bf66270 */
[----:B------:R1:W-:Y:S04]  /*4a070*/  @P2 STG.E desc[UR34][R10.64], R163 ;  /* 0x000000a30a002986 */ /* 0x0003e8000c101922 */
[----:B------:R-:W-:Y:S01]  /*4a080*/  @P0 STG.E desc[UR34][R20.64], R131 ;  /* 0x0000008314000986 */ /* 0x000fe2000c101922 */
[----:B------:R-:W-:Y:S02]  /*4a090*/  ISETP.LT.AND P0, PT, R156, UR4, !P1 ;  /* 0x000000049c007c0c */ /* 0x000fe4000cf01270 */
[----:B------:R-:W-:Y:S01]  /*4a0a0*/  ISETP.LT.AND P1, PT, R155, UR4, !P1 ;  /* 0x000000049b007c0c */ /* 0x000fe2000cf21270 */
[----:B------:R2:W-:Y:S01]  /*4a0b0*/  @P6 STG.E desc[UR34][R12.64], R27 ;  /* 0x0000001b0c006986 */ /* 0x0005e2000c101922 */
[----:B------:R-:W-:Y:S01]  /*4a0c0*/  ISETP.LT.AND P6, PT, R152, UR4, !P3 ;  /* 0x0000000498007c0c */ /* 0x000fe2000dfc1270 */
[----:B-1----:R-:W-:-:S04]  /*4a0d0*/  IMAD.WIDE R14, R148, 0x4, R2 ;  /* 0x00000004940e7825 */ /* 0x002fc800078e0202 */
[----:B------:R-:W-:Y:S01]  /*4a0e0*/  IMAD.WIDE R16, R148, 0x4, R4 ;  /* 0x0000000494107825 */ /* 0x000fe200078e0204 */
[----:B------:R1:W-:Y:S01]  /*4a0f0*/  @P5 STG.E desc[UR34][R14.64], R31 ;  /* 0x0000001f0e005986 */ /* 0x0003e2000c101922 */
[----:B------:R-:W-:-:S03]  /*4a100*/  ISETP.LT.AND P5, PT, R154, UR4, !P3 ;  /* 0x000000049a007c0c */ /* 0x000fc6000dfa1270 */
[----:B------:R1:W-:Y:S01]  /*4a110*/  @P4 STG.E desc[UR34][R16.64], R35 ;  /* 0x0000002310004986 */ /* 0x0003e2000c101922 */
[----:B------:R-:W-:-:S04]  /*4a120*/  IMAD.WIDE R10, R148, 0x4, R6 ;  /* 0x00000004940a7825 */ /* 0x000fc800078e0206 */
[----:B------:R-:W-:Y:S01]  /*4a130*/  IMAD.WIDE R18, R148, 0x4, R8 ;  /* 0x0000000494127825 */ /* 0x000fe200078e0208 */
[----:B------:R3:W-:Y:S04]  /*4a140*/  @P0 STG.E desc[UR34][R10.64], R55 ;  /* 0x000000370a000986 */ /* 0x0007e8000c101922 */
[----:B------:R3:W-:Y:S01]  /*4a150*/  @P1 STG.E desc[UR34][R18.64], R51 ;  /* 0x0000003312001986 */ /* 0x0007e2000c101922 */
[----:B--2---:R-:W-:-:S04]  /*4a160*/  IMAD.WIDE R12, R147, 0x4, R2 ;  /* 0x00000004930c7825 */ /* 0x004fc800078e0202 */
[----:B-1----:R-:W-:-:S04]  /*4a170*/  IMAD.WIDE R14, R147, 0x4, R4 ;  /* 0x00000004930e7825 */ /* 0x002fc800078e0204 */
[----:B------:R-:W-:-:S04]  /*4a180*/  IMAD.WIDE R16, R147, 0x4, R6 ;  /* 0x0000000493107825 */ /* 0x000fc800078e0206 */
[----:B------:R-:W-:Y:S02]  /*4a190*/  IMAD.WIDE R20, R147, 0x4, R8 ;  /* 0x0000000493147825 */ /* 0x000fe400078e0208 */
[----:B------:R-:W2:Y:S04]  /*4a1a0*/  LDL.LU R147, [R1+0x1384] ;  /* 0x0013840001937983 */ /* 0x000ea80000300800 */
[----:B------:R1:W-:Y:S04]  /*4a1b0*/  @P6 STG.E desc[UR34][R12.64], R44 ;  /* 0x0000002c0c006986 */ /* 0x0003e8000c101922 */
[----:B------:R4:W-:Y:S01]  /*4a1c0*/  @P5 STG.E desc[UR34][R14.64], R40 ;  /* 0x000000280e005986 */ /* 0x0009e2000c101922 */
[----:B---3--:R-:W-:-:S04]  /*4a1d0*/  IMAD.WIDE R10, R146, 0x4, R2 ;  /* 0x00000004920a7825 */ /* 0x008fc800078e0202 */
[----:B------:R-:W-:-:S04]  /*4a1e0*/  IMAD.WIDE R18, R146, 0x4, R4 ;  /* 0x0000000492127825 */ /* 0x000fc800078e0204 */
[----:B-1----:R-:W-:-:S04]  /*4a1f0*/  IMAD.WIDE R12, R146, 0x4, R6 ;  /* 0x00000004920c7825 */ /* 0x002fc800078e0206 */
[----:B----4-:R-:W-:Y:S02]  /*4a200*/  IMAD.WIDE R14, R146, 0x4, R8 ;  /* 0x00000004920e7825 */ /* 0x010fe400078e0208 */
[----:B------:R-:W3:Y:S02]  /*4a210*/  LDL.LU R146, [R1+0x1380] ;  /* 0x0013800001927983 */ /* 0x000ee40000300800 */
[C---:B------:R-:W-:Y:S01]  /*4a220*/  VIADD R22, R23.reuse, 0xe9 ;  /* 0x000000e917167836 */ /* 0x040fe20000000000 */
[----:B------:R-:W-:Y:S01]  /*4a230*/  ISETP.LT.AND P4, PT, R156, UR4, !P3 ;  /* 0x000000049c007c0c */ /* 0x000fe2000df81270 */
[----:B------:R-:W-:Y:S01]  /*4a240*/  VIADD R0, R23, 0xea ;  /* 0x000000ea17007836 */ /* 0x000fe20000000000 */
[----:B------:R-:W-:Y:S01]  /*4a250*/  ISETP.LT.AND P3, PT, R155, UR4, !P3 ;  /* 0x000000049b007c0c */ /* 0x000fe2000df61270 */
[----:B------:R-:W4:Y:S01]  /*4a260*/  LDL.LU R148, [R1+0x1374] ;  /* 0x0013740001947983 */ /* 0x000f220000300800 */
[----:B------:R-:W-:-:S04]  /*4a270*/  ISETP.GE.AND P2, PT, R22, UR5, PT ;  /* 0x0000000516007c0c */ /* 0x000fc8000bf46270 */
[----:B------:R-:W-:Y:S02]  /*4a280*/  ISETP.LT.AND P1, PT, R152, UR4, !P2 ;  /* 0x0000000498007c0c */ /* 0x000fe4000d721270 */
[----:B------:R-:W-:Y:S02]  /*4a290*/  ISETP.LT.AND P6, PT, R154, UR4, !P2 ;  /* 0x000000049a007c0c */ /* 0x000fe4000d7c1270 */
[----:B------:R-:W-:Y:S01]  /*4a2a0*/  ISETP.GE.AND P0, PT, R0, UR5, PT ;  /* 0x0000000500007c0c */ /* 0x000fe2000bf06270 */
[----:B------:R1:W-:Y:S04]  /*4a2b0*/  @P4 STG.E desc[UR34][R16.64], R56 ;  /* 0x0000003810004986 */ /* 0x0003e8000c101922 */
[----:B------:R1:W-:Y:S01]  /*4a2c0*/  @P3 STG.E desc[UR34][R20.64], R36 ;  /* 0x0000002414003986 */ /* 0x0003e2000c101922 */
[----:B------:R-:W-:-:S02]  /*4a2d0*/  ISETP.LT.AND P3, PT, R156, UR4, !P2 ;  /* 0x000000049c007c0c */ /* 0x000fc4000d761270 */
[----:B------:R-:W-:Y:S02]  /*4a2e0*/  ISETP.LT.AND P2, PT, R155, UR4, !P2 ;  /* 0x000000049b007c0c */ /* 0x000fe4000d741270 */
[----:B------:R-:W-:Y:S01]  /*4a2f0*/  ISETP.LT.AND P4, PT, R152, UR4, !P0 ;  /* 0x0000000498007c0c */ /* 0x000fe2000c781270 */
[----:B------:R1:W-:Y:S01]  /*4a300*/  @P1 STG.E desc[UR34][R10.64], R60 ;  /* 0x0000003c0a001986 */ /* 0x0003e2000c101922 */
[----:B------:R-:W-:-:S03]  /*4a310*/  ISETP.LT.AND P5, PT, R154, UR4, !P0 ;  /* 0x000000049a007c0c */ /* 0x000fc6000c7a1270 */
[----:B------:R-:W-:Y:S01]  /*4a320*/  @P6 STG.E desc[UR34][R18.64], R64 ;  /* 0x0000004012006986 */ /* 0x000fe2000c101922 */
[----:B------:R-:W-:Y:S01]  /*4a330*/  ISETP.LT.AND P6, PT, R156, UR4, !P0 ;  /* 0x000000049c007c0c */ /* 0x000fe2000c7c1270 */
[----:B------:R-:W-:Y:S02]  /*4a340*/  VIADD R0, R23, 0xeb ;  /* 0x000000eb17007836 */ /* 0x000fe40000000000 */
[C---:B-1----:R-:W-:Y:S01]  /*4a350*/  IMAD.WIDE R16, R150.reuse, 0x4, R2 ;  /* 0x0000000496107825 */ /* 0x042fe200078e0202 */
[----:B------:R1:W-:Y:S03]  /*4a360*/  @P3 STG.E desc[UR34][R12.64], R80 ;  /* 0x000000500c003986 */ /* 0x0003e6000c101922 */
[----:B------:R-:W-:Y:S01]  /*4a370*/  IMAD.WIDE R20, R150, 0x4, R4 ;  /* 0x0000000496147825 */ /* 0x000fe200078e0204 */
[----:B------:R-:W-:Y:S01]  /*4a380*/  ISETP.GE.AND P1, PT, R0, UR5, PT ;  /* 0x0000000500007c0c */ /* 0x000fe2000bf26270 */
[----:B------:R2:W-:Y:S02]  /*4a390*/  @P2 STG.E desc[UR34][R14.64], R84 ;  /* 0x000000540e002986 */ /* 0x0005e4000c101922 */
[----:B------:R-:W-:Y:S01]  /*4a3a0*/  IMAD.WIDE R10, R150, 0x4, R6 ;  /* 0x00000004960a7825 */ /* 0x000fe200078e0206 */
[----:B------:R-:W-:Y:S01]  /*4a3b0*/  ISETP.LT.AND P0, PT, R155, UR4, !P0 ;  /* 0x000000049b007c0c */ /* 0x000fe2000c701270 */
[----:B------:R2:W-:Y:S01]  /*4a3c0*/  @P4 STG.E desc[UR34][R16.64], R45 ;  /* 0x0000002d10004986 */ /* 0x0005e2000c101922 */
[----:B------:R-:W-:-:S03]  /*4a3d0*/  ISETP.LT.AND P3, PT, R154, UR4, !P1 ;  /* 0x000000049a007c0c */ /* 0x000fc6000cf61270 */
[----:B------:R-:W-:Y:S01]  /*4a3e0*/  @P5 STG.E desc[UR34][R20.64], R41 ;  /* 0x0000002914005986 */ /* 0x000fe2000c101922 */
[----:B------:R-:W-:-:S03]  /*4a3f0*/  ISETP.LT.AND P5, PT, R152, UR4, !P1 ;  /* 0x0000000498007c0c */ /* 0x000fc6000cfa1270 */
[----:B------:R2:W-:Y:S01]  /*4a400*/  @P6 STG.E desc[UR34][R10.64], R57 ;  /* 0x000000390a006986 */ /* 0x0005e2000c101922 */
[----:B-1----:R-:W-:-:S05]  /*4a410*/  IMAD.WIDE R12, R150, 0x4, R8 ;  /* 0x00000004960c7825 */ /* 0x002fca00078e0208 */
[----:B------:R1:W-:Y:S01]  /*4a420*/  @P0 STG.E desc[UR34][R12.64], R37 ;  /* 0x000000250c000986 */ /* 0x0003e2000c101922 */
[----:B--2---:R-:W-:-:S04]  /*4a430*/  IMAD.WIDE R14, R147, 0x4, R2 ;  /* 0x00000004930e7825 */ /* 0x004fc800078e0202 */
[----:B------:R-:W-:-:S04]  /*4a440*/  IMAD.WIDE R16, R147, 0x4, R4 ;  /* 0x0000000493107825 */ /* 0x000fc800078e0204 */
[----:B------:R-:W-:-:S04]  /*4a450*/  IMAD.WIDE R18, R147, 0x4, R6 ;  /* 0x0000000493127825 */ /* 0x000fc800078e0206 */
[----:B------:R-:W-:Y:S02]  /*4a460*/  IMAD.WIDE R10, R147, 0x4, R8 ;  /* 0x00000004930a7825 */ /* 0x000fe400078e0208 */
[----:B------:R-:W2:Y:S04]  /*4a470*/  LDL.LU R147, [R1+0x1370] ;  /* 0x0013700001937983 */ /* 0x000ea80000300800 */
[----:B------:R1:W-:Y:S04]  /*4a480*/  @P5 STG.E desc[UR34][R14.64], R61 ;  /* 0x0000003d0e005986 */ /* 0x0003e8000c101922 */
[----:B------:R4:W-:Y:S01]  /*4a490*/  @P3 STG.E desc[UR34][R16.64], R65 ;  /* 0x0000004110003986 */ /* 0x0009e2000c101922 */
[----:B---3--:R-:W-:-:S04]  /*4a4a0*/  IMAD.WIDE R20, R146, 0x4, R2 ;  /* 0x0000000492147825 */ /* 0x008fc800078e0202 */
[----:B-1----:R-:W-:-:S04]  /*4a4b0*/  IMAD.WIDE R12, R146, 0x4, R4 ;  /* 0x00000004920c7825 */ /* 0x002fc800078e0204 */
[----:B------:R-:W-:-:S04]  /*4a4c0*/  IMAD.WIDE R14, R146, 0x4, R6 ;  /* 0x00000004920e7825 */ /* 0x000fc800078e0206 */
[----:B----4-:R-:W-:Y:S02]  /*4a4d0*/  IMAD.WIDE R16, R146, 0x4, R8 ;  /* 0x0000000492107825 */ /* 0x010fe400078e0208 */
[----:B------:R-:W3:Y:S01]  /*4a4e0*/  LDL.LU R146, [R1+0x1368] ;  /* 0x0013680001927983 */ /* 0x000ee20000300800 */
[----:B------:R-:W-:Y:S01]  /*4a4f0*/  ISETP.LT.AND P4, PT, R156, UR4, !P1 ;  /* 0x000000049c007c0c */ /* 0x000fe2000cf81270 */
[----:B------:R-:W-:Y:S01]  /*4a500*/  VIADD R22, R23, 0xec ;  /* 0x000000ec17167836 */ /* 0x000fe20000000000 */
[----:B------:R-:W-:-:S04]  /*4a510*/  ISETP.LT.AND P1, PT, R155, UR4, !P1 ;  /* 0x000000049b007c0c */ /* 0x000fc8000cf21270 */
[----:B------:R-:W-:-:S04]  /*4a520*/  ISETP.GE.AND P2, PT, R22, UR5, PT ;  /* 0x0000000516007c0c */ /* 0x000fc8000bf46270 */
[----:B------:R-:W-:Y:S02]  /*4a530*/  ISETP.LT.AND P0, PT, R152, UR4, !P2 ;  /* 0x0000000498007c0c */ /* 0x000fe4000d701270 */
[----:B------:R-:W-:Y:S01]  /*4a540*/  ISETP.LT.AND P5, PT, R154, UR4, !P2 ;  /* 0x000000049a007c0c */ /* 0x000fe2000d7a1270 */
[----:B------:R1:W-:Y:S01]  /*4a550*/  @P4 STG.E desc[UR34][R18.64], R81 ;  /* 0x0000005112004986 */ /* 0x0003e2000c101922 */
[----:B------:R-:W-:Y:S02]  /*4a560*/  ISETP.LT.AND P4, PT, R156, UR4, !P2 ;  /* 0x000000049c007c0c */ /* 0x000fe4000d781270 */
[----:B------:R-:W-:Y:S01]  /*4a570*/  ISETP.LT.AND P2, PT, R155, UR4, !P2 ;  /* 0x000000049b007c0c */ /* 0x000fe2000d741270 */
[----:B------:R-:W-:Y:S01]  /*4a580*/  VIADD R0, R23, 0xed ;  /* 0x000000ed17007836 */ /* 0x000fe20000000000 */
[----:B------:R4:W-:Y:S04]  /*4a590*/  @P1 STG.E desc[UR34][R10.64], R85 ;  /* 0x000000550a001986 */ /* 0x0009e8000c101922 */
[----:B------:R-:W-:Y:S01]  /*4a5a0*/  ISETP.GE.AND P6, PT, R0, UR5, PT ;  /* 0x0000000500007c0c */ /* 0x000fe2000bfc6270 */
[----:B------:R-:W-:Y:S03]  /*4a5b0*/  @P0 STG.E desc[UR34][R20.64], R46 ;  /* 0x0000002e14000986 */ /* 0x000fe6000c101922 */
[----:B------:R-:W-:Y:S01]  /*4a5c0*/  ISETP.LT.AND P3, PT, R152, UR4, !P6 ;  /* 0x0000000498007c0c */ /* 0x000fe2000f761270 */
[----:B------:R4:W-:Y:S01]  /*4a5d0*/  @P5 STG.E desc[UR34][R12.64], R42 ;  /* 0x0000002a0c005986 */ /* 0x0009e2000c101922 */
[----:B------:R-:W-:-:S03]  /*4a5e0*/  ISETP.LT.AND P0, PT, R154, UR4, !P6 ;  /* 0x000000049a007c0c */ /* 0x000fc6000f701270 */
[----:B------:R4:W-:Y:S01]  /*4a5f0*/  @P4 STG.E desc[UR34][R14.64], R58 ;  /* 0x0000003a0e004986 */ /* 0x0009e2000c101922 */
[----:B-1----:R-:W-:-:S03]  /*4a600*/  IMAD.WIDE R18, R148, 0x4, R2 ;  /* 0x0000000494127825 */ /* 0x002fc600078e0202 */
[----:B------:R2:W-:Y:S01]  /*4a610*/  @P2 STG.E desc[UR34][R16.64], R38 ;  /* 0x0000002610002986 */ /* 0x0005e2000c101922 */
[----:B------:R-:W-:Y:S01]  /*4a620*/  ISETP.LT.AND P2, PT, R156, UR4, !P6 ;  /* 0x000000049c007c0c */ /* 0x000fe2000f741270 */
[----:B----4-:R-:W-:-:S04]  /*4a630*/  IMAD.WIDE R10, R148, 0x4, R4 ;  /* 0x00000004940a7825 */ /* 0x010fc800078e0204 */
[----:B------:R-:W-:-:S04]  /*4a640*/  IMAD.WIDE R12, R148, 0x4, R6 ;  /* 0x00000004940c7825 */ /* 0x000fc800078e0206 */
[----:B------:R-:W-:Y:S02]  /*4a650*/  IMAD.WIDE R14, R148, 0x4, R8 ;  /* 0x00000004940e7825 */ /* 0x000fe400078e0208 */
[----:B------:R-:W4:Y:S02]  /*4a660*/  LDL.LU R148, [R1+0x1364] ;  /* 0x0013640001947983 */ /* 0x000f240000300800 */
[----:B------:R-:W-:Y:S01]  /*4a670*/  VIADD R0, R23, 0xee ;  /* 0x000000ee17007836 */ /* 0x000fe20000000000 */
[----:B------:R-:W-:-:S04]  /*4a680*/  ISETP.LT.AND P6, PT, R155, UR4, !P6 ;  /* 0x000000049b007c0c */ /* 0x000fc8000f7c1270 */
[----:B------:R-:W-:Y:S01]  /*4a690*/  ISETP.GE.AND P1, PT, R0, UR5, PT ;  /* 0x0000000500007c0c */ /* 0x000fe2000bf26270 */
[----:B------:R1:W-:Y:S03]  /*4a6a0*/  @P3 STG.E desc[UR34][R18.64], R62 ;  /* 0x0000003e12003986 */ /* 0x0003e6000c101922 */
[----:B------:R-:W-:Y:S01]  /*4a6b0*/  ISETP.LT.AND P5, PT, R152, UR4, !P1 ;  /* 0x0000000498007c0c */ /* 0x000fe2000cfa1270 */
[----:B------:R1:W-:Y:S01]  /*4a6c0*/  @P0 STG.E desc[UR34][R10.64], R66 ;  /* 0x000000420a000986 */ /* 0x0003e2000c101922 */
[----:B------:R-:W-:-:S03]  /*4a6d0*/  ISETP.LT.AND P4, PT, R154, UR4, !P1 ;  /* 0x000000049a007c0c */ /* 0x000fc6000cf81270 */
[----:B------:R1:W-:Y:S01]  /*4a6e0*/  @P2 STG.E desc[UR34][R12.64], R82 ;  /* 0x000000520c002986 */ /* 0x0003e2000c101922 */
[----:B------:R-:W-:-:S03]  /*4a6f0*/  VIADD R20, R23, 0xef ;  /* 0x000000ef17147836 */ /* 0x000fc60000000000 */
[----:B------:R3:W-:Y:S02]  /*4a700*/  @P6 STG.E desc[UR34][R14.64], R86 ;  /* 0x000000560e006986 */ /* 0x0007e4000c101922 */
[----:B------:R-:W-:Y:S01]  /*4a710*/  ISETP.GE.AND P3, PT, R20, UR5, PT ;  /* 0x0000000514007c0c */ /* 0x000fe2000bf66270 */
        /* <DEDUP_REMOVED lines=10> */
[----:B------:R-:W-:Y:S02]  /*4a7c0*/  IMAD.WIDE R18, R146, 0x4, R8 ;  /* 0x0000000492127825 */ /* 0x000fe400078e0208 */
[----:B------:R-:W3:Y:S01]  /*4a7d0*/  LDL.LU R146, [R1+0x1358] ;  /* 0x0013580001927983 */ /* 0x000ee20000300800 */
[----:B------:R-:W-:Y:S02]  /*4a7e0*/  ISETP.LT.AND P2, PT, R156, UR4, !P1 ;  /* 0x000000049c007c0c */ /* 0x000fe4000cf41270 */
[----:B------:R-:W-:Y:S02]  /*4a7f0*/  ISETP.LT.AND P1, PT, R155, UR4, !P1 ;  /* 0x000000049b007c0c */ /* 0x000fe4000cf21270 */
[----:B------:R-:W-:Y:S02]  /*4a800*/  ISETP.LT.AND P6, PT, R152, UR4, !P3 ;  /* 0x0000000498007c0c */ /* 0x000fe4000dfc1270 */
[----:B------:R-:W-:Y:S01]  /*4a810*/  ISETP.LT.AND P5, PT, R154, UR4, !P3 ;  /* 0x000000049a007c0c */ /* 0x000fe2000dfa1270 */
[----:B------:R-:W-:Y:S01]  /*4a820*/  VIADD R0, R23, 0xf0 ;  /* 0x000000f017007836 */ /* 0x000fe20000000000 */
[----:B------:R-:W-:-:S04]  /*4a830*/  ISETP.LT.AND P4, PT, R156, UR4, !P3 ;  /* 0x000000049c007c0c */ /* 0x000fc8000df81270 */
[----:B------:R-:W-:Y:S01]  /*4a840*/  ISETP.GE.AND P0, PT, R0, UR5, PT ;  /* 0x0000000500007c0c */ /* 0x000fe2000bf06270 */
[----:B------:R4:W-:Y:S01]  /*4a850*/  @P2 STG.E desc[UR34][R10.64], R59 ;  /* 0x0000003b0a002986 */ /* 0x0009e2000c101922 */
[----:B------:R-:W-:-:S03]  /*4a860*/  ISETP.LT.AND P3, PT, R155, UR4, !P3 ;  /* 0x000000049b007c0c */ /* 0x000fc6000df61270 */
[----:B------:R1:W-:Y:S01]  /*4a870*/  @P1 STG.E desc[UR34][R12.64], R39 ;  /* 0x000000270c001986 */ /* 0x0003e2000c101922 */
[----:B------:R-:W-:-:S03]  /*4a880*/  ISETP.LT.AND P1, PT, R152, UR4, !P0 ;  /* 0x0000000498007c0c */ /* 0x000fc6000c721270 */
[----:B------:R1:W-:Y:S04]  /*4a890*/  @P6 STG.E desc[UR34][R20.64], R63 ;  /* 0x0000003f14006986 */ /* 0x0003e8000c101922 */
[----:B------:R1:W-:Y:S01]  /*4a8a0*/  @P5 STG.E desc[UR34][R14.64], R67 ;  /* 0x000000430e005986 */ /* 0x0003e2000c101922 */
[----:B------:R-:W-:Y:S01]  /*4a8b0*/  ISETP.LT.AND P5, PT, R154, UR4, !P0 ;  /* 0x000000049a007c0c */ /* 0x000fe2000c7a1270 */
[----:B------:R-:W-:Y:S02]  /*4a8c0*/  VIADD R0, R23, 0xf1 ;  /* 0x000000f117007836 */ /* 0x000fe40000000000 */
[----:B----4-:R-:W-:-:S04]  /*4a8d0*/  IMAD.WIDE R10, R148, 0x4, R2 ;  /* 0x00000004940a7825 */ /* 0x010fc800078e0202 */
[----:B-1----:R-:W-:-:S04]  /*4a8e0*/  IMAD.WIDE R12, R148, 0x4, R4 ;  /* 0x00000004940c7825 */ /* 0x002fc800078e0204 */
[----:B------:R-:W-:-:S04]  /*4a8f0*/  IMAD.WIDE R20, R148, 0x4, R6 ;  /* 0x0000000494147825 */ /* 0x000fc800078e0206 */
[----:B------:R-:W-:Y:S02]  /*4a900*/  IMAD.WIDE R14, R148, 0x4, R8 ;  /* 0x00000004940e7825 */ /* 0x000fe400078e0208 */
[----:B------:R-:W4:Y:S01]  /*4a910*/  LDL.LU R148, [R1+0x1354] ;  /* 0x0013540001947983 */ /* 0x000f220000300800 */
[----:B------:R-:W-:Y:S02]  /*4a920*/  ISETP.GE.AND P2, PT, R0, UR5, PT ;  /* 0x0000000500007c0c */ /* 0x000fe4000bf46270 */
[----:B------:R-:W-:Y:S01]  /*4a930*/  ISETP.LT.AND P6, PT, R156, UR4, !P0 ;  /* 0x000000049c007c0c */ /* 0x000fe2000c7c1270 */
[----:B------:R2:W-:Y:S01]  /*4a940*/  @P4 STG.E desc[UR34][R16.64], R83 ;  /* 0x0000005310004986 */ /* 0x0005e2000c101922 */
[----:B------:R-:W-:-:S03]  /*4a950*/  ISETP.LT.AND P0, PT, R155, UR4, !P0 ;  /* 0x000000049b007c0c */ /* 0x000fc6000c701270 */
[----:B------:R1:W-:Y:S01]  /*4a960*/  @P3 STG.E desc[UR34][R18.64], R87 ;  /* 0x0000005712003986 */ /* 0x0003e2000c101922 */
[----:B------:R-:W-:Y:S02]  /*4a970*/  ISETP.LT.AND P3, PT, R152, UR4, !P2 ;  /* 0x0000000498007c0c */ /* 0x000fe4000d761270 */
[----:B------:R-:W-:Y:S01]  /*4a980*/  ISETP.LT.AND P4, PT, R154, UR4, !P2 ;  /* 0x000000049a007c0c */ /* 0x000fe2000d781270 */
        /* <DEDUP_REMOVED lines=19> */
[----:B------:R-:W-:-:S04]  /*4aac0*/  ISETP.LT.AND P2, PT, R155, UR4, !P2 ;  /* 0x000000049b007c0c */ /* 0x000fc8000d741270 */
[----:B------:R-:W-:-:S04]  /*4aad0*/  ISETP.GE.AND P1, PT, R0, UR5, PT ;  /* 0x0000000500007c0c */ /* 0x000fc8000bf26270 */
[----:B------:R-:W-:Y:S01]  /*4aae0*/  ISETP.LT.AND P6, PT, R152, UR4, !P1 ;  /* 0x0000000498007c0c */ /* 0x000fe2000cfc1270 */
[----:B------:R-:W-:Y:S01]  /*4aaf0*/  VIADD R0, R23, 0xf3 ;  /* 0x000000f317007836 */ /* 0x000fe20000000000 */
[----:B------:R-:W-:Y:S02]  /*4ab00*/  ISETP.LT.AND P4, PT, R154, UR4, !P1 ;  /* 0x000000049a007c0c */ /* 0x000fe4000cf81270 */
[----:B------:R-:W-:Y:S02]  /*4ab10*/  ISETP.LT.AND P3, PT, R156, UR4, !P1 ;  /* 0x000000049c007c0c */ /* 0x000fe4000cf61270 */
[----:B------:R-:W-:Y:S01]  /*4ab20*/  ISETP.GE.AND P0, PT, R0, UR5, PT ;  /* 0x0000000500007c0c */ /* 0x000fe2000bf06270 */
[----:B------:R4:W-:Y:S01]  /*4ab30*/  @P2 STG.E desc[UR34][R12.64], R104 ;  /* 0x000000680c002986 */ /* 0x0009e2000c101922 */
[----:B------:R-:W-:Y:S02]  /*4ab40*/  ISETP.LT.AND P2, PT, R155, UR4, !P1 ;  /* 0x000000049b007c0c */ /* 0x000fe4000cf41270 */
[----:B------:R-:W-:-:S03]  /*4ab50*/  ISETP.LT.AND P5, PT, R152, UR4, !P0 ;  /* 0x0000000498007c0c */ /* 0x000fc6000c7a1270 */
[----:B------:R-:W-:Y:S01]  /*4ab60*/  @P6 STG.E desc[UR34][R20.64], R73 ;  /* 0x0000004914006986 */ /* 0x000fe2000c101922 */
[----:B------:R-:W-:Y:S01]  /*4ab70*/  ISETP.LT.AND P6, PT, R154, UR4, !P0 ;  /* 0x000000049a007c0c */ /* 0x000fe2000c7c1270 */
[----:B------:R-:W-:Y:S02]  /*4ab80*/  VIADD R0, R23, 0xf4 ;  /* 0x000000f417007836 */ /* 0x000fe40000000000 */
[----:B------:R1:W-:Y:S01]  /*4ab90*/  @P4 STG.E desc[UR34][R14.64], R77 ;  /* 0x0000004d0e004986 */ /* 0x0003e2000c101922 */
[----:B------:R-:W-:Y:S02]  /*4aba0*/  ISETP.LT.AND P4, PT, R156, UR4, !P0 ;  /* 0x000000049c007c0c */ /* 0x000fe4000c781270 */
[----:B------:R-:W-:Y:S01]  /*4abb0*/  ISETP.GE.AND P1, PT, R0, UR5, PT ;  /* 0x0000000500007c0c */ /* 0x000fe2000bf26270 */
[----:B------:R1:W-:Y:S01]  /*4abc0*/  @P3 STG.E desc[UR34][R16.64], R89 ;  /* 0x0000005910003986 */ /* 0x0003e2000c101922 */
[----:B----4-:R-:W-:-:S04]  /*4abd0*/  IMAD.WIDE R12, R148, 0x4, R2 ;  /* 0x00000004940c7825 */ /* 0x010fc800078e0202 */
[C---:B------:R-:W-:Y:S01]  /*4abe0*/  IMAD.WIDE R18, R148.reuse, 0x4, R4 ;  /* 0x0000000494127825 */ /* 0x040fe200078e0204 */
[----:B------:R-:W-:Y:S01]  /*4abf0*/  @P2 STG.E desc[UR34][R10.64], R69 ;  /* 0x000000450a002986 */ /* 0x000fe2000c101922 */
[----:B------:R-:W-:Y:S02]  /*4ac00*/  ISETP.LT.AND P0, PT, R155, UR4, !P0 ;  /* 0x000000049b007c0c */ /* 0x000fe4000c701270 */
[C---:B-1----:R-:W-:Y:S01]  /*4ac10*/  IMAD.WIDE R14, R148.reuse, 0x4, R6 ;  /* 0x00000004940e7825 */ /* 0x042fe200078e0206 */
[----:B------:R-:W-:Y:S03]  /*4ac20*/  @P5 STG.E desc[UR34][R12.64], R93 ;  /* 0x0000005d0c005986 */ /* 0x000fe6000c101922 */
[----:B------:R-:W-:Y:S02]  /*4ac30*/  IMAD.WIDE R16, R148, 0x4, R8 ;  /* 0x0000000494107825 */ /* 0x000fe400078e0208 */
[----:B------:R-:W4:Y:S01]  /*4ac40*/  LDL.LU R148, [R1+0x1340] ;  /* 0x0013400001947983 */ /* 0x000f220000300800 */
[----:B------:R-:W-:-:S03]  /*4ac50*/  ISETP.LT.AND P2, PT, R154, UR4, !P1 ;  /* 0x000000049a007c0c */ /* 0x000fc6000cf41270 */
[----:B------:R-:W-:Y:S01]  /*4ac60*/  @P6 STG.E desc[UR34][R18.64], R97 ;  /* 0x0000006112006986 */ /* 0x000fe2000c101922 */
[----:B------:R-:W-:Y:S02]  /*4ac70*/  ISETP.LT.AND P6, PT, R152, UR4, !P1 ;  /* 0x0000000498007c0c */ /* 0x000fe4000cfc1270 */
[----:B------:R-:W-:Y:S02]  /*4ac80*/  ISETP.LT.AND P5, PT, R156, UR4, !P1 ;  /* 0x000000049c007c0c */ /* 0x000fe4000cfa1270 */
[----:B------:R-:W-:Y:S01]  /*4ac90*/  ISETP.LT.AND P1, PT, R155, UR4, !P1 ;  /* 0x000000049b007c0c */ /* 0x000fe2000cf21270 */
[----:B------:R-:W-:Y:S04]  /*4aca0*/  @P4 STG.E desc[UR34][R14.64], R101 ;  /* 0x000000650e004986 */ /* 0x000fe8000c101922 */
[----:B------:R1:W-:Y:S02]  /*4acb0*/  @P0 STG.E desc[UR34][R16.64], R105 ;  /* 0x0000006910000986 */ /* 0x0003e4000c101922 */
[----:B-1----:R-:W-:-:S02]  /*4acc0*/  VIADD R16, R23, 0xf7 ;  /* 0x000000f717107836 */ /* 0x002fc40000000000 */
[----:B--2---:R-:W-:-:S04]  /*4acd0*/  IMAD.WIDE R10, R147, 0x4, R2 ;  /* 0x00000004930a7825 */ /* 0x004fc800078e0202 */
[----:B------:R-:W-:-:S04]  /*4ace0*/  IMAD.WIDE R12, R147, 0x4, R4 ;  /* 0x00000004930c7825 */ /* 0x000fc800078e0204 */
[----:B------:R-:W-:-:S04]  /*4acf0*/  IMAD.WIDE R18, R147, 0x4, R6 ;  /* 0x0000000493127825 */ /* 0x000fc800078e0206 */
[----:B------:R-:W-:Y:S02]  /*4ad00*/  IMAD.WIDE R20, R147, 0x4, R8 ;  /* 0x0000000493147825 */ /* 0x000fe400078e0208 */
[----:B------:R-:W2:Y:S04]  /*4ad10*/  LDL.LU R147, [R1+0x1338] ;  /* 0x0013380001937983 */ /* 0x000ea80000300800 */
[----:B------:R1:W-:Y:S04]  /*4ad20*/  @P6 STG.E desc[UR34][R10.64], R74 ;  /* 0x0000004a0a006986 */ /* 0x0003e8000c101922 */
[----:B------:R1:W-:Y:S04]  /*4ad30*/  @P2 STG.E desc[UR34][R12.64], R78 ;  /* 0x0000004e0c002986 */ /* 0x0003e8000c101922 */
[----:B------:R4:W-:Y:S04]  /*4ad40*/  @P5 STG.E desc[UR34][R18.64], R90 ;  /* 0x0000005a12005986 */ /* 0x0009e8000c101922 */
[----:B------:R4:W-:Y:S01]  /*4ad50*/  @P1 STG.E desc[UR34][R20.64], R70 ;  /* 0x0000004614001986 */ /* 0x0009e2000c101922 */
[----:B------:R-:W-:Y:S01]  /*4ad60*/  ISETP.GE.AND P1, PT, R16, UR5, PT ;  /* 0x0000000510007c0c */ /* 0x000fe2000bf26270 */
[----:B---3--:R-:W-:-:S04]  /*4ad70*/  IMAD.WIDE R14, R146, 0x4, R2 ;  /* 0x00000004920e7825 */ /* 0x008fc800078e0202 */
[----:B-1----:R-:W-:-:S04]  /*4ad80*/  IMAD.WIDE R10, R146, 0x4, R4 ;  /* 0x00000004920a7825 */ /* 0x002fc800078e0204 */
[----:B------:R-:W-:-:S04]  /*4ad90*/  IMAD.WIDE R12, R146, 0x4, R6 ;  /* 0x00000004920c7825 */ /* 0x000fc800078e0206 */
[----:B------:R-:W-:Y:S02]  /*4ada0*/  IMAD.WIDE R16, R146, 0x4, R8 ;  /* 0x0000000492107825 */ /* 0x000fe400078e0208 */
[----:B------:R-:W3:Y:S02]  /*4adb0*/  LDL.LU R146, [R1+0x1334] ;  /* 0x0013340001927983 */ /* 0x000ee40000300800 */
[----:B------:R-:W-:-:S05]  /*4adc0*/  VIADD R0, R23, 0xf5 ;  /* 0x000000f517007836 */ /* 0x000fca0000000000 */
[----:B------:R-:W-:-:S04]  /*4add0*/  ISETP.GE.AND P3, PT, R0, UR5, PT ;  /* 0x0000000500007c0c */ /* 0x000fc8000bf66270 */
[----:B------:R-:W-:Y:S02]  /*4ade0*/  ISETP.LT.AND P0, PT, R152, UR4, !P3 ;  /* 0x0000000498007c0c */ /* 0x000fe4000df01270 */
[----:B------:R-:W-:Y:S02]  /*4adf0*/  ISETP.LT.AND P2, PT, R154, UR4, !P3 ;  /* 0x000000049a007c0c */ /* 0x000fe4000df41270 */
[----:B------:R-:W-:Y:S01]  /*4ae00*/  ISETP.LT.AND P5, PT, R156, UR4, !P3 ;  /* 0x000000049c007c0c */ /* 0x000fe2000dfa1270 */
[----:B------:R-:W-:Y:S01]  /*4ae10*/  VIADD R0, R23, 0xf6 ;  /* 0x000000f617007836 */ /* 0x000fe20000000000 */
[----:B------:R-:W-:-:S04]  /*4ae20*/  ISETP.LT.AND P3, PT, R155, UR4, !P3 ;  /* 0x000000049b007c0c */ /* 0x000fc8000df61270 */
[----:B------:R-:W-:-:S03]  /*4ae30*/  ISETP.GE.AND P4, PT, R0, UR5, PT ;  /* 0x0000000500007c0c */ /* 0x000fc6000bf86270 */
[----:B------:R-:W-:Y:S01]  /*4ae40*/  @P0 STG.E desc[UR34][R14.64], R94 ;  /* 0x0000005e0e000986 */ /* 0x000fe2000c101922 */
[----:B------:R-:W-:-:S03]  /*4ae50*/  ISETP.LT.AND P6, PT, R152, UR4, !P4 ;  /* 0x0000000498007c0c */ /* 0x000fc6000e7c1270 */
[----:B------:R1:W-:Y:S01]  /*4ae60*/  @P2 STG.E desc[UR34][R10.64], R98 ;  /* 0x000000620a002986 */ /* 0x0003e2000c101922 */
[----:B------:R-:W-:-:S03]  /*4ae70*/  ISETP.LT.AND P2, PT, R154, UR4, !P4 ;  /* 0x000000049a007c0c */ /* 0x000fc6000e741270 */
[----:B------:R-:W-:Y:S01]  /*4ae80*/  @P5 STG.E desc[UR34][R12.64], R102 ;  /* 0x000000660c005986 */ /* 0x000fe2000c101922 */
[----:B------:R-:W-:Y:S01]  /*4ae90*/  ISETP.LT.AND P5, PT, R156, UR4, !P4 ;  /* 0x000000049c007c0c */ /* 0x000fe2000e7a1270 */
[----:B----4-:R-:W-:-:S04]  /*4aea0*/  IMAD.WIDE R18, R148, 0x4, R2 ;  /* 0x0000000494127825 */ /* 0x010fc800078e0202 */
[----:B------:R-:W-:-:S04]  /*4aeb0*/  IMAD.WIDE R20, R148, 0x4, R4 ;  /* 0x0000000494147825 */ /* 0x000fc800078e0204 */
[----:B-1----:R-:W-:-:S04]  /*4aec0*/  IMAD.WIDE R10, R148, 0x4, R6 ;  /* 0x00000004940a7825 */ /* 0x002fc800078e0206 */
[----:B------:R-:W-:Y:S01]  /*4aed0*/  IMAD.WIDE R24, R148, 0x4, R8 ;  /* 0x0000000494187825 */ /* 0x000fe200078e0208 */
[----:B------:R-:W1:Y:S04]  /*4aee0*/  LDS.128 R12, [R157] ;  /* 0x000000009d0c7984 */ /* 0x000e680000000c00 */
[----:B------:R-:W4:Y:S01]  /*4aef0*/  LDL.LU R148, [R1+0x1330] ;  /* 0x0013300001947983 */ /* 0x000f220000300800 */
[----:B------:R-:W-:-:S03]  /*4af00*/  ISETP.LT.AND P4, PT, R155, UR4, !P4 ;  /* 0x000000049b007c0c */ /* 0x000fc6000e781270 */
[----:B------:R2:W-:Y:S01]  /*4af10*/  @P3 STG.E desc[UR34][R16.64], R106 ;  /* 0x0000006a10003986 */ /* 0x0005e2000c101922 */
[----:B------:R-:W-:-:S03]  /*4af20*/  ISETP.LT.AND P3, PT, R154, UR4, !P1 ;  /* 0x000000049a007c0c */ /* 0x000fc6000cf61270 */
[----:B------:R2:W-:Y:S01]  /*4af30*/  @P6 STG.E desc[UR34][R18.64], R75 ;  /* 0x0000004b12006986 */ /* 0x0005e2000c101922 */
[----:B------:R-:W-:-:S03]  /*4af40*/  ISETP.LT.AND P6, PT, R152, UR4, !P1 ;  /* 0x0000000498007c0c */ /* 0x000fc6000cfc1270 */
[----:B------:R-:W-:Y:S04]  /*4af50*/  @P2 STG.E desc[UR34][R20.64], R79 ;  /* 0x0000004f14002986 */ /* 0x000fe8000c101922 */
[----:B------:R1:W-:Y:S04]  /*4af60*/  @P5 STG.E desc[UR34][R10.64], R91 ;  /* 0x0000005b0a005986 */ /* 0x0003e8000c101922 */
[----:B------:R-:W-:Y:S01]  /*4af70*/  @P4 STG.E desc[UR34][R24.64], R71 ;  /* 0x0000004718004986 */ /* 0x000fe2000c101922 */
[----:B--2---:R-:W-:-:S04]  /*4af80*/  IMAD.WIDE R26, R147, 0x4, R2 ;  /* 0x00000004931a7825 */ /* 0x004fc800078e0202 */
[----:B------:R-:W-:-:S04]  /*4af90*/  IMAD.WIDE R16, R147, 0x4, R4 ;  /* 0x0000000493107825 */ /* 0x000fc800078e0204 */
[----:B------:R-:W-:-:S04]  /*4afa0*/  IMAD.WIDE R18, R147, 0x4, R6 ;  /* 0x0000000493127825 */ /* 0x000fc800078e0206 */
[----:B-1----:R-:W-:Y:S02]  /*4afb0*/  IMAD.WIDE R10, R147, 0x4, R8 ;  /* 0x00000004930a7825 */ /* 0x002fe400078e0208 */
[----:B------:R-:W2:Y:S04]  /*4afc0*/  LDL.LU R147, [R1+0x1328] ;  /* 0x0013280001937983 */ /* 0x000ea80000300800 */
[----:B------:R-:W-:Y:S04]  /*4afd0*/  @P6 STG.E desc[UR34][R26.64], R95 ;  /* 0x0000005f1a006986 */ /* 0x000fe8000c101922 */
[----:B------:R1:W-:Y:S01]  /*4afe0*/  @P3 STG.E desc[UR34][R16.64], R99 ;  /* 0x0000006310003986 */ /* 0x0003e2000c101922 */
[----:B---3--:R-:W-:-:S04]  /*4aff0*/  IMAD.WIDE R20, R146, 0x4, R2 ;  /* 0x0000000492147825 */ /* 0x008fc800078e0202 */
[----:B-1----:R-:W-:-:S04]  /*4b000*/  IMAD.WIDE R16, R146, 0x4, R4 ;  /* 0x0000000492107825 */ /* 0x002fc800078e0204 */
[----:B------:R-:W-:-:S04]  /*4b010*/  IMAD.WIDE R24, R146, 0x4, R6 ;  /* 0x0000000492187825 */ /* 0x000fc800078e0206 */
[----:B------:R-:W-:Y:S02]  /*4b020*/  IMAD.WIDE R26, R146, 0x4, R8 ;  /* 0x00000004921a7825 */ /* 0x000fe400078e0208 */
[----:B------:R-:W3:Y:S02]  /*4b030*/  LDL.LU R146, [R1+0x1324] ;  /* 0x0013240001927983 */ /* 0x000ee40000300800 */
[----:B------:R-:W-:Y:S01]  /*4b040*/  VIADD R0, R23, 0xf8 ;  /* 0x000000f817007836 */ /* 0x000fe20000000000 */
[----:B------:R-:W-:Y:S01]  /*4b050*/  ISETP.LT.AND P4, PT, R156, UR4, !P1 ;  /* 0x000000049c007c0c */ /* 0x000fe2000cf81270 */
[----:B------:R-:W3:Y:S03]  /*4b060*/  LDL.LU R150, [R1+0x1320] ;  /* 0x0013200001967983 */ /* 0x000ee60000300800 */
[----:B------:R-:W-:Y:S02]  /*4b070*/  ISETP.GE.AND P0, PT, R0, UR5, PT ;  /* 0x0000000500007c0c */ /* 0x000fe4000bf06270 */
[----:B------:R-:W-:-:S02]  /*4b080*/  ISETP.LT.AND P1, PT, R155, UR4, !P1 ;  /* 0x000000049b007c0c */ /* 0x000fc4000cf21270 */
[----:B------:R-:W-:Y:S02]  /*4b090*/  ISETP.LT.AND P5, PT, R152, UR4, !P0 ;  /* 0x0000000498007c0c */ /* 0x000fe4000c7a1270 */
[----:B------:R-:W-:Y:S01]  /*4b0a0*/  ISETP.LT.AND P6, PT, R154, UR4, !P0 ;  /* 0x000000049a007c0c */ /* 0x000fe2000c7c1270 */
[----:B------:R-:W-:Y:S01]  /*4b0b0*/  VIADD R0, R23, 0xf9 ;  /* 0x000000f917007836 */ /* 0x000fe20000000000 */
[----:B------:R-:W-:Y:S01]  /*4b0c0*/  ISETP.LT.AND P3, PT, R156, UR4, !P0 ;  /* 0x000000049c007c0c */ /* 0x000fe2000c761270 */
[----:B------:R-:W-:Y:S03]  /*4b0d0*/  @P4 STG.E desc[UR34][R18.64], R103 ;  /* 0x0000006712004986 */ /* 0x000fe6000c101922 */
[----:B------:R-:W-:Y:S02]  /*4b0e0*/  ISETP.GE.AND P2, PT, R0, UR5, PT ;  /* 0x0000000500007c0c */ /* 0x000fe4000bf46270 */
[----:B------:R-:W-:Y:S01]  /*4b0f0*/  ISETP.LT.AND P0, PT, R155, UR4, !P0 ;  /* 0x000000049b007c0c */ /* 0x000fe2000c701270 */
[----:B------:R4:W-:Y:S01]  /*4b100*/  @P1 STG.E desc[UR34][R10.64], R107 ;  /* 0x0000006b0a001986 */ /* 0x0009e2000c101922 */
[----:B------:R-:W-:-:S03]  /*4b110*/  ISETP.LT.AND P1, PT, R152, UR4, !P2 ;  /* 0x0000000498007c0c */ /* 0x000fc6000d721270 */
[----:B------:R1:W-:Y:S01]  /*4b120*/  @P5 STG.E desc[UR34][R20.64], R108 ;  /* 0x0000006c14005986 */ /* 0x0003e2000c101922 */
[----:B------:R-:W-:-:S03]  /*4b130*/  ISETP.LT.AND P5, PT, R156, UR4, !P2 ;  /* 0x000000049c007c0c */ /* 0x000fc6000d7a1270 */
[----:B------:R1:W-:Y:S01]  /*4b140*/  @P6 STG.E desc[UR34][R16.64], R116 ;  /* 0x0000007410006986 */ /* 0x0003e2000c101922 */
[----:B------:R-:W-:Y:S01]  /*4b150*/  ISETP.LT.AND P6, PT, R154, UR4, !P2 ;  /* 0x000000049a007c0c */ /* 0x000fe2000d7c1270 */
[----:B------:R-:W-:Y:S02]  /*4b160*/  VIADD R0, R23, 0xfa ;  /* 0x000000fa17007836 */ /* 0x000fe40000000000 */
[----:B------:R2:W-:Y:S01]  /*4b170*/  @P3 STG.E desc[UR34][R24.64], R120 ;  /* 0x0000007818003986 */ /* 0x0005e2000c101922 */
[----:B----4-:R-:W-:Y:S02]  /*4b180*/  IMAD.WIDE R10, R148, 0x4, R2 ;  /* 0x00000004940a7825 */ /* 0x010fe400078e0202 */
[----:B------:R-:W-:Y:S02]  /*4b190*/  ISETP.GE.AND P4, PT, R0, UR5, PT ;  /* 0x0000000500007c0c */ /* 0x000fe4000bf86270 */
[C---:B------:R-:W-:Y:S01]  /*4b1a0*/  IMAD.WIDE R18, R148.reuse, 0x4, R4 ;  /* 0x0000000494127825 */ /* 0x040fe200078e0204 */
[----:B------:R4:W-:Y:S03]  /*4b1b0*/  @P0 STG.E desc[UR34][R26.64], R112 ;  /* 0x000000701a000986 */ /* 0x0009e6000c101922 */
[C---:B-1----:R-:W-:Y:S01]  /*4b1c0*/  IMAD.WIDE R20, R148.reuse, 0x4, R6 ;  /* 0x0000000494147825 */ /* 0x042fe200078e0206 */
[----:B------:R-:W-:Y:S01]  /*4b1d0*/  ISETP.LT.AND P2, PT, R155, UR4, !P2 ;  /* 0x000000049b007c0c */ /* 0x000fe2000d741270 */
[----:B------:R1:W-:Y:S02]  /*4b1e0*/  @P1 STG.E desc[UR34][R10.64], R124 ;  /* 0x0000007c0a001986 */ /* 0x0003e4000c101922 */
[----:B------:R-:W-:-:S02]  /*4b1f0*/  IMAD.WIDE R16, R148, 0x4, R8 ;  /* 0x0000000494107825 */ /* 0x000fc400078e0208 */
[----:B------:R-:W3:Y:S01]  /*4b200*/  LDL.LU R148, [R1+0x1314] ;  /* 0x0013140001947983 */ /* 0x000ee20000300800 */
[----:B------:R-:W-:Y:S02]  /*4b210*/  ISETP.LT.AND P0, PT, R152, UR4, !P4 ;  /* 0x0000000498007c0c */ /* 0x000fe4000e701270 */
[----:B------:R-:W-:Y:S01]  /*4b220*/  ISETP.LT.AND P3, PT, R154, UR4, !P4 ;  /* 0x000000049a007c0c */ /* 0x000fe2000e761270 */
[----:B------:R1:W-:Y:S04]  /*4b230*/  @P6 STG.E desc[UR34][R18.64], R132 ;  /* 0x0000008412006986 */ /* 0x0003e8000c101922 */
[----:B------:R3:W-:Y:S01]  /*4b240*/  @P5 STG.E desc[UR34][R20.64], R140 ;  /* 0x0000008c14005986 */ /* 0x0007e2000c101922 */
[----:B------:R-:W-:-:S03]  /*4b250*/  ISETP.LT.AND P5, PT, R156, UR4, !P4 ;  /* 0x000000049c007c0c */ /* 0x000fc6000e7a1270 */
[----:B------:R3:W-:Y:S01]  /*4b260*/  @P2 STG.E desc[UR34][R16.64], R12 ;  /* 0x0000000c10002986 */ /* 0x0007e2000c101922 */
[----:B--2---:R-:W-:-:S04]  /*4b270*/  IMAD.WIDE R24, R147, 0x4, R2 ;  /* 0x0000000493187825 */ /* 0x004fc800078e0202 */
[----:B----4-:R-:W-:-:S04]  /*4b280*/  IMAD.WIDE R26, R147, 0x4, R4 ;  /* 0x00000004931a7825 */ /* 0x010fc800078e0204 */
[----:B-1----:R-:W-:-:S04]  /*4b290*/  IMAD.WIDE R10, R147, 0x4, R6 ;  /* 0x00000004930a7825 */ /* 0x002fc800078e0206 */
        /* <DEDUP_REMOVED lines=8> */
[----:B----4-:R-:W-:Y:S02]  /*4b320*/  IMAD.WIDE R10, R146, 0x4, R8 ;  /* 0x00000004920a7825 */ /* 0x010fe400078e0208 */
[----:B------:R-:W3:Y:S02]  /*4b330*/  LDL.LU R146, [R1+0x13f8] ;  /* 0x0013f80001927983 */ /* 0x000ee40000300800 */
[----:B------:R-:W-:Y:S01]  /*4b340*/  VIADD R0, R23, 0xfb ;  /* 0x000000fb17007836 */ /* 0x000fe20000000000 */
[----:B------:R-:W-:-:S04]  /*4b350*/  ISETP.LT.AND P4, PT, R155, UR4, !P4 ;  /* 0x000000049b007c0c */ /* 0x000fc8000e781270 */
[----:B------:R-:W-:Y:S01]  /*4b360*/  ISETP.GE.AND P1, PT, R0, UR5, PT ;  /* 0x0000000500007c0c */ /* 0x000fe2000bf26270 */
[----:B------:R-:W-:-:S03]  /*4b370*/  VIADD R0, R23, 0xfc ;  /* 0x000000fc17007836 */ /* 0x000fc60000000000 */
[----:B------:R-:W-:Y:S02]  /*4b380*/  ISETP.LT.AND P6, PT, R152, UR4, !P1 ;  /* 0x0000000498007c0c */ /* 0x000fe4000cfc1270 */
[----:B------:R-:W-:Y:S02]  /*4b390*/  ISETP.LT.AND P3, PT, R154, UR4, !P1 ;  /* 0x000000049a007c0c */ /* 0x000fe4000cf61270 */
[----:B------:R-:W-:Y:S01]  /*4b3a0*/  ISETP.GE.AND P0, PT, R0, UR5, PT ;  /* 0x0000000500007c0c */ /* 0x000fe2000bf06270 */
[----:B------:R1:W-:Y:S01]  /*4b3b0*/  @P4 STG.E desc[UR34][R18.64], R113 ;  /* 0x0000007112004986 */ /* 0x0003e2000c101922 */
[----:B------:R-:W-:Y:S02]  /*4b3c0*/  ISETP.LT.AND P2, PT, R156, UR4, !P1 ;  /* 0x000000049c007c0c */ /* 0x000fe4000cf41270 */
[----:B------:R-:W-:Y:S02]  /*4b3d0*/  ISETP.LT.AND P4, PT, R155, UR4, !P1 ;  /* 0x000000049b007c0c */ /* 0x000fe4000cf81270 */
[----:B------:R-:W-:Y:S01]  /*4b3e0*/  ISETP.LT.AND P5, PT, R152, UR4, !P0 ;  /* 0x0000000498007c0c */ /* 0x000fe2000c7a1270 */
[----:B------:R-:W-:-:S02]  /*4b3f0*/  VIADD R0, R23, 0xfd ;  /* 0x000000fd17007836 */ /* 0x000fc40000000000 */
[----:B------:R4:W-:Y:S01]  /*4b400*/  @P6 STG.E desc[UR34][R20.64], R125 ;  /* 0x0000007d14006986 */ /* 0x0009e2000c101922 */
[----:B------:R-:W-:-:S03]  /*4b410*/  ISETP.LT.AND P6, PT, R154, UR4, !P0 ;  /* 0x000000049a007c0c */ /* 0x000fc6000c7c1270 */
[----:B------:R4:W-:Y:S01]  /*4b420*/  @P3 STG.E desc[UR34][R16.64], R133 ;  /* 0x0000008510003986 */ /* 0x0009e2000c101922 */
[----:B------:R-:W-:Y:S01]  /*4b430*/  ISETP.LT.AND P3, PT, R156, UR4, !P0 ;  /* 0x000000049c007c0c */ /* 0x000fe2000c761270 */
[----:B-1----:R-:W-:Y:S01]  /*4b440*/  IMAD.WIDE R18, R150, 0x4, R2 ;  /* 0x0000000496127825 */ /* 0x002fe200078e0202 */
[----:B------:R-:W-:Y:S02]  /*4b450*/  ISETP.GE.AND P1, PT, R0, UR5, PT ;  /* 0x0000000500007c0c */ /* 0x000fe4000bf26270 */
[----:B------:R-:W-:Y:S01]  /*4b460*/  ISETP.LT.AND P0, PT, R155, UR4, !P0 ;  /* 0x000000049b007c0c */ /* 0x000fe2000c701270 */
[----:B------:R-:W-:Y:S01]  /*4b470*/  VIADD R0, R23, 0xfe ;  /* 0x000000fe17007836 */ /* 0x000fe20000000000 */
[----:B------:R-:W-:Y:S01]  /*4b480*/  @P2 STG.E desc[UR34][R24.64], R141 ;  /* 0x0000008d18002986 */ /* 0x000fe2000c101922 */
[----:B----4-:R-:W-:-:S03]  /*4b490*/  IMAD.WIDE R20, R150, 0x4, R4 ;  /* 0x0000000496147825 */ /* 0x010fc600078e0204 */
[----:B------:R1:W-:Y:S01]  /*4b4a0*/  @P4 STG.E desc[UR34][R10.64], R13 ;  /* 0x0000000d0a004986 */ /* 0x0003e2000c101922 */
[----:B------:R-:W-:Y:S01]  /*4b4b0*/  ISETP.GE.AND P2, PT, R0, UR5, PT ;  /* 0x0000000500007c0c */ /* 0x000fe2000bf46270 */
[----:B------:R-:W-:Y:S02]  /*4b4c0*/  IMAD.WIDE R16, R150, 0x4, R6 ;  /* 0x0000000496107825 */ /* 0x000fe400078e0206 */
[----:B------:R4:W-:Y:S01]  /*4b4d0*/  @P5 STG.E desc[UR34][R18.64], R110 ;  /* 0x0000006e12005986 */ /* 0x0009e2000c101922 */
[----:B------:R-:W-:Y:S01]  /*4b4e0*/  ISETP.LT.AND P5, PT, R152, UR4, !P1 ;  /* 0x0000000498007c0c */ /* 0x000fe2000cfa1270 */
[----:B------:R-:W-:Y:S01]  /*4b4f0*/  VIADD R0, R23, 0xff ;  /* 0x000000ff17007836 */ /* 0x000fe20000000000 */
[----:B------:R-:W-:Y:S01]  /*4b500*/  ISETP.LT.AND P4, PT, R154, UR4, !P1 ;  /* 0x000000049a007c0c */ /* 0x000fe2000cf81270 */
[----:B------:R-:W-:Y:S01]  /*4b510*/  @P6 STG.E desc[UR34][R20.64], R118 ;  /* 0x0000007614006986 */ /* 0x000fe2000c101922 */
[----:B------:R-:W-:Y:S01]  /*4b520*/  IMAD.WIDE R22, R150, 0x4, R8 ;  /* 0x0000000496167825 */ /* 0x000fe200078e0208 */
[----:B------:R-:W-:-:S02]  /*4b530*/  ISETP.LT.AND P6, PT, R156, UR4, !P1 ;  /* 0x000000049c007c0c */ /* 0x000fc4000cfc1270 */
[----:B------:R-:W-:Y:S01]  /*4b540*/  ISETP.LT.AND P1, PT, R155, UR4, !P1 ;  /* 0x000000049b007c0c */ /* 0x000fe2000cf21270 */
[----:B------:R4:W-:Y:S01]  /*4b550*/  @P3 STG.E desc[UR34][R16.64], R122 ;  /* 0x0000007a10003986 */ /* 0x0009e2000c101922 */
[----:B-1----:R-:W-:-:S03]  /*4b560*/  IMAD.WIDE R10, R148, 0x4, R2 ;  /* 0x00000004940a7825 */ /* 0x002fc600078e0202 */
[----:B------:R-:W-:Y:S01]  /*4b570*/  @P0 STG.E desc[UR34][R22.64], R114 ;  /* 0x0000007216000986 */ /* 0x000fe2000c101922 */
[----:B------:R-:W-:Y:S01]  /*4b580*/  ISETP.LT.AND P0, PT, R152, UR4, !P2 ;  /* 0x0000000498007c0c */ /* 0x000fe2000d701270 */
[----:B------:R-:W-:-:S04]  /*4b590*/  IMAD.WIDE R12, R148, 0x4, R4 ;  /* 0x00000004940c7825 */ /* 0x000fc800078e0204 */
[C---:B----4-:R-:W-:Y:S01]  /*4b5a0*/  IMAD.WIDE R18, R148.reuse, 0x4, R6 ;  /* 0x0000000494127825 */ /* 0x050fe200078e0206 */
[----:B------:R1:W-:Y:S03]  /*4b5b0*/  @P5 STG.E desc[UR34][R10.64], R126 ;  /* 0x0000007e0a005986 */ /* 0x0003e6000c101922 */
[----:B------:R-:W-:Y:S01]  /*4b5c0*/  IMAD.WIDE R16, R148, 0x4, R8 ;  /* 0x0000000494107825 */ /* 0x000fe200078e0208 */
[----:B------:R4:W-:Y:S01]  /*4b5d0*/  @P4 STG.E desc[UR34][R12.64], R134 ;  /* 0x000000860c004986 */ /* 0x0009e2000c101922 */
[----:B------:R-:W-:Y:S02]  /*4b5e0*/  ISETP.GE.AND P3, PT, R0, UR5, PT ;  /* 0x0000000500007c0c */ /* 0x000fe4000bf66270 */
[----:B------:R-:W-:Y:S01]  /*4b5f0*/  ISETP.LT.AND P4, PT, R154, UR4, !P2 ;  /* 0x000000049a007c0c */ /* 0x000fe2000d781270 */
[----:B------:R4:W-:Y:S01]  /*4b600*/  @P6 STG.E desc[UR34][R18.64], R142 ;  /* 0x0000008e12006986 */ /* 0x0009e2000c101922 */
[----:B------:R-:W-:-:S03]  /*4b610*/  ISETP.LT.AND P5, PT, R152, UR4, !P3 ;  /* 0x0000000498007c0c */ /* 0x000fc6000dfa1270 */
[----:B------:R1:W-:Y:S01]  /*4b620*/  @P1 STG.E desc[UR34][R16.64], R14 ;  /* 0x0000000e10001986 */ /* 0x0003e2000c101922 */
[----:B------:R-:W-:Y:S02]  /*4b630*/  ISETP.LT.AND P1, PT, R156, UR4, !P2 ;  /* 0x000000049c007c0c */ /* 0x000fe4000d721270 */
[----:B------:R-:W-:Y:S02]  /*4b640*/  ISETP.LT.AND P2, PT, R155, UR4, !P2 ;  /* 0x000000049b007c0c */ /* 0x000fe4000d741270 */
[----:B------:R-:W-:Y:S01]  /*4b650*/  ISETP.LT.AND P6, PT, R154, UR4, !P3 ;  /* 0x000000049a007c0c */ /* 0x000fe2000dfc1270 */
[----:B--2---:R-:W-:-:S05]  /*4b660*/  IMAD.WIDE R20, R147, 0x4, R2 ;  /* 0x0000000493147825 */ /* 0x004fca00078e0202 */
[----:B------:R2:W-:Y:S01]  /*4b670*/  @P0 STG.E desc[UR34][R20.64], R111 ;  /* 0x0000006f14000986 */ /* 0x0005e2000c101922 */
[----:B------:R-:W-:Y:S02]  /*4b680*/  ISETP.LT.AND P0, PT, R156, UR4, !P3 ;  /* 0x000000049c007c0c */ /* 0x000fe4000df01270 */
[----:B------:R-:W-:Y:S01]  /*4b690*/  ISETP.LT.AND P3, PT, R155, UR4, !P3 ;  /* 0x000000049b007c0c */ /* 0x000fe2000df61270 */
[----:B-1----:R-:W-:-:S04]  /*4b6a0*/  IMAD.WIDE R10, R147, 0x4, R4 ;  /* 0x00000004930a7825 */ /* 0x002fc800078e0204 */
[C---:B----4-:R-:W-:Y:S01]  /*4b6b0*/  IMAD.WIDE R12, R147.reuse, 0x4, R6 ;  /* 0x00000004930c7825 */ /* 0x050fe200078e0206 */
[----:B------:R2:W-:Y:S03]  /*4b6c0*/  @P4 STG.E desc[UR34][R10.64], R119 ;  /* 0x000000770a004986 */ /* 0x0005e6000c101922 */
[----:B------:R-:W-:Y:S01]  /*4b6d0*/  IMAD.WIDE R18, R147, 0x4, R8 ;  /* 0x0000000493127825 */ /* 0x000fe200078e0208 */
[----:B------:R2:W-:Y:S04]  /*4b6e0*/  @P1 STG.E desc[UR34][R12.64], R123 ;  /* 0x0000007b0c001986 */ /* 0x0005e8000c101922 */
[----:B------:R2:W-:Y:S01]  /*4b6f0*/  @P2 STG.E desc[UR34][R18.64], R115 ;  /* 0x0000007312002986 */ /* 0x0005e2000c101922 */
[----:B---3--:R-:W-:-:S04]  /*4b700*/  IMAD.WIDE R2, R146, 0x4, R2 ;  /* 0x0000000492027825 */ /* 0x008fc800078e0202 */
[C---:B------:R-:W-:Y:S01]  /*4b710*/  IMAD.WIDE R4, R146.reuse, 0x4, R4 ;  /* 0x0000000492047825 */ /* 0x040fe200078e0204 */
[----:B------:R2:W-:Y:S03]  /*4b720*/  @P5 STG.E desc[UR34][R2.64], R127 ;  /* 0x0000007f02005986 */ /* 0x0005e6000c101922 */
[C---:B------:R-:W-:Y:S01]  /*4b730*/  IMAD.WIDE R6, R146.reuse, 0x4, R6 ;  /* 0x0000000492067825 */ /* 0x040fe200078e0206 */
[----:B------:R2:W-:Y:S04]  /*4b740*/  @P6 STG.E desc[UR34][R4.64], R135 ;  /* 0x0000008704006986 */ /* 0x0005e8000c101922 */
[----:B------:R2:W-:Y:S01]  /*4b750*/  @P0 STG.E desc[UR34][R6.64], R143 ;  /* 0x0000008f06000986 */ /* 0x0005e2000c101922 */
[----:B------:R-:W-:Y:S01]  /*4b760*/  IMAD.WIDE R8, R146, 0x4, R8 ;  /* 0x0000000492087825 */ /* 0x000fe200078e0208 */
[----:B------:R-:W-:Y:S06]  /*4b770*/  @!P3 EXIT ;  /* 0x000000000000b94d */ /* 0x000fec0003800000 */
[----:B------:R-:W-:Y:S01]  /*4b780*/  STG.E desc[UR34][R8.64], R15 ;  /* 0x0000000f08007986 */ /* 0x000fe2000c101922 */
[----:B------:R-:W-:Y:S05]  /*4b790*/  EXIT ;  /* 0x000000000000794d */ /* 0x000fea0003800000 */
.L_x_2:
[----:B------:R-:W-:-:S00]  /*4b7a0*/  BRA `(.L_x_2) ;  /* 0xfffffffc00fc7947 */ /* 0x000fc0000383ffff */
[----:B------:R-:W-:-:S00]  /*4b7b0*/  NOP ;  /* 0x0000000000007918 */ /* 0x000fc00000000000 */
        /* <DEDUP_REMOVED lines=12> */
.L_x_3:


//--------------------- .nv.shared.matmul_kernel  --------------------------
	.section	.nv.shared.matmul_kernel,"aw",@nobits
	.sectionflags	@""
	.align	16
	.zero		1024


//--------------------- .nv.shared.reserved.0     --------------------------
	.section	.nv.shared.reserved.0,"aw",@nobits
	.weak		__nv_reservedSMEM_offset_0_alias
	.size		__nv_reservedSMEM_offset_0_alias, 0, 0
	.other		__nv_reservedSMEM_offset_0_alias,@"STO_CUDA_RESERVED_SHARED STV_DEFAULT"
__nv_reservedSMEM_offset_0_alias:
	.zero		0


//--------------------- .nv.constant0.matmul_kernel --------------------------
	.section	.nv.constant0.matmul_kernel,"a",@progbits
	.sectionflags	@""
	.align	4
.nv.constant0.matmul_kernel:
	.zero		608


//--------------------- SYMBOLS --------------------------

	.type		.nv.reservedSmem.offset0,@object
	.size		.nv.reservedSmem.offset0,0x4
